	.target	sm_80

	.elftype	@"ET_EXEC"


//--------------------- .note.nv.tkinfo           --------------------------
	.section	.note.nv.tkinfo,"",@"SHT_NOTE"
	.sectionflags	@"SHF_NOTE_NV_TKINFO"
	.tkinfo
        /*0018*/ 	.word	0x00000002
        /*0030*/ 	.string	""
        /*0030*/ 	.string	"ptxas"
        /*0030*/ 	.string	"Cuda compilation tools, release 13.0, V13.0.88"
        /*0030*/ 	.string	"Build cuda_13.0.r13.0/compiler.36424714_0"
        /*0030*/ 	.string	"-arch sm_80 -m 64 "



//--------------------- .note.nv.cuinfo           --------------------------
	.section	.note.nv.cuinfo,"",@"SHT_NOTE"
	.sectionflags	@"SHF_NOTE_NV_CUINFO"
        /*0018*/ 	.short	0x0002
        /*001a*/ 	.short	0x0050
        /*001c*/ 	.short	0x0082
	.zero		2


//--------------------- .nv.info                  --------------------------
	.section	.nv.info,"",@"SHT_CUDA_INFO"
	.align	4


	//----- nvinfo : EIATTR_REGCOUNT
	.align		4
        /*0000*/ 	.byte	0x04, 0x2f
        /*0002*/ 	.short	(.L_12 - .L_11)
	.align		4
.L_11:
        /*0004*/ 	.word	index@(_ZN7cutlass13device_kernelIN5flash19enable_sm80_to_sm89INS1_16FlashAttnFwdSm80INS1_25CollectiveMainloopFwdSm80ILi4ELi1ELb0EN4cute5tupleIJNS5_1CILi128EEENS7_ILi64EEENS7_ILi96EEEEEELi96ENS_10bfloat16_tEfNS_4arch4Sm80ELb1ELb0ELb1ELb1ELb0ELb1ELb1ELb0EEENS1_21CollectiveEpilogueFwdINS6_IJS8_SA_S9_EEENS6_IJNS7_ILi1EEESI_SI_EEESC_SE_Li128ELb1ELb1ELb0ELb0EEENS1_19SingleTileSchedulerILb1ELb0ELb1ELi128EEEEEEEEEvNT_6ParamsE)
        /*0008*/ 	.word	0x000000ff


	//----- nvinfo : EIATTR_FRAME_SIZE
	.align		4
.L_12:
        /*000c*/ 	.byte	0x04, 0x11
        /*000e*/ 	.short	(.L_14 - .L_13)
	.align		4
.L_13:
        /*0010*/ 	.word	index@(_ZN7cutlass13device_kernelIN5flash19enable_sm80_to_sm89INS1_16FlashAttnFwdSm80INS1_25CollectiveMainloopFwdSm80ILi4ELi1ELb0EN4cute5tupleIJNS5_1CILi128EEENS7_ILi64EEENS7_ILi96EEEEEELi96ENS_10bfloat16_tEfNS_4arch4Sm80ELb1ELb0ELb1ELb1ELb0ELb1ELb1ELb0EEENS1_21CollectiveEpilogueFwdINS6_IJS8_SA_S9_EEENS6_IJNS7_ILi1EEESI_SI_EEESC_SE_Li128ELb1ELb1ELb0ELb0EEENS1_19SingleTileSchedulerILb1ELb0ELb1ELi128EEEEEEEEEvNT_6ParamsE)
        /*0014*/ 	.word	0x00000090


	//----- nvinfo : EIATTR_REGCOUNT
	.align		4
.L_14:
        /*0018*/ 	.byte	0x04, 0x2f
        /*001a*/ 	.short	(.L_16 - .L_15)
	.align		4
.L_15:
        /*001c*/ 	.word	index@(_ZN7cutlass13device_kernelIN5flash19enable_sm80_to_sm89INS1_16FlashAttnFwdSm80INS1_25CollectiveMainloopFwdSm80ILi4ELi1ELb0EN4cute5tupleIJNS5_1CILi128EEENS7_ILi64EEENS7_ILi96EEEEEELi96ENS_10bfloat16_tEfNS_4arch4Sm80ELb1ELb0ELb1ELb1ELb0ELb0ELb1ELb0EEENS1_21CollectiveEpilogueFwdINS6_IJS8_SA_S9_EEENS6_IJNS7_ILi1EEESI_SI_EEESC_SE_Li128ELb1ELb1ELb0ELb0EEENS1_19SingleTileSchedulerILb1ELb0ELb1ELi128EEEEEEEEEvNT_6ParamsE)
        /*0020*/ 	.word	0x000000ff


	//----- nvinfo : EIATTR_FRAME_SIZE
	.align		4
.L_16:
        /*0024*/ 	.byte	0x04, 0x11
        /*0026*/ 	.short	(.L_18 - .L_17)
	.align		4
.L_17:
        /*0028*/ 	.word	index@(_ZN7cutlass13device_kernelIN5flash19enable_sm80_to_sm89INS1_16FlashAttnFwdSm80INS1_25CollectiveMainloopFwdSm80ILi4ELi1ELb0EN4cute5tupleIJNS5_1CILi128EEENS7_ILi64EEENS7_ILi96EEEEEELi96ENS_10bfloat16_tEfNS_4arch4Sm80ELb1ELb0ELb1ELb1ELb0ELb0ELb1ELb0EEENS1_21CollectiveEpilogueFwdINS6_IJS8_SA_S9_EEENS6_IJNS7_ILi1EEESI_SI_EEESC_SE_Li128ELb1ELb1ELb0ELb0EEENS1_19SingleTileSchedulerILb1ELb0ELb1ELi128EEEEEEEEEvNT_6ParamsE)
        /*002c*/ 	.word	0x00000080


	//----- nvinfo : EIATTR_REGCOUNT
	.align		4
.L_18:
        /*0030*/ 	.byte	0x04, 0x2f
        /*0032*/ 	.short	(.L_20 - .L_19)
	.align		4
.L_19:
        /*0034*/ 	.word	index@(_ZN7cutlass13device_kernelIN5flash19enable_sm80_to_sm89INS1_16FlashAttnFwdSm80INS1_25CollectiveMainloopFwdSm80ILi4ELi1ELb0EN4cute5tupleIJNS5_1CILi128EEENS7_ILi64EEENS7_ILi96EEEEEELi96ENS_10bfloat16_tEfNS_4arch4Sm80ELb1ELb0ELb1ELb0ELb0ELb0ELb1ELb0EEENS1_21CollectiveEpilogueFwdINS6_IJS8_SA_S9_EEENS6_IJNS7_ILi1EEESI_SI_EEESC_SE_Li128ELb0ELb1ELb0ELb0EEENS1_30DynamicPersistentTileSchedulerILi128ELi128ELb0ELb1ELb0EEEEEEEEEvNT_6ParamsE)
        /*0038*/ 	.word	0x000000ff


	//----- nvinfo : EIATTR_FRAME_SIZE
	.align		4
.L_20:
        /*003c*/ 	.byte	0x04, 0x11
        /*003e*/ 	.short	(.L_22 - .L_21)
	.align		4
.L_21:
        /*0040*/ 	.word	index@($__internal_1_$__cuda_sm70_shflsync_idx_p)
        /*0044*/ 	.word	0x00000000


	//----- nvinfo : EIATTR_FRAME_SIZE
	.align		4
.L_22:
        /*0048*/ 	.byte	0x04, 0x11
        /*004a*/ 	.short	(.L_24 - .L_23)
	.align		4
.L_23:
        /*004c*/ 	.word	index@($__internal_0_$__cuda_sm70_shflsync_bfly_p)
        /*0050*/ 	.word	0x00000000


	//----- nvinfo : EIATTR_FRAME_SIZE
	.align		4
.L_24:
        /*0054*/ 	.byte	0x04, 0x11
        /*0056*/ 	.short	(.L_26 - .L_25)
	.align		4
.L_25:
        /*0058*/ 	.word	index@(_ZN7cutlass13device_kernelIN5flash19enable_sm80_to_sm89INS1_16FlashAttnFwdSm80INS1_25CollectiveMainloopFwdSm80ILi4ELi1ELb0EN4cute5tupleIJNS5_1CILi128EEENS7_ILi64EEENS7_ILi96EEEEEELi96ENS_10bfloat16_tEfNS_4arch4Sm80ELb1ELb0ELb1ELb0ELb0ELb0ELb1ELb0EEENS1_21CollectiveEpilogueFwdINS6_IJS8_SA_S9_EEENS6_IJNS7_ILi1EEESI_SI_EEESC_SE_Li128ELb0ELb1ELb0ELb0EEENS1_30DynamicPersistentTileSchedulerILi128ELi128ELb0ELb1ELb0EEEEEEEEEvNT_6ParamsE)
        /*005c*/ 	.word	0x00000088


	//----- nvinfo : EIATTR_REGCOUNT
	.align		4
.L_26:
        /*0060*/ 	.byte	0x04, 0x2f
        /*0062*/ 	.short	(.L_28 - .L_27)
	.align		4
.L_27:
        /*0064*/ 	.word	index@(_ZN7cutlass13device_kernelIN5flash19enable_sm80_to_sm89INS1_16FlashAttnFwdSm80INS1_25CollectiveMainloopFwdSm80ILi4ELi1ELb0EN4cute5tupleIJNS5_1CILi128EEENS7_ILi48EEENS7_ILi96EEEEEELi96ENS_10bfloat16_tEfNS_4arch4Sm80ELb0ELb1ELb1ELb1ELb0ELb1ELb1ELb0EEENS1_21CollectiveEpilogueFwdINS6_IJS8_SA_S9_EEENS6_IJNS7_ILi1EEESI_SI_EEESC_SE_Li128ELb1ELb1ELb0ELb0EEENS1_19SingleTileSchedulerILb1ELb0ELb1ELi128EEEEEEEEEvNT_6ParamsE)
        /*0068*/ 	.word	0x000000ff


	//----- nvinfo : EIATTR_FRAME_SIZE
	.align		4
.L_28:
        /*006c*/ 	.byte	0x04, 0x11
        /*006e*/ 	.short	(.L_30 - .L_29)
	.align		4
.L_29:
        /*0070*/ 	.word	index@(_ZN7cutlass13device_kernelIN5flash19enable_sm80_to_sm89INS1_16FlashAttnFwdSm80INS1_25CollectiveMainloopFwdSm80ILi4ELi1ELb0EN4cute5tupleIJNS5_1CILi128EEENS7_ILi48EEENS7_ILi96EEEEEELi96ENS_10bfloat16_tEfNS_4arch4Sm80ELb0ELb1ELb1ELb1ELb0ELb1ELb1ELb0EEENS1_21CollectiveEpilogueFwdINS6_IJS8_SA_S9_EEENS6_IJNS7_ILi1EEESI_SI_EEESC_SE_Li128ELb1ELb1ELb0ELb0EEENS1_19SingleTileSchedulerILb1ELb0ELb1ELi128EEEEEEEEEvNT_6ParamsE)
        /*0074*/ 	.word	0x00000068


	//----- nvinfo : EIATTR_REGCOUNT
	.align		4
.L_30:
        /*0078*/ 	.byte	0x04, 0x2f
        /*007a*/ 	.short	(.L_32 - .L_31)
	.align		4
.L_31:
        /*007c*/ 	.word	index@(_ZN7cutlass13device_kernelIN5flash19enable_sm80_to_sm89INS1_16FlashAttnFwdSm80INS1_25CollectiveMainloopFwdSm80ILi4ELi1ELb0EN4cute5tupleIJNS5_1CILi128EEENS7_ILi48EEENS7_ILi96EEEEEELi96ENS_10bfloat16_tEfNS_4arch4Sm80ELb0ELb1ELb1ELb1ELb0ELb0ELb1ELb0EEENS1_21CollectiveEpilogueFwdINS6_IJS8_SA_S9_EEENS6_IJNS7_ILi1EEESI_SI_EEESC_SE_Li128ELb1ELb1ELb0ELb0EEENS1_19SingleTileSchedulerILb1ELb0ELb1ELi128EEEEEEEEEvNT_6ParamsE)
        /*0080*/ 	.word	0x000000ff


	//----- nvinfo : EIATTR_FRAME_SIZE
	.align		4
.L_32:
        /*0084*/ 	.byte	0x04, 0x11
        /*0086*/ 	.short	(.L_34 - .L_33)
	.align		4
.L_33:
        /*0088*/ 	.word	index@(_ZN7cutlass13device_kernelIN5flash19enable_sm80_to_sm89INS1_16FlashAttnFwdSm80INS1_25CollectiveMainloopFwdSm80ILi4ELi1ELb0EN4cute5tupleIJNS5_1CILi128EEENS7_ILi48EEENS7_ILi96EEEEEELi96ENS_10bfloat16_tEfNS_4arch4Sm80ELb0ELb1ELb1ELb1ELb0ELb0ELb1ELb0EEENS1_21CollectiveEpilogueFwdINS6_IJS8_SA_S9_EEENS6_IJNS7_ILi1EEESI_SI_EEESC_SE_Li128ELb1ELb1ELb0ELb0EEENS1_19SingleTileSchedulerILb1ELb0ELb1ELi128EEEEEEEEEvNT_6ParamsE)
        /*008c*/ 	.word	0x00000070


	//----- nvinfo : EIATTR_REGCOUNT
	.align		4
.L_34:
        /*0090*/ 	.byte	0x04, 0x2f
        /*0092*/ 	.short	(.L_36 - .L_35)
	.align		4
.L_35:
        /*0094*/ 	.word	index@(_ZN7cutlass13device_kernelIN5flash19enable_sm80_to_sm89INS1_16FlashAttnFwdSm80INS1_25CollectiveMainloopFwdSm80ILi4ELi1ELb0EN4cute5tupleIJNS5_1CILi128EEENS7_ILi48EEENS7_ILi96EEEEEELi96ENS_10bfloat16_tEfNS_4arch4Sm80ELb0ELb1ELb1ELb0ELb0ELb0ELb1ELb0EEENS1_21CollectiveEpilogueFwdINS6_IJS8_SA_S9_EEENS6_IJNS7_ILi1EEESI_SI_EEESC_SE_Li128ELb0ELb1ELb0ELb0EEENS1_19SingleTileSchedulerILb0ELb0ELb1ELi128EEEEEEEEEvNT_6ParamsE)
        /*0098*/ 	.word	0x000000ff


	//----- nvinfo : EIATTR_FRAME_SIZE
	.align		4
.L_36:
        /*009c*/ 	.byte	0x04, 0x11
        /*009e*/ 	.short	(.L_38 - .L_37)
	.align		4
.L_37:
        /*00a0*/ 	.word	index@(_ZN7cutlass13device_kernelIN5flash19enable_sm80_to_sm89INS1_16FlashAttnFwdSm80INS1_25CollectiveMainloopFwdSm80ILi4ELi1ELb0EN4cute5tupleIJNS5_1CILi128EEENS7_ILi48EEENS7_ILi96EEEEEELi96ENS_10bfloat16_tEfNS_4arch4Sm80ELb0ELb1ELb1ELb0ELb0ELb0ELb1ELb0EEENS1_21CollectiveEpilogueFwdINS6_IJS8_SA_S9_EEENS6_IJNS7_ILi1EEESI_SI_EEESC_SE_Li128ELb0ELb1ELb0ELb0EEENS1_19SingleTileSchedulerILb0ELb0ELb1ELi128EEEEEEEEEvNT_6ParamsE)
        /*00a4*/ 	.word	0x00000000


	//----- nvinfo : EIATTR_REGCOUNT
	.align		4
.L_38:
        /*00a8*/ 	.byte	0x04, 0x2f
        /*00aa*/ 	.short	(.L_40 - .L_39)
	.align		4
.L_39:
        /*00ac*/ 	.word	index@(_ZN7cutlass13device_kernelIN5flash19enable_sm80_to_sm89INS1_16FlashAttnFwdSm80INS1_25CollectiveMainloopFwdSm80ILi4ELi1ELb0EN4cute5tupleIJNS5_1CILi128EEENS7_ILi64EEENS7_ILi96EEEEEELi96ENS_10bfloat16_tEfNS_4arch4Sm80ELb0ELb0ELb1ELb1ELb0ELb1ELb1ELb0EEENS1_21CollectiveEpilogueFwdINS6_IJS8_SA_S9_EEENS6_IJNS7_ILi1EEESI_SI_EEESC_SE_Li128ELb1ELb1ELb0ELb0EEENS1_19SingleTileSchedulerILb1ELb0ELb1ELi128EEEEEEEEEvNT_6ParamsE)
        /*00b0*/ 	.word	0x000000ff


	//----- nvinfo : EIATTR_FRAME_SIZE
	.align		4
.L_40:
        /*00b4*/ 	.byte	0x04, 0x11
        /*00b6*/ 	.short	(.L_42 - .L_41)
	.align		4
.L_41:
        /*00b8*/ 	.word	index@(_ZN7cutlass13device_kernelIN5flash19enable_sm80_to_sm89INS1_16FlashAttnFwdSm80INS1_25CollectiveMainloopFwdSm80ILi4ELi1ELb0EN4cute5tupleIJNS5_1CILi128EEENS7_ILi64EEENS7_ILi96EEEEEELi96ENS_10bfloat16_tEfNS_4arch4Sm80ELb0ELb0ELb1ELb1ELb0ELb1ELb1ELb0EEENS1_21CollectiveEpilogueFwdINS6_IJS8_SA_S9_EEENS6_IJNS7_ILi1EEESI_SI_EEESC_SE_Li128ELb1ELb1ELb0ELb0EEENS1_19SingleTileSchedulerILb1ELb0ELb1ELi128EEEEEEEEEvNT_6ParamsE)
        /*00bc*/ 	.word	0x00000060


	//----- nvinfo : EIATTR_REGCOUNT
	.align		4
.L_42:
        /*00c0*/ 	.byte	0x04, 0x2f
        /*00c2*/ 	.short	(.L_44 - .L_43)
	.align		4
.L_43:
        /*00c4*/ 	.word	index@(_ZN7cutlass13device_kernelIN5flash19enable_sm80_to_sm89INS1_16FlashAttnFwdSm80INS1_25CollectiveMainloopFwdSm80ILi4ELi1ELb0EN4cute5tupleIJNS5_1CILi128EEENS7_ILi64EEENS7_ILi96EEEEEELi96ENS_10bfloat16_tEfNS_4arch4Sm80ELb0ELb0ELb1ELb1ELb0ELb0ELb1ELb0EEENS1_21CollectiveEpilogueFwdINS6_IJS8_SA_S9_EEENS6_IJNS7_ILi1EEESI_SI_EEESC_SE_Li128ELb1ELb1ELb0ELb0EEENS1_19SingleTileSchedulerILb1ELb0ELb1ELi128EEEEEEEEEvNT_6ParamsE)
        /*00c8*/ 	.word	0x000000ff


	//----- nvinfo : EIATTR_FRAME_SIZE
	.align		4
.L_44:
        /*00cc*/ 	.byte	0x04, 0x11
        /*00ce*/ 	.short	(.L_46 - .L_45)
	.align		4
.L_45:
        /*00d0*/ 	.word	index@(_ZN7cutlass13device_kernelIN5flash19enable_sm80_to_sm89INS1_16FlashAttnFwdSm80INS1_25CollectiveMainloopFwdSm80ILi4ELi1ELb0EN4cute5tupleIJNS5_1CILi128EEENS7_ILi64EEENS7_ILi96EEEEEELi96ENS_10bfloat16_tEfNS_4arch4Sm80ELb0ELb0ELb1ELb1ELb0ELb0ELb1ELb0EEENS1_21CollectiveEpilogueFwdINS6_IJS8_SA_S9_EEENS6_IJNS7_ILi1EEESI_SI_EEESC_SE_Li128ELb1ELb1ELb0ELb0EEENS1_19SingleTileSchedulerILb1ELb0ELb1ELi128EEEEEEEEEvNT_6ParamsE)
        /*00d4*/ 	.word	0x00000060


	//----- nvinfo : EIATTR_REGCOUNT
	.align		4
.L_46:
        /*00d8*/ 	.byte	0x04, 0x2f
        /*00da*/ 	.short	(.L_48 - .L_47)
	.align		4
.L_47:
        /*00dc*/ 	.word	index@(_ZN7cutlass13device_kernelIN5flash19enable_sm80_to_sm89INS1_16FlashAttnFwdSm80INS1_25CollectiveMainloopFwdSm80ILi4ELi1ELb0EN4cute5tupleIJNS5_1CILi128EEENS7_ILi64EEENS7_ILi96EEEEEELi96ENS_10bfloat16_tEfNS_4arch4Sm80ELb0ELb0ELb1ELb0ELb0ELb0ELb1ELb0EEENS1_21CollectiveEpilogueFwdINS6_IJS8_SA_S9_EEENS6_IJNS7_ILi1EEESI_SI_EEESC_SE_Li128ELb0ELb1ELb0ELb0EEENS1_19SingleTileSchedulerILb0ELb0ELb1ELi128EEEEEEEEEvNT_6ParamsE)
        /*00e0*/ 	.word	0x000000ff


	//----- nvinfo : EIATTR_FRAME_SIZE
	.align		4
.L_48:
        /*00e4*/ 	.byte	0x04, 0x11
        /*00e6*/ 	.short	(.L_50 - .L_49)
	.align		4
.L_49:
        /*00e8*/ 	.word	index@(_ZN7cutlass13device_kernelIN5flash19enable_sm80_to_sm89INS1_16FlashAttnFwdSm80INS1_25CollectiveMainloopFwdSm80ILi4ELi1ELb0EN4cute5tupleIJNS5_1CILi128EEENS7_ILi64EEENS7_ILi96EEEEEELi96ENS_10bfloat16_tEfNS_4arch4Sm80ELb0ELb0ELb1ELb0ELb0ELb0ELb1ELb0EEENS1_21CollectiveEpilogueFwdINS6_IJS8_SA_S9_EEENS6_IJNS7_ILi1EEESI_SI_EEESC_SE_Li128ELb0ELb1ELb0ELb0EEENS1_19SingleTileSchedulerILb0ELb0ELb1ELi128EEEEEEEEEvNT_6ParamsE)
        /*00ec*/ 	.word	0x00000050


	//----- nvinfo : EIATTR_MIN_STACK_SIZE
	.align		4
.L_50:
        /*00f0*/ 	.byte	0x04, 0x12
        /*00f2*/ 	.short	(.L_52 - .L_51)
	.align		4
.L_51:
        /*00f4*/ 	.word	index@(_ZN7cutlass13device_kernelIN5flash19enable_sm80_to_sm89INS1_16FlashAttnFwdSm80INS1_25CollectiveMainloopFwdSm80ILi4ELi1ELb0EN4cute5tupleIJNS5_1CILi128EEENS7_ILi64EEENS7_ILi96EEEEEELi96ENS_10bfloat16_tEfNS_4arch4Sm80ELb0ELb0ELb1ELb0ELb0ELb0ELb1ELb0EEENS1_21CollectiveEpilogueFwdINS6_IJS8_SA_S9_EEENS6_IJNS7_ILi1EEESI_SI_EEESC_SE_Li128ELb0ELb1ELb0ELb0EEENS1_19SingleTileSchedulerILb0ELb0ELb1ELi128EEEEEEEEEvNT_6ParamsE)
        /*00f8*/ 	.word	0x00000050


	//----- nvinfo : EIATTR_MIN_STACK_SIZE
	.align		4
.L_52:
        /*00fc*/ 	.byte	0x04, 0x12
        /*00fe*/ 	.short	(.L_54 - .L_53)
	.align		4
.L_53:
        /*0100*/ 	.word	index@(_ZN7cutlass13device_kernelIN5flash19enable_sm80_to_sm89INS1_16FlashAttnFwdSm80INS1_25CollectiveMainloopFwdSm80ILi4ELi1ELb0EN4cute5tupleIJNS5_1CILi128EEENS7_ILi64EEENS7_ILi96EEEEEELi96ENS_10bfloat16_tEfNS_4arch4Sm80ELb0ELb0ELb1ELb1ELb0ELb0ELb1ELb0EEENS1_21CollectiveEpilogueFwdINS6_IJS8_SA_S9_EEENS6_IJNS7_ILi1EEESI_SI_EEESC_SE_Li128ELb1ELb1ELb0ELb0EEENS1_19SingleTileSchedulerILb1ELb0ELb1ELi128EEEEEEEEEvNT_6ParamsE)
        /*0104*/ 	.word	0x00000060


	//----- nvinfo : EIATTR_MIN_STACK_SIZE
	.align		4
.L_54:
        /*0108*/ 	.byte	0x04, 0x12
        /*010a*/ 	.short	(.L_56 - .L_55)
	.align		4
.L_55:
        /*010c*/ 	.word	index@(_ZN7cutlass13device_kernelIN5flash19enable_sm80_to_sm89INS1_16FlashAttnFwdSm80INS1_25CollectiveMainloopFwdSm80ILi4ELi1ELb0EN4cute5tupleIJNS5_1CILi128EEENS7_ILi64EEENS7_ILi96EEEEEELi96ENS_10bfloat16_tEfNS_4arch4Sm80ELb0ELb0ELb1ELb1ELb0ELb1ELb1ELb0EEENS1_21CollectiveEpilogueFwdINS6_IJS8_SA_S9_EEENS6_IJNS7_ILi1EEESI_SI_EEESC_SE_Li128ELb1ELb1ELb0ELb0EEENS1_19SingleTileSchedulerILb1ELb0ELb1ELi128EEEEEEEEEvNT_6ParamsE)
        /*0110*/ 	.word	0x00000060


	//----- nvinfo : EIATTR_MIN_STACK_SIZE
	.align		4
.L_56:
        /*0114*/ 	.byte	0x04, 0x12
        /*0116*/ 	.short	(.L_58 - .L_57)
	.align		4
.L_57:
        /*0118*/ 	.word	index@(_ZN7cutlass13device_kernelIN5flash19enable_sm80_to_sm89INS1_16FlashAttnFwdSm80INS1_25CollectiveMainloopFwdSm80ILi4ELi1ELb0EN4cute5tupleIJNS5_1CILi128EEENS7_ILi48EEENS7_ILi96EEEEEELi96ENS_10bfloat16_tEfNS_4arch4Sm80ELb0ELb1ELb1ELb0ELb0ELb0ELb1ELb0EEENS1_21CollectiveEpilogueFwdINS6_IJS8_SA_S9_EEENS6_IJNS7_ILi1EEESI_SI_EEESC_SE_Li128ELb0ELb1ELb0ELb0EEENS1_19SingleTileSchedulerILb0ELb0ELb1ELi128EEEEEEEEEvNT_6ParamsE)
        /*011c*/ 	.word	0x00000000


	//----- nvinfo : EIATTR_MIN_STACK_SIZE
	.align		4
.L_58:
        /*0120*/ 	.byte	0x04, 0x12
        /*0122*/ 	.short	(.L_60 - .L_59)
	.align		4
.L_59:
        /*0124*/ 	.word	index@(_ZN7cutlass13device_kernelIN5flash19enable_sm80_to_sm89INS1_16FlashAttnFwdSm80INS1_25CollectiveMainloopFwdSm80ILi4ELi1ELb0EN4cute5tupleIJNS5_1CILi128EEENS7_ILi48EEENS7_ILi96EEEEEELi96ENS_10bfloat16_tEfNS_4arch4Sm80ELb0ELb1ELb1ELb1ELb0ELb0ELb1ELb0EEENS1_21CollectiveEpilogueFwdINS6_IJS8_SA_S9_EEENS6_IJNS7_ILi1EEESI_SI_EEESC_SE_Li128ELb1ELb1ELb0ELb0EEENS1_19SingleTileSchedulerILb1ELb0ELb1ELi128EEEEEEEEEvNT_6ParamsE)
        /*0128*/ 	.word	0x00000070


	//----- nvinfo : EIATTR_MIN_STACK_SIZE
	.align		4
.L_60:
        /*012c*/ 	.byte	0x04, 0x12
        /*012e*/ 	.short	(.L_62 - .L_61)
	.align		4
.L_61:
        /*0130*/ 	.word	index@(_ZN7cutlass13device_kernelIN5flash19enable_sm80_to_sm89INS1_16FlashAttnFwdSm80INS1_25CollectiveMainloopFwdSm80ILi4ELi1ELb0EN4cute5tupleIJNS5_1CILi128EEENS7_ILi48EEENS7_ILi96EEEEEELi96ENS_10bfloat16_tEfNS_4arch4Sm80ELb0ELb1ELb1ELb1ELb0ELb1ELb1ELb0EEENS1_21CollectiveEpilogueFwdINS6_IJS8_SA_S9_EEENS6_IJNS7_ILi1EEESI_SI_EEESC_SE_Li128ELb1ELb1ELb0ELb0EEENS1_19SingleTileSchedulerILb1ELb0ELb1ELi128EEEEEEEEEvNT_6ParamsE)
        /*0134*/ 	.word	0x00000068


	//----- nvinfo : EIATTR_MIN_STACK_SIZE
	.align		4
.L_62:
        /*0138*/ 	.byte	0x04, 0x12
        /*013a*/ 	.short	(.L_64 - .L_63)
	.align		4
.L_63:
        /*013c*/ 	.word	index@(_ZN7cutlass13device_kernelIN5flash19enable_sm80_to_sm89INS1_16FlashAttnFwdSm80INS1_25CollectiveMainloopFwdSm80ILi4ELi1ELb0EN4cute5tupleIJNS5_1CILi128EEENS7_ILi64EEENS7_ILi96EEEEEELi96ENS_10bfloat16_tEfNS_4arch4Sm80ELb1ELb0ELb1ELb0ELb0ELb0ELb1ELb0EEENS1_21CollectiveEpilogueFwdINS6_IJS8_SA_S9_EEENS6_IJNS7_ILi1EEESI_SI_EEESC_SE_Li128ELb0ELb1ELb0ELb0EEENS1_30DynamicPersistentTileSchedulerILi128ELi128ELb0ELb1ELb0EEEEEEEEEvNT_6ParamsE)
        /*0140*/ 	.word	0x00000088


	//----- nvinfo : EIATTR_MIN_STACK_SIZE
	.align		4
.L_64:
        /*0144*/ 	.byte	0x04, 0x12
        /*0146*/ 	.short	(.L_66 - .L_65)
	.align		4
.L_65:
        /*0148*/ 	.word	index@(_ZN7cutlass13device_kernelIN5flash19enable_sm80_to_sm89INS1_16FlashAttnFwdSm80INS1_25CollectiveMainloopFwdSm80ILi4ELi1ELb0EN4cute5tupleIJNS5_1CILi128EEENS7_ILi64EEENS7_ILi96EEEEEELi96ENS_10bfloat16_tEfNS_4arch4Sm80ELb1ELb0ELb1ELb1ELb0ELb0ELb1ELb0EEENS1_21CollectiveEpilogueFwdINS6_IJS8_SA_S9_EEENS6_IJNS7_ILi1EEESI_SI_EEESC_SE_Li128ELb1ELb1ELb0ELb0EEENS1_19SingleTileSchedulerILb1ELb0ELb1ELi128EEEEEEEEEvNT_6ParamsE)
        /*014c*/ 	.word	0x00000080


	//----- nvinfo : EIATTR_MIN_STACK_SIZE
	.align		4
.L_66:
        /*0150*/ 	.byte	0x04, 0x12
        /*0152*/ 	.short	(.L_68 - .L_67)
	.align		4
.L_67:
        /*0154*/ 	.word	index@(_ZN7cutlass13device_kernelIN5flash19enable_sm80_to_sm89INS1_16FlashAttnFwdSm80INS1_25CollectiveMainloopFwdSm80ILi4ELi1ELb0EN4cute5tupleIJNS5_1CILi128EEENS7_ILi64EEENS7_ILi96EEEEEELi96ENS_10bfloat16_tEfNS_4arch4Sm80ELb1ELb0ELb1ELb1ELb0ELb1ELb1ELb0EEENS1_21CollectiveEpilogueFwdINS6_IJS8_SA_S9_EEENS6_IJNS7_ILi1EEESI_SI_EEESC_SE_Li128ELb1ELb1ELb0ELb0EEENS1_19SingleTileSchedulerILb1ELb0ELb1ELi128EEEEEEEEEvNT_6ParamsE)
        /*0158*/ 	.word	0x00000090
.L_68:


//--------------------- .nv.info._ZN7cutlass13device_kernelIN5flash19enable_sm80_to_sm89INS1_16FlashAttnFwdSm80INS1_25CollectiveMainloopFwdSm80ILi4ELi1ELb0EN4cute5tupleIJNS5_1CILi128EEENS7_ILi64EEENS7_ILi96EEEEEELi96ENS_10bfloat16_tEfNS_4arch4Sm80ELb0ELb0ELb1ELb0ELb0ELb0ELb1ELb0EEENS1_21CollectiveEpilogueFwdINS6_IJS8_SA_S9_EEENS6_IJNS7_ILi1EEESI_SI_EEESC_SE_Li128ELb0ELb1ELb0ELb0EEENS1_19SingleTileSchedulerILb0ELb0ELb1ELi128EEEEEEEEEvNT_6ParamsE --------------------------
	.section	.nv.info._ZN7cutlass13device_kernelIN5flash19enable_sm80_to_sm89INS1_16FlashAttnFwdSm80INS1_25CollectiveMainloopFwdSm80ILi4ELi1ELb0EN4cute5tupleIJNS5_1CILi128EEENS7_ILi64EEENS7_ILi96EEEEEELi96ENS_10bfloat16_tEfNS_4arch4Sm80ELb0ELb0ELb1ELb0ELb0ELb0ELb1ELb0EEENS1_21CollectiveEpilogueFwdINS6_IJS8_SA_S9_EEENS6_IJNS7_ILi1EEESI_SI_EEESC_SE_Li128ELb0ELb1ELb0ELb0EEENS1_19SingleTileSchedulerILb0ELb0ELb1ELi128EEEEEEEEEvNT_6ParamsE,"",@"SHT_CUDA_INFO"
	.sectionflags	@""
	.align	4


	//----- nvinfo : EIATTR_CUDA_API_VERSION
	.align		4
        /*0000*/ 	.byte	0x04, 0x37
        /*0002*/ 	.short	(.L_70 - .L_69)
.L_69:
        /*0004*/ 	.word	0x00000082


	//----- nvinfo : EIATTR_SW2861232_WAR
	.align		4
.L_70:
        /*0008*/ 	.byte	0x01, 0x35
	.zero		2


	//----- nvinfo : EIATTR_PARAM_CBANK
	.align		4
        /*000c*/ 	.byte	0x04, 0x0a
        /*000e*/ 	.short	(.L_72 - .L_71)
	.align		4
.L_71:
        /*0010*/ 	.word	index@(.nv.constant0._ZN7cutlass13device_kernelIN5flash19enable_sm80_to_sm89INS1_16FlashAttnFwdSm80INS1_25CollectiveMainloopFwdSm80ILi4ELi1ELb0EN4cute5tupleIJNS5_1CILi128EEENS7_ILi64EEENS7_ILi96EEEEEELi96ENS_10bfloat16_tEfNS_4arch4Sm80ELb0ELb0ELb1ELb0ELb0ELb0ELb1ELb0EEENS1_21CollectiveEpilogueFwdINS6_IJS8_SA_S9_EEENS6_IJNS7_ILi1EEESI_SI_EEESC_SE_Li128ELb0ELb1ELb0ELb0EEENS1_19SingleTileSchedulerILb0ELb0ELb1ELi128EEEEEEEEEvNT_6ParamsE)
        /*0014*/ 	.short	0x0160
        /*0016*/ 	.short	0x0418


	//----- nvinfo : EIATTR_CBANK_PARAM_SIZE
	.align		4
.L_72:
        /*0018*/ 	.byte	0x03, 0x19
        /*001a*/ 	.short	0x0418


	//----- nvinfo : EIATTR_KPARAM_INFO
	.align		4
        /*001c*/ 	.byte	0x04, 0x17
        /*001e*/ 	.short	(.L_74 - .L_73)
.L_73:
        /*0020*/ 	.word	0x00000000
        /*0024*/ 	.short	0x0000
        /*0026*/ 	.short	0x0000
        /*0028*/ 	.byte	0x00, 0xf0, 0x61, 0x10


	//----- nvinfo : EIATTR_MAXREG_COUNT
	.align		4
.L_74:
        /*002c*/ 	.byte	0x03, 0x1b
        /*002e*/ 	.short	0x00ff


	//----- nvinfo : EIATTR_NUM_BARRIERS
	.align		4
        /*0030*/ 	.byte	0x02, 0x4c
        /*0032*/ 	.byte	0x02
	.zero		1


	//----- nvinfo : EIATTR_ANNOTATIONS
	.align		4
        /*0034*/ 	.byte	0x04, 0x55
        /*0036*/ 	.short	(.L_76 - .L_75)


	//   ....[0]....
.L_75:
        /*0038*/ 	.word	0x00000001
        /*003c*/ 	.byte	0x00, 0x03, 0x00, 0x00, 0x01, 0x00, 0x00, 0x00, 0x90, 0x05, 0x00, 0x00, 0x01, 0x00, 0x00, 0x00
        /* <DEDUP_REMOVED lines=17> */
        /*015c*/ 	.byte	0xa0, 0x90, 0x00, 0x00


	//----- nvinfo : EIATTR_MERCURY_ISA_VERSION
	.align		4
.L_76:
        /*0160*/ 	.byte	0x03, 0x5f
        /*0162*/ 	.short	0x0000


	//----- nvinfo : EIATTR_COOP_GROUP_MASK_REGIDS
	.align		4
        /*0164*/ 	.byte	0x04, 0x29
        /*0166*/ 	.short	(.L_78 - .L_77)


	//   ....[0]....
.L_77:
        /*0168*/ 	.word	0xffffffff


	//   ....[1]....
        /*016c*/ 	.word	0xffffffff


	//   ....[2]....
        /*0170*/ 	.word	0xffffffff


	//   ....[3]....
        /*0174*/ 	.word	0xffffffff


	//   ....[4]....
        /*0178*/ 	.word	0xffffffff


	//   ....[5]....
        /*017c*/ 	.word	0xffffffff


	//   ....[6]....
        /*0180*/ 	.word	0xffffffff


	//   ....[7]....
        /*0184*/ 	.word	0xffffffff


	//   ....[8]....
        /*0188*/ 	.word	0xffffffff


	//   ....[9]....
        /*018c*/ 	.word	0xffffffff


	//   ....[10]....
        /*0190*/ 	.word	0xffffffff


	//   ....[11]....
        /*0194*/ 	.word	0xffffffff


	//   ....[12]....
        /*0198*/ 	.word	0xffffffff


	//   ....[13]....
        /*019c*/ 	.word	0xffffffff


	//   ....[14]....
        /*01a0*/ 	.word	0xffffffff


	//   ....[15]....
        /*01a4*/ 	.word	0xffffffff


	//   ....[16]....
        /*01a8*/ 	.word	0xffffffff


	//   ....[17]....
        /*01ac*/ 	.word	0xffffffff


	//   ....[18]....
        /*01b0*/ 	.word	0xffffffff


	//   ....[19]....
        /*01b4*/ 	.word	0xffffffff


	//   ....[20]....
        /*01b8*/ 	.word	0xffffffff


	//   ....[21]....
        /*01bc*/ 	.word	0xffffffff


	//   ....[22]....
        /*01c0*/ 	.word	0xffffffff


	//   ....[23]....
        /*01c4*/ 	.word	0xffffffff


	//   ....[24]....
        /*01c8*/ 	.word	0xffffffff


	//   ....[25]....
        /*01cc*/ 	.word	0xffffffff


	//   ....[26]....
        /*01d0*/ 	.word	0xffffffff


	//   ....[27]....
        /*01d4*/ 	.word	0xffffffff


	//   ....[28]....
        /*01d8*/ 	.word	0xffffffff


	//   ....[29]....
        /*01dc*/ 	.word	0xffffffff


	//   ....[30]....
        /*01e0*/ 	.word	0xffffffff


	//   ....[31]....
        /*01e4*/ 	.word	0xffffffff


	//   ....[32]....
        /*01e8*/ 	.word	0xffffffff


	//   ....[33]....
        /*01ec*/ 	.word	0xffffffff


	//   ....[34]....
        /*01f0*/ 	.word	0xffffffff


	//   ....[35]....
        /*01f4*/ 	.word	0xffffffff


	//   ....[36]....
        /*01f8*/ 	.word	0xffffffff


	//   ....[37]....
        /*01fc*/ 	.word	0xffffffff


	//   ....[38]....
        /*0200*/ 	.word	0xffffffff


	//   ....[39]....
        /*0204*/ 	.word	0xffffffff


	//   ....[40]....
        /*0208*/ 	.word	0xffffffff


	//   ....[41]....
        /*020c*/ 	.word	0xffffffff


	//   ....[42]....
        /*0210*/ 	.word	0xffffffff


	//   ....[43]....
        /*0214*/ 	.word	0xffffffff


	//   ....[44]....
        /*0218*/ 	.word	0xffffffff


	//   ....[45]....
        /*021c*/ 	.word	0xffffffff


	//   ....[46]....
        /*0220*/ 	.word	0xffffffff


	//   ....[47]....
        /*0224*/ 	.word	0xffffffff


	//----- nvinfo : EIATTR_COOP_GROUP_INSTR_OFFSETS
	.align		4
.L_78:
        /*0228*/ 	.byte	0x04, 0x28
        /*022a*/ 	.short	(.L_80 - .L_79)


	//   ....[0]....
.L_79:
        /*022c*/ 	.word	0x00000620


	//   ....[1]....
        /*0230*/ 	.word	0x00000650


	//   ....[2]....
        /*0234*/ 	.word	0x000006b0


	//   ....[3]....
        /*0238*/ 	.word	0x00000700


	//   ....[4]....
        /*023c*/ 	.word	0x000008f0


	//   ....[5]....
        /*0240*/ 	.word	0x00000910


	//   ....[6]....
        /*0244*/ 	.word	0x000009b0


	//   ....[7]....
        /*0248*/ 	.word	0x00000b00


	//   ....[8]....
        /*024c*/ 	.word	0x00002d90


	//   ....[9]....
        /*0250*/ 	.word	0x00002f10


	//   ....[10]....
        /*0254*/ 	.word	0x00002f70


	//   ....[11]....
        /*0258*/ 	.word	0x00003070


	//   ....[12]....
        /*025c*/ 	.word	0x000030c0


	//   ....[13]....
        /*0260*/ 	.word	0x000031a0


	//   ....[14]....
        /*0264*/ 	.word	0x00003210


	//   ....[15]....
        /*0268*/ 	.word	0x00003300


	//   ....[16]....
        /*026c*/ 	.word	0x00006080


	//   ....[17]....
        /*0270*/ 	.word	0x000060b0


	//   ....[18]....
        /*0274*/ 	.word	0x00006110


	//   ....[19]....
        /*0278*/ 	.word	0x00006210


	//   ....[20]....
        /*027c*/ 	.word	0x000062b0


	//   ....[21]....
        /*0280*/ 	.word	0x000062d0


	//   ....[22]....
        /*0284*/ 	.word	0x00006430


	//   ....[23]....
        /*0288*/ 	.word	0x000068d0


	//   ....[24]....
        /*028c*/ 	.word	0x00008690


	//   ....[25]....
        /*0290*/ 	.word	0x000086a0


	//   ....[26]....
        /*0294*/ 	.word	0x000086b0


	//   ....[27]....
        /*0298*/ 	.word	0x000086c0


	//   ....[28]....
        /*029c*/ 	.word	0x00008720


	//   ....[29]....
        /*02a0*/ 	.word	0x00008740


	//   ....[30]....
        /*02a4*/ 	.word	0x00008750


	//   ....[31]....
        /*02a8*/ 	.word	0x00008760


	//   ....[32]....
        /*02ac*/ 	.word	0x00009c80


	//   ....[33]....
        /*02b0*/ 	.word	0x00009c90


	//   ....[34]....
        /*02b4*/ 	.word	0x00009cb0


	//   ....[35]....
        /*02b8*/ 	.word	0x00009cc0


	//   ....[36]....
        /*02bc*/ 	.word	0x00009cd0


	//   ....[37]....
        /*02c0*/ 	.word	0x00009ce0


	//   ....[38]....
        /*02c4*/ 	.word	0x00009cf0


	//   ....[39]....
        /*02c8*/ 	.word	0x00009d00


	//   ....[40]....
        /*02cc*/ 	.word	0x00009e30


	//   ....[41]....
        /*02d0*/ 	.word	0x00009e50


	//   ....[42]....
        /*02d4*/ 	.word	0x00009fd0


	//   ....[43]....
        /*02d8*/ 	.word	0x0000a000


	//   ....[44]....
        /*02dc*/ 	.word	0x0000a130


	//   ....[45]....
        /*02e0*/ 	.word	0x0000a160


	//   ....[46]....
        /*02e4*/ 	.word	0x0000a290


	//   ....[47]....
        /*02e8*/ 	.word	0x0000a2b0


	//----- nvinfo : EIATTR_EXIT_INSTR_OFFSETS
	.align		4
.L_80:
        /*02ec*/ 	.byte	0x04, 0x1c
        /*02ee*/ 	.short	(.L_82 - .L_81)


	//   ....[0]....
.L_81:
        /*02f0*/ 	.word	0x00000040


	//   ....[1]....
        /*02f4*/ 	.word	0x0000a2c0


	//   ....[2]....
        /*02f8*/ 	.word	0x0000a370


	//   ....[3]....
        /*02fc*/ 	.word	0x0000a3d0


	//----- nvinfo : EIATTR_CTAIDZ_USED
	.align		4
.L_82:
        /*0300*/ 	.byte	0x01, 0x04
	.zero		2


	//----- nvinfo : EIATTR_MAX_THREADS
	.align		4
        /*0304*/ 	.byte	0x04, 0x05
        /*0306*/ 	.short	(.L_84 - .L_83)
.L_83:
        /*0308*/ 	.word	0x00000080
        /*030c*/ 	.word	0x00000001
        /*0310*/ 	.word	0x00000001


	//----- nvinfo : EIATTR_CRS_STACK_SIZE
	.align		4
.L_84:
        /*0314*/ 	.byte	0x04, 0x1e
        /*0316*/ 	.short	(.L_86 - .L_85)
.L_85:
        /*0318*/ 	.word	0x00000000
.L_86:


//--------------------- .nv.info._ZN7cutlass13device_kernelIN5flash19enable_sm80_to_sm89INS1_16FlashAttnFwdSm80INS1_25CollectiveMainloopFwdSm80ILi4ELi1ELb0EN4cute5tupleIJNS5_1CILi128EEENS7_ILi64EEENS7_ILi96EEEEEELi96ENS_10bfloat16_tEfNS_4arch4Sm80ELb0ELb0ELb1ELb1ELb0ELb0ELb1ELb0EEENS1_21CollectiveEpilogueFwdINS6_IJS8_SA_S9_EEENS6_IJNS7_ILi1EEESI_SI_EEESC_SE_Li128ELb1ELb1ELb0ELb0EEENS1_19SingleTileSchedulerILb1ELb0ELb1ELi128EEEEEEEEEvNT_6ParamsE --------------------------
	.section	.nv.info._ZN7cutlass13device_kernelIN5flash19enable_sm80_to_sm89INS1_16FlashAttnFwdSm80INS1_25CollectiveMainloopFwdSm80ILi4ELi1ELb0EN4cute5tupleIJNS5_1CILi128EEENS7_ILi64EEENS7_ILi96EEEEEELi96ENS_10bfloat16_tEfNS_4arch4Sm80ELb0ELb0ELb1ELb1ELb0ELb0ELb1ELb0EEENS1_21CollectiveEpilogueFwdINS6_IJS8_SA_S9_EEENS6_IJNS7_ILi1EEESI_SI_EEESC_SE_Li128ELb1ELb1ELb0ELb0EEENS1_19SingleTileSchedulerILb1ELb0ELb1ELi128EEEEEEEEEvNT_6ParamsE,"",@"SHT_CUDA_INFO"
	.sectionflags	@""
	.align	4


	//----- nvinfo : EIATTR_CUDA_API_VERSION
	.align		4
        /*0000*/ 	.byte	0x04, 0x37
        /*0002*/ 	.short	(.L_88 - .L_87)
.L_87:
        /*0004*/ 	.word	0x00000082


	//----- nvinfo : EIATTR_SW2861232_WAR
	.align		4
.L_88:
        /*0008*/ 	.byte	0x01, 0x35
	.zero		2


	//----- nvinfo : EIATTR_PARAM_CBANK
	.align		4
        /*000c*/ 	.byte	0x04, 0x0a
        /*000e*/ 	.short	(.L_90 - .L_89)
	.align		4
.L_89:
        /*0010*/ 	.word	index@(.nv.constant0._ZN7cutlass13device_kernelIN5flash19enable_sm80_to_sm89INS1_16FlashAttnFwdSm80INS1_25CollectiveMainloopFwdSm80ILi4ELi1ELb0EN4cute5tupleIJNS5_1CILi128EEENS7_ILi64EEENS7_ILi96EEEEEELi96ENS_10bfloat16_tEfNS_4arch4Sm80ELb0ELb0ELb1ELb1ELb0ELb0ELb1ELb0EEENS1_21CollectiveEpilogueFwdINS6_IJS8_SA_S9_EEENS6_IJNS7_ILi1EEESI_SI_EEESC_SE_Li128ELb1ELb1ELb0ELb0EEENS1_19SingleTileSchedulerILb1ELb0ELb1ELi128EEEEEEEEEvNT_6ParamsE)
        /*0014*/ 	.short	0x0160
        /*0016*/ 	.short	0x0418


	//----- nvinfo : EIATTR_CBANK_PARAM_SIZE
	.align		4
.L_90:
        /*0018*/ 	.byte	0x03, 0x19
        /*001a*/ 	.short	0x0418


	//----- nvinfo : EIATTR_KPARAM_INFO
	.align		4
        /*001c*/ 	.byte	0x04, 0x17
        /*001e*/ 	.short	(.L_92 - .L_91)
.L_91:
        /*0020*/ 	.word	0x00000000
        /*0024*/ 	.short	0x0000
        /*0026*/ 	.short	0x0000
        /*0028*/ 	.byte	0x00, 0xf0, 0x61, 0x10


	//----- nvinfo : EIATTR_MAXREG_COUNT
	.align		4
.L_92:
        /*002c*/ 	.byte	0x03, 0x1b
        /*002e*/ 	.short	0x00ff


	//----- nvinfo : EIATTR_NUM_BARRIERS
	.align		4
        /*0030*/ 	.byte	0x02, 0x4c
        /*0032*/ 	.byte	0x02
	.zero		1


	//----- nvinfo : EIATTR_ANNOTATIONS
	.align		4
        /*0034*/ 	.byte	0x04, 0x55
        /*0036*/ 	.short	(.L_94 - .L_93)


	//   ....[0]....
.L_93:
        /* <DEDUP_REMOVED lines=28> */


	//----- nvinfo : EIATTR_MERCURY_ISA_VERSION
	.align		4
.L_94:
        /*01e0*/ 	.byte	0x03, 0x5f
        /*01e2*/ 	.short	0x0000


	//----- nvinfo : EIATTR_COOP_GROUP_MASK_REGIDS
	.align		4
        /*01e4*/ 	.byte	0x04, 0x29
        /*01e6*/ 	.short	(.L_96 - .L_95)


	//   ....[0]....
.L_95:
        /*01e8*/ 	.word	0xffffffff


	//   ....[1]....
        /*01ec*/ 	.word	0xffffffff


	//   ....[2]....
        /*01f0*/ 	.word	0xffffffff


	//   ....[3]....
        /*01f4*/ 	.word	0xffffffff


	//   ....[4]....
        /*01f8*/ 	.word	0xffffffff


	//   ....[5]....
        /*01fc*/ 	.word	0xffffffff


	//   ....[6]....
        /*0200*/ 	.word	0xffffffff


	//   ....[7]....
        /*0204*/ 	.word	0xffffffff


	//   ....[8]....
        /*0208*/ 	.word	0xffffffff


	//   ....[9]....
        /*020c*/ 	.word	0xffffffff


	//   ....[10]....
        /*0210*/ 	.word	0xffffffff


	//   ....[11]....
        /*0214*/ 	.word	0xffffffff


	//   ....[12]....
        /*0218*/ 	.word	0xffffffff


	//   ....[13]....
        /*021c*/ 	.word	0xffffffff


	//   ....[14]....
        /*0220*/ 	.word	0xffffffff


	//   ....[15]....
        /*0224*/ 	.word	0xffffffff


	//   ....[16]....
        /*0228*/ 	.word	0xffffffff


	//   ....[17]....
        /*022c*/ 	.word	0xffffffff


	//   ....[18]....
        /*0230*/ 	.word	0xffffffff


	//   ....[19]....
        /*0234*/ 	.word	0xffffffff


	//   ....[20]....
        /*0238*/ 	.word	0xffffffff


	//   ....[21]....
        /*023c*/ 	.word	0xffffffff


	//   ....[22]....
        /*0240*/ 	.word	0xffffffff


	//   ....[23]....
        /*0244*/ 	.word	0xffffffff


	//   ....[24]....
        /*0248*/ 	.word	0xffffffff


	//   ....[25]....
        /*024c*/ 	.word	0xffffffff


	//   ....[26]....
        /*0250*/ 	.word	0xffffffff


	//   ....[27]....
        /*0254*/ 	.word	0xffffffff


	//   ....[28]....
        /*0258*/ 	.word	0xffffffff


	//   ....[29]....
        /*025c*/ 	.word	0xffffffff


	//   ....[30]....
        /*0260*/ 	.word	0xffffffff


	//   ....[31]....
        /*0264*/ 	.word	0xffffffff


	//   ....[32]....
        /*0268*/ 	.word	0xffffffff


	//   ....[33]....
        /*026c*/ 	.word	0xffffffff


	//   ....[34]....
        /*0270*/ 	.word	0xffffffff


	//   ....[35]....
        /*0274*/ 	.word	0xffffffff


	//   ....[36]....
        /*0278*/ 	.word	0xffffffff


	//   ....[37]....
        /*027c*/ 	.word	0xffffffff


	//   ....[38]....
        /*0280*/ 	.word	0xffffffff


	//   ....[39]....
        /*0284*/ 	.word	0xffffffff


	//   ....[40]....
        /*0288*/ 	.word	0xffffffff


	//   ....[41]....
        /*028c*/ 	.word	0xffffffff


	//   ....[42]....
        /*0290*/ 	.word	0xffffffff


	//   ....[43]....
        /*0294*/ 	.word	0xffffffff


	//   ....[44]....
        /*0298*/ 	.word	0xffffffff


	//   ....[45]....
        /*029c*/ 	.word	0xffffffff


	//   ....[46]....
        /*02a0*/ 	.word	0xffffffff


	//   ....[47]....
        /*02a4*/ 	.word	0xffffffff


	//   ....[48]....
        /*02a8*/ 	.word	0xffffffff


	//   ....[49]....
        /*02ac*/ 	.word	0xffffffff


	//   ....[50]....
        /*02b0*/ 	.word	0xffffffff


	//   ....[51]....
        /*02b4*/ 	.word	0xffffffff


	//   ....[52]....
        /*02b8*/ 	.word	0xffffffff


	//   ....[53]....
        /*02bc*/ 	.word	0xffffffff


	//   ....[54]....
        /*02c0*/ 	.word	0xffffffff


	//   ....[55]....
        /*02c4*/ 	.word	0xffffffff


	//   ....[56]....
        /*02c8*/ 	.word	0xffffffff


	//----- nvinfo : EIATTR_COOP_GROUP_INSTR_OFFSETS
	.align		4
.L_96:
        /*02cc*/ 	.byte	0x04, 0x28
        /*02ce*/ 	.short	(.L_98 - .L_97)


	//   ....[0]....
.L_97:
        /*02d0*/ 	.word	0x00000090


	//   ....[1]....
        /*02d4*/ 	.word	0x00001450


	//   ....[2]....
        /*02d8*/ 	.word	0x00001480


	//   ....[3]....
        /*02dc*/ 	.word	0x00001650


	//   ....[4]....
        /*02e0*/ 	.word	0x00001680


	//   ....[5]....
        /*02e4*/ 	.word	0x000017c0


	//   ....[6]....
        /*02e8*/ 	.word	0x000017f0


	//   ....[7]....
        /*02ec*/ 	.word	0x00001920


	//   ....[8]....
        /*02f0*/ 	.word	0x00001960


	//   ....[9]....
        /*02f4*/ 	.word	0x000035b0


	//   ....[10]....
        /*02f8*/ 	.word	0x00003700


	//   ....[11]....
        /*02fc*/ 	.word	0x00003810


	//   ....[12]....
        /*0300*/ 	.word	0x000039a0


	//   ....[13]....
        /*0304*/ 	.word	0x00003a10


	//   ....[14]....
        /*0308*/ 	.word	0x00003b40


	//   ....[15]....
        /*030c*/ 	.word	0x00003b60


	//   ....[16]....
        /*0310*/ 	.word	0x00003d10


	//   ....[17]....
        /*0314*/ 	.word	0x00006a90


	//   ....[18]....
        /*0318*/ 	.word	0x00006ae0


	//   ....[19]....
        /*031c*/ 	.word	0x00006b20


	//   ....[20]....
        /*0320*/ 	.word	0x00006b80


	//   ....[21]....
        /*0324*/ 	.word	0x00006bd0


	//   ....[22]....
        /*0328*/ 	.word	0x00006c90


	//   ....[23]....
        /*032c*/ 	.word	0x00007070


	//   ....[24]....
        /*0330*/ 	.word	0x000071a0


	//   ....[25]....
        /*0334*/ 	.word	0x00009250


	//   ....[26]....
        /*0338*/ 	.word	0x00009260


	//   ....[27]....
        /*033c*/ 	.word	0x00009270


	//   ....[28]....
        /*0340*/ 	.word	0x00009280


	//   ....[29]....
        /*0344*/ 	.word	0x000092b0


	//   ....[30]....
        /*0348*/ 	.word	0x000092d0


	//   ....[31]....
        /*034c*/ 	.word	0x000092f0


	//   ....[32]....
        /*0350*/ 	.word	0x00009300


	//   ....[33]....
        /*0354*/ 	.word	0x0000aa00


	//   ....[34]....
        /*0358*/ 	.word	0x0000aa30


	//   ....[35]....
        /*035c*/ 	.word	0x0000aa50


	//   ....[36]....
        /*0360*/ 	.word	0x0000aa70


	//   ....[37]....
        /*0364*/ 	.word	0x0000aa80


	//   ....[38]....
        /*0368*/ 	.word	0x0000aa90


	//   ....[39]....
        /*036c*/ 	.word	0x0000aaa0


	//   ....[40]....
        /*0370*/ 	.word	0x0000aab0


	//   ....[41]....
        /*0374*/ 	.word	0x0000acd0


	//   ....[42]....
        /*0378*/ 	.word	0x0000ace0


	//   ....[43]....
        /*037c*/ 	.word	0x0000ae60


	//   ....[44]....
        /*0380*/ 	.word	0x0000ae90


	//   ....[45]....
        /*0384*/ 	.word	0x0000afe0


	//   ....[46]....
        /*0388*/ 	.word	0x0000b010


	//   ....[47]....
        /*038c*/ 	.word	0x0000b160


	//   ....[48]....
        /*0390*/ 	.word	0x0000b180


	//   ....[49]....
        /*0394*/ 	.word	0x0000b980


	//   ....[50]....
        /*0398*/ 	.word	0x0000b9a0


	//   ....[51]....
        /*039c*/ 	.word	0x0000baf0


	//   ....[52]....
        /*03a0*/ 	.word	0x0000bb20


	//   ....[53]....
        /*03a4*/ 	.word	0x0000bc50


	//   ....[54]....
        /*03a8*/ 	.word	0x0000bc80


	//   ....[55]....
        /*03ac*/ 	.word	0x0000bdb0


	//   ....[56]....
        /*03b0*/ 	.word	0x0000bdd0


	//----- nvinfo : EIATTR_EXIT_INSTR_OFFSETS
	.align		4
.L_98:
        /*03b4*/ 	.byte	0x04, 0x1c
        /*03b6*/ 	.short	(.L_100 - .L_99)


	//   ....[0]....
.L_99:
        /*03b8*/ 	.word	0x00000350


	//   ....[1]....
        /*03bc*/ 	.word	0x0000b190


	//   ....[2]....
        /*03c0*/ 	.word	0x0000b260


	//   ....[3]....
        /*03c4*/ 	.word	0x0000b2c0


	//   ....[4]....
        /*03c8*/ 	.word	0x0000bde0


	//   ....[5]....
        /*03cc*/ 	.word	0x0000be90


	//   ....[6]....
        /*03d0*/ 	.word	0x0000bef0


	//----- nvinfo : EIATTR_CTAIDZ_USED
	.align		4
.L_100:
        /*03d4*/ 	.byte	0x01, 0x04
	.zero		2


	//----- nvinfo : EIATTR_MAX_THREADS
	.align		4
        /*03d8*/ 	.byte	0x04, 0x05
        /*03da*/ 	.short	(.L_102 - .L_101)
.L_101:
        /*03dc*/ 	.word	0x00000080
        /*03e0*/ 	.word	0x00000001
        /*03e4*/ 	.word	0x00000001


	//----- nvinfo : EIATTR_CRS_STACK_SIZE
	.align		4
.L_102:
        /*03e8*/ 	.byte	0x04, 0x1e
        /*03ea*/ 	.short	(.L_104 - .L_103)
.L_103:
        /*03ec*/ 	.word	0x00000000
.L_104:


//--------------------- .nv.info._ZN7cutlass13device_kernelIN5flash19enable_sm80_to_sm89INS1_16FlashAttnFwdSm80INS1_25CollectiveMainloopFwdSm80ILi4ELi1ELb0EN4cute5tupleIJNS5_1CILi128EEENS7_ILi64EEENS7_ILi96EEEEEELi96ENS_10bfloat16_tEfNS_4arch4Sm80ELb0ELb0ELb1ELb1ELb0ELb1ELb1ELb0EEENS1_21CollectiveEpilogueFwdINS6_IJS8_SA_S9_EEENS6_IJNS7_ILi1EEESI_SI_EEESC_SE_Li128ELb1ELb1ELb0ELb0EEENS1_19SingleTileSchedulerILb1ELb0ELb1ELi128EEEEEEEEEvNT_6ParamsE --------------------------
	.section	.nv.info._ZN7cutlass13device_kernelIN5flash19enable_sm80_to_sm89INS1_16FlashAttnFwdSm80INS1_25CollectiveMainloopFwdSm80ILi4ELi1ELb0EN4cute5tupleIJNS5_1CILi128EEENS7_ILi64EEENS7_ILi96EEEEEELi96ENS_10bfloat16_tEfNS_4arch4Sm80ELb0ELb0ELb1ELb1ELb0ELb1ELb1ELb0EEENS1_21CollectiveEpilogueFwdINS6_IJS8_SA_S9_EEENS6_IJNS7_ILi1EEESI_SI_EEESC_SE_Li128ELb1ELb1ELb0ELb0EEENS1_19SingleTileSchedulerILb1ELb0ELb1ELi128EEEEEEEEEvNT_6ParamsE,"",@"SHT_CUDA_INFO"
	.sectionflags	@""
	.align	4


	//----- nvinfo : EIATTR_CUDA_API_VERSION
	.align		4
        /*0000*/ 	.byte	0x04, 0x37
        /*0002*/ 	.short	(.L_106 - .L_105)
.L_105:
        /*0004*/ 	.word	0x00000082


	//----- nvinfo : EIATTR_SW2861232_WAR
	.align		4
.L_106:
        /*0008*/ 	.byte	0x01, 0x35
	.zero		2


	//----- nvinfo : EIATTR_PARAM_CBANK
	.align		4
        /*000c*/ 	.byte	0x04, 0x0a
        /*000e*/ 	.short	(.L_108 - .L_107)
	.align		4
.L_107:
        /*0010*/ 	.word	index@(.nv.constant0._ZN7cutlass13device_kernelIN5flash19enable_sm80_to_sm89INS1_16FlashAttnFwdSm80INS1_25CollectiveMainloopFwdSm80ILi4ELi1ELb0EN4cute5tupleIJNS5_1CILi128EEENS7_ILi64EEENS7_ILi96EEEEEELi96ENS_10bfloat16_tEfNS_4arch4Sm80ELb0ELb0ELb1ELb1ELb0ELb1ELb1ELb0EEENS1_21CollectiveEpilogueFwdINS6_IJS8_SA_S9_EEENS6_IJNS7_ILi1EEESI_SI_EEESC_SE_Li128ELb1ELb1ELb0ELb0EEENS1_19SingleTileSchedulerILb1ELb0ELb1ELi128EEEEEEEEEvNT_6ParamsE)
        /*0014*/ 	.short	0x0160
        /*0016*/ 	.short	0x0418


	//----- nvinfo : EIATTR_CBANK_PARAM_SIZE
	.align		4
.L_108:
        /*0018*/ 	.byte	0x03, 0x19
        /*001a*/ 	.short	0x0418


	//----- nvinfo : EIATTR_KPARAM_INFO
	.align		4
        /*001c*/ 	.byte	0x04, 0x17
        /*001e*/ 	.short	(.L_110 - .L_109)
.L_109:
        /*0020*/ 	.word	0x00000000
        /*0024*/ 	.short	0x0000
        /*0026*/ 	.short	0x0000
        /*0028*/ 	.byte	0x00, 0xf0, 0x61, 0x10


	//----- nvinfo : EIATTR_MAXREG_COUNT
	.align		4
.L_110:
        /*002c*/ 	.byte	0x03, 0x1b
        /*002e*/ 	.short	0x00ff


	//----- nvinfo : EIATTR_NUM_BARRIERS
	.align		4
        /*0030*/ 	.byte	0x02, 0x4c
        /*0032*/ 	.byte	0x02
	.zero		1


	//----- nvinfo : EIATTR_ANNOTATIONS
	.align		4
        /*0034*/ 	.byte	0x04, 0x55
        /*0036*/ 	.short	(.L_112 - .L_111)


	//   ....[0]....
.L_111:
        /* <DEDUP_REMOVED lines=28> */
        /*01ec*/ 	.byte	0x20, 0x4d, 0x01, 0x00, 0x01, 0x00, 0x00, 0x00, 0x50, 0x64, 0x01, 0x00


	//----- nvinfo : EIATTR_MERCURY_ISA_VERSION
	.align		4
.L_112:
        /*01f8*/ 	.byte	0x03, 0x5f
        /*01fa*/ 	.short	0x0000


	//----- nvinfo : EIATTR_COOP_GROUP_MASK_REGIDS
	.align		4
        /*01fc*/ 	.byte	0x04, 0x29
        /*01fe*/ 	.short	(.L_114 - .L_113)


	//   ....[0]....
.L_113:
        /*0200*/ 	.word	0xffffffff


	//   ....[1]....
        /*0204*/ 	.word	0xffffffff


	//   ....[2]....
        /*0208*/ 	.word	0xffffffff


	//   ....[3]....
        /*020c*/ 	.word	0xffffffff


	//   ....[4]....
        /*0210*/ 	.word	0xffffffff


	//   ....[5]....
        /*0214*/ 	.word	0xffffffff


	//   ....[6]....
        /*0218*/ 	.word	0xffffffff


	//   ....[7]....
        /*021c*/ 	.word	0xffffffff


	//   ....[8]....
        /*0220*/ 	.word	0xffffffff


	//   ....[9]....
        /*0224*/ 	.word	0xffffffff


	//   ....[10]....
        /*0228*/ 	.word	0xffffffff


	//   ....[11]....
        /*022c*/ 	.word	0xffffffff


	//   ....[12]....
        /*0230*/ 	.word	0xffffffff


	//   ....[13]....
        /*0234*/ 	.word	0xffffffff


	//   ....[14]....
        /*0238*/ 	.word	0xffffffff


	//   ....[15]....
        /*023c*/ 	.word	0xffffffff


	//   ....[16]....
        /*0240*/ 	.word	0xffffffff


	//   ....[17]....
        /*0244*/ 	.word	0xffffffff


	//   ....[18]....
        /*0248*/ 	.word	0xffffffff


	//   ....[19]....
        /*024c*/ 	.word	0xffffffff


	//   ....[20]....
        /*0250*/ 	.word	0xffffffff


	//   ....[21]....
        /*0254*/ 	.word	0xffffffff


	//   ....[22]....
        /*0258*/ 	.word	0xffffffff


	//   ....[23]....
        /*025c*/ 	.word	0xffffffff


	//   ....[24]....
        /*0260*/ 	.word	0xffffffff


	//   ....[25]....
        /*0264*/ 	.word	0xffffffff


	//   ....[26]....
        /*0268*/ 	.word	0xffffffff


	//   ....[27]....
        /*026c*/ 	.word	0xffffffff


	//   ....[28]....
        /*0270*/ 	.word	0xffffffff


	//   ....[29]....
        /*0274*/ 	.word	0xffffffff


	//   ....[30]....
        /*0278*/ 	.word	0xffffffff


	//   ....[31]....
        /*027c*/ 	.word	0xffffffff


	//   ....[32]....
        /*0280*/ 	.word	0xffffffff


	//   ....[33]....
        /*0284*/ 	.word	0xffffffff


	//   ....[34]....
        /*0288*/ 	.word	0xffffffff


	//   ....[35]....
        /*028c*/ 	.word	0xffffffff


	//   ....[36]....
        /*0290*/ 	.word	0xffffffff


	//   ....[37]....
        /*0294*/ 	.word	0xffffffff


	//   ....[38]....
        /*0298*/ 	.word	0xffffffff


	//   ....[39]....
        /*029c*/ 	.word	0xffffffff


	//   ....[40]....
        /*02a0*/ 	.word	0xffffffff


	//   ....[41]....
        /*02a4*/ 	.word	0xffffffff


	//   ....[42]....
        /*02a8*/ 	.word	0xffffffff


	//   ....[43]....
        /*02ac*/ 	.word	0xffffffff


	//   ....[44]....
        /*02b0*/ 	.word	0xffffffff


	//   ....[45]....
        /*02b4*/ 	.word	0xffffffff


	//   ....[46]....
        /*02b8*/ 	.word	0xffffffff


	//   ....[47]....
        /*02bc*/ 	.word	0xffffffff


	//   ....[48]....
        /*02c0*/ 	.word	0xffffffff


	//   ....[49]....
        /*02c4*/ 	.word	0xffffffff


	//   ....[50]....
        /*02c8*/ 	.word	0xffffffff


	//   ....[51]....
        /*02cc*/ 	.word	0xffffffff


	//   ....[52]....
        /*02d0*/ 	.word	0xffffffff


	//   ....[53]....
        /*02d4*/ 	.word	0xffffffff


	//   ....[54]....
        /*02d8*/ 	.word	0xffffffff


	//   ....[55]....
        /*02dc*/ 	.word	0xffffffff


	//   ....[56]....
        /*02e0*/ 	.word	0xffffffff


	//----- nvinfo : EIATTR_COOP_GROUP_INSTR_OFFSETS
	.align		4
.L_114:
        /*02e4*/ 	.byte	0x04, 0x28
        /*02e6*/ 	.short	(.L_116 - .L_115)


	//   ....[0]....
.L_115:
        /*02e8*/ 	.word	0x00000090


	//   ....[1]....
        /*02ec*/ 	.word	0x00006650


	//   ....[2]....
        /*02f0*/ 	.word	0x00006680


	//   ....[3]....
        /*02f4*/ 	.word	0x00006930


	//   ....[4]....
        /*02f8*/ 	.word	0x00006960


	//   ....[5]....
        /*02fc*/ 	.word	0x00006aa0


	//   ....[6]....
        /*0300*/ 	.word	0x00006ad0


	//   ....[7]....
        /*0304*/ 	.word	0x00006c00


	//   ....[8]....
        /*0308*/ 	.word	0x00006c40


	//   ....[9]....
        /*030c*/ 	.word	0x0000e680


	//   ....[10]....
        /*0310*/ 	.word	0x0000e7f0


	//   ....[11]....
        /*0314*/ 	.word	0x0000e960


	//   ....[12]....
        /*0318*/ 	.word	0x0000eaf0


	//   ....[13]....
        /*031c*/ 	.word	0x0000eb60


	//   ....[14]....
        /*0320*/ 	.word	0x0000ec90


	//   ....[15]....
        /*0324*/ 	.word	0x0000ecb0


	//   ....[16]....
        /*0328*/ 	.word	0x0000ee60


	//   ....[17]....
        /*032c*/ 	.word	0x00011c20


	//   ....[18]....
        /*0330*/ 	.word	0x00011c70


	//   ....[19]....
        /*0334*/ 	.word	0x00011cb0


	//   ....[20]....
        /*0338*/ 	.word	0x00011d10


	//   ....[21]....
        /*033c*/ 	.word	0x00011d60


	//   ....[22]....
        /*0340*/ 	.word	0x00011e20


	//   ....[23]....
        /*0344*/ 	.word	0x00012200


	//   ....[24]....
        /*0348*/ 	.word	0x00012330


	//   ....[25]....
        /*034c*/ 	.word	0x000143f0


	//   ....[26]....
        /*0350*/ 	.word	0x00014400


	//   ....[27]....
        /*0354*/ 	.word	0x00014410


	//   ....[28]....
        /*0358*/ 	.word	0x00014420


	//   ....[29]....
        /*035c*/ 	.word	0x00014450


	//   ....[30]....
        /*0360*/ 	.word	0x00014470


	//   ....[31]....
        /*0364*/ 	.word	0x00014490


	//   ....[32]....
        /*0368*/ 	.word	0x000144a0


	//   ....[33]....
        /*036c*/ 	.word	0x00015b70


	//   ....[34]....
        /*0370*/ 	.word	0x00015ba0


	//   ....[35]....
        /*0374*/ 	.word	0x00015bd0


	//   ....[36]....
        /*0378*/ 	.word	0x00015bf0


	//   ....[37]....
        /*037c*/ 	.word	0x00015c00


	//   ....[38]....
        /*0380*/ 	.word	0x00015c10


	//   ....[39]....
        /*0384*/ 	.word	0x00015c20


	//   ....[40]....
        /*0388*/ 	.word	0x00015c30


	//   ....[41]....
        /*038c*/ 	.word	0x00015e50


	//   ....[42]....
        /*0390*/ 	.word	0x00015e60


	//   ....[43]....
        /*0394*/ 	.word	0x00015fe0


	//   ....[44]....
        /*0398*/ 	.word	0x00016010


	//   ....[45]....
        /*039c*/ 	.word	0x00016160


	//   ....[46]....
        /*03a0*/ 	.word	0x00016190


	//   ....[47]....
        /*03a4*/ 	.word	0x000162e0


	//   ....[48]....
        /*03a8*/ 	.word	0x00016300


	//   ....[49]....
        /*03ac*/ 	.word	0x00016ac0


	//   ....[50]....
        /*03b0*/ 	.word	0x00016ae0


	//   ....[51]....
        /*03b4*/ 	.word	0x00016c30


	//   ....[52]....
        /*03b8*/ 	.word	0x00016c60


	//   ....[53]....
        /*03bc*/ 	.word	0x00016d90


	//   ....[54]....
        /*03c0*/ 	.word	0x00016dc0


	//   ....[55]....
        /*03c4*/ 	.word	0x00016ef0


	//   ....[56]....
        /*03c8*/ 	.word	0x00016f10


	//----- nvinfo : EIATTR_EXIT_INSTR_OFFSETS
	.align		4
.L_116:
        /*03cc*/ 	.byte	0x04, 0x1c
        /*03ce*/ 	.short	(.L_118 - .L_117)


	//   ....[0]....
.L_117:
        /*03d0*/ 	.word	0x00000350


	//   ....[1]....
        /*03d4*/ 	.word	0x00016310


	//   ....[2]....
        /*03d8*/ 	.word	0x000163e0


	//   ....[3]....
        /*03dc*/ 	.word	0x00016440


	//   ....[4]....
        /*03e0*/ 	.word	0x00016f20


	//   ....[5]....
        /*03e4*/ 	.word	0x00016fd0


	//   ....[6]....
        /*03e8*/ 	.word	0x00017030


	//----- nvinfo : EIATTR_CTAIDZ_USED
	.align		4
.L_118:
        /*03ec*/ 	.byte	0x01, 0x04
	.zero		2


	//----- nvinfo : EIATTR_MAX_THREADS
	.align		4
        /*03f0*/ 	.byte	0x04, 0x05
        /*03f2*/ 	.short	(.L_120 - .L_119)
.L_119:
        /*03f4*/ 	.word	0x00000080
        /*03f8*/ 	.word	0x00000001
        /*03fc*/ 	.word	0x00000001


	//----- nvinfo : EIATTR_CRS_STACK_SIZE
	.align		4
.L_120:
        /*0400*/ 	.byte	0x04, 0x1e
        /*0402*/ 	.short	(.L_122 - .L_121)
.L_121:
        /*0404*/ 	.word	0x00000000
.L_122:


//--------------------- .nv.info._ZN7cutlass13device_kernelIN5flash19enable_sm80_to_sm89INS1_16FlashAttnFwdSm80INS1_25CollectiveMainloopFwdSm80ILi4ELi1ELb0EN4cute5tupleIJNS5_1CILi128EEENS7_ILi48EEENS7_ILi96EEEEEELi96ENS_10bfloat16_tEfNS_4arch4Sm80ELb0ELb1ELb1ELb0ELb0ELb0ELb1ELb0EEENS1_21CollectiveEpilogueFwdINS6_IJS8_SA_S9_EEENS6_IJNS7_ILi1EEESI_SI_EEESC_SE_Li128ELb0ELb1ELb0ELb0EEENS1_19SingleTileSchedulerILb0ELb0ELb1ELi128EEEEEEEEEvNT_6ParamsE --------------------------
	.section	.nv.info._ZN7cutlass13device_kernelIN5flash19enable_sm80_to_sm89INS1_16FlashAttnFwdSm80INS1_25CollectiveMainloopFwdSm80ILi4ELi1ELb0EN4cute5tupleIJNS5_1CILi128EEENS7_ILi48EEENS7_ILi96EEEEEELi96ENS_10bfloat16_tEfNS_4arch4Sm80ELb0ELb1ELb1ELb0ELb0ELb0ELb1ELb0EEENS1_21CollectiveEpilogueFwdINS6_IJS8_SA_S9_EEENS6_IJNS7_ILi1EEESI_SI_EEESC_SE_Li128ELb0ELb1ELb0ELb0EEENS1_19SingleTileSchedulerILb0ELb0ELb1ELi128EEEEEEEEEvNT_6ParamsE,"",@"SHT_CUDA_INFO"
	.sectionflags	@""
	.align	4


	//----- nvinfo : EIATTR_CUDA_API_VERSION
	.align		4
        /*0000*/ 	.byte	0x04, 0x37
        /*0002*/ 	.short	(.L_124 - .L_123)
.L_123:
        /*0004*/ 	.word	0x00000082


	//----- nvinfo : EIATTR_SW2861232_WAR
	.align		4
.L_124:
        /*0008*/ 	.byte	0x01, 0x35
	.zero		2


	//----- nvinfo : EIATTR_PARAM_CBANK
	.align		4
        /*000c*/ 	.byte	0x04, 0x0a
        /*000e*/ 	.short	(.L_126 - .L_125)
	.align		4
.L_125:
        /*0010*/ 	.word	index@(.nv.constant0._ZN7cutlass13device_kernelIN5flash19enable_sm80_to_sm89INS1_16FlashAttnFwdSm80INS1_25CollectiveMainloopFwdSm80ILi4ELi1ELb0EN4cute5tupleIJNS5_1CILi128EEENS7_ILi48EEENS7_ILi96EEEEEELi96ENS_10bfloat16_tEfNS_4arch4Sm80ELb0ELb1ELb1ELb0ELb0ELb0ELb1ELb0EEENS1_21CollectiveEpilogueFwdINS6_IJS8_SA_S9_EEENS6_IJNS7_ILi1EEESI_SI_EEESC_SE_Li128ELb0ELb1ELb0ELb0EEENS1_19SingleTileSchedulerILb0ELb0ELb1ELi128EEEEEEEEEvNT_6ParamsE)
        /*0014*/ 	.short	0x0160
        /*0016*/ 	.short	0x0418


	//----- nvinfo : EIATTR_CBANK_PARAM_SIZE
	.align		4
.L_126:
        /*0018*/ 	.byte	0x03, 0x19
        /*001a*/ 	.short	0x0418


	//----- nvinfo : EIATTR_KPARAM_INFO
	.align		4
        /*001c*/ 	.byte	0x04, 0x17
        /*001e*/ 	.short	(.L_128 - .L_127)
.L_127:
        /*0020*/ 	.word	0x00000000
        /*0024*/ 	.short	0x0000
        /*0026*/ 	.short	0x0000
        /*0028*/ 	.byte	0x00, 0xf0, 0x61, 0x10


	//----- nvinfo : EIATTR_MAXREG_COUNT
	.align		4
.L_128:
        /*002c*/ 	.byte	0x03, 0x1b
        /*002e*/ 	.short	0x00ff


	//----- nvinfo : EIATTR_NUM_BARRIERS
	.align		4
        /*0030*/ 	.byte	0x02, 0x4c
        /*0032*/ 	.byte	0x02
	.zero		1


	//----- nvinfo : EIATTR_MERCURY_ISA_VERSION
	.align		4
        /*0034*/ 	.byte	0x03, 0x5f
        /*0036*/ 	.short	0x0000


	//----- nvinfo : EIATTR_COOP_GROUP_MASK_REGIDS
	.align		4
        /*0038*/ 	.byte	0x04, 0x29
        /*003a*/ 	.short	(.L_130 - .L_129)


	//   ....[0]....
.L_129:
        /*003c*/ 	.word	0xffffffff


	//   ....[1]....
        /*0040*/ 	.word	0xffffffff


	//   ....[2]....
        /*0044*/ 	.word	0xffffffff


	//   ....[3]....
        /*0048*/ 	.word	0xffffffff


	//   ....[4]....
        /*004c*/ 	.word	0xffffffff


	//   ....[5]....
        /*0050*/ 	.word	0xffffffff


	//   ....[6]....
        /*0054*/ 	.word	0xffffffff


	//   ....[7]....
        /*0058*/ 	.word	0xffffffff


	//   ....[8]....
        /*005c*/ 	.word	0xffffffff


	//   ....[9]....
        /*0060*/ 	.word	0xffffffff


	//   ....[10]....
        /*0064*/ 	.word	0xffffffff


	//   ....[11]....
        /*0068*/ 	.word	0xffffffff


	//   ....[12]....
        /*006c*/ 	.word	0xffffffff


	//   ....[13]....
        /*0070*/ 	.word	0xffffffff


	//   ....[14]....
        /*0074*/ 	.word	0xffffffff


	//   ....[15]....
        /*0078*/ 	.word	0xffffffff


	//   ....[16]....
        /*007c*/ 	.word	0xffffffff


	//   ....[17]....
        /*0080*/ 	.word	0xffffffff


	//   ....[18]....
        /*0084*/ 	.word	0xffffffff


	//   ....[19]....
        /*0088*/ 	.word	0xffffffff


	//   ....[20]....
        /*008c*/ 	.word	0xffffffff


	//   ....[21]....
        /*0090*/ 	.word	0xffffffff


	//   ....[22]....
        /*0094*/ 	.word	0xffffffff


	//   ....[23]....
        /*0098*/ 	.word	0xffffffff


	//   ....[24]....
        /*009c*/ 	.word	0xffffffff


	//   ....[25]....
        /*00a0*/ 	.word	0xffffffff


	//   ....[26]....
        /*00a4*/ 	.word	0xffffffff


	//   ....[27]....
        /*00a8*/ 	.word	0xffffffff


	//   ....[28]....
        /*00ac*/ 	.word	0xffffffff


	//   ....[29]....
        /*00b0*/ 	.word	0xffffffff


	//   ....[30]....
        /*00b4*/ 	.word	0xffffffff


	//   ....[31]....
        /*00b8*/ 	.word	0xffffffff


	//   ....[32]....
        /*00bc*/ 	.word	0xffffffff


	//   ....[33]....
        /*00c0*/ 	.word	0xffffffff


	//   ....[34]....
        /*00c4*/ 	.word	0xffffffff


	//   ....[35]....
        /*00c8*/ 	.word	0xffffffff


	//   ....[36]....
        /*00cc*/ 	.word	0xffffffff


	//   ....[37]....
        /*00d0*/ 	.word	0xffffffff


	//   ....[38]....
        /*00d4*/ 	.word	0xffffffff


	//   ....[39]....
        /*00d8*/ 	.word	0xffffffff


	//   ....[40]....
        /*00dc*/ 	.word	0xffffffff


	//   ....[41]....
        /*00e0*/ 	.word	0xffffffff


	//   ....[42]....
        /*00e4*/ 	.word	0xffffffff


	//   ....[43]....
        /*00e8*/ 	.word	0xffffffff


	//   ....[44]....
        /*00ec*/ 	.word	0xffffffff


	//   ....[45]....
        /*00f0*/ 	.word	0xffffffff


	//   ....[46]....
        /*00f4*/ 	.word	0xffffffff


	//   ....[47]....
        /*00f8*/ 	.word	0xffffffff


	//   ....[48]....
        /*00fc*/ 	.word	0xffffffff


	//   ....[49]....
        /*0100*/ 	.word	0xffffffff


	//   ....[50]....
        /*0104*/ 	.word	0xffffffff


	//   ....[51]....
        /*0108*/ 	.word	0xffffffff


	//   ....[52]....
        /*010c*/ 	.word	0xffffffff


	//   ....[53]....
        /*0110*/ 	.word	0xffffffff


	//   ....[54]....
        /*0114*/ 	.word	0xffffffff


	//   ....[55]....
        /*0118*/ 	.word	0xffffffff


	//   ....[56]....
        /*011c*/ 	.word	0xffffffff


	//   ....[57]....
        /*0120*/ 	.word	0xffffffff


	//   ....[58]....
        /*0124*/ 	.word	0xffffffff


	//   ....[59]....
        /*0128*/ 	.word	0xffffffff


	//   ....[60]....
        /*012c*/ 	.word	0xffffffff


	//   ....[61]....
        /*0130*/ 	.word	0xffffffff


	//   ....[62]....
        /*0134*/ 	.word	0xffffffff


	//   ....[63]....
        /*0138*/ 	.word	0xffffffff


	//   ....[64]....
        /*013c*/ 	.word	0xffffffff


	//   ....[65]....
        /*0140*/ 	.word	0xffffffff


	//   ....[66]....
        /*0144*/ 	.word	0xffffffff


	//   ....[67]....
        /*0148*/ 	.word	0xffffffff


	//   ....[68]....
        /*014c*/ 	.word	0xffffffff


	//   ....[69]....
        /*0150*/ 	.word	0xffffffff


	//   ....[70]....
        /*0154*/ 	.word	0xffffffff


	//   ....[71]....
        /*0158*/ 	.word	0xffffffff


	//   ....[72]....
        /*015c*/ 	.word	0xffffffff


	//   ....[73]....
        /*0160*/ 	.word	0xffffffff


	//   ....[74]....
        /*0164*/ 	.word	0xffffffff


	//   ....[75]....
        /*0168*/ 	.word	0xffffffff


	//   ....[76]....
        /*016c*/ 	.word	0xffffffff


	//   ....[77]....
        /*0170*/ 	.word	0xffffffff


	//   ....[78]....
        /*0174*/ 	.word	0xffffffff


	//   ....[79]....
        /*0178*/ 	.word	0xffffffff


	//   ....[80]....
        /*017c*/ 	.word	0xffffffff


	//   ....[81]....
        /*0180*/ 	.word	0xffffffff


	//   ....[82]....
        /*0184*/ 	.word	0xffffffff


	//   ....[83]....
        /*0188*/ 	.word	0xffffffff


	//----- nvinfo : EIATTR_COOP_GROUP_INSTR_OFFSETS
	.align		4
.L_130:
        /*018c*/ 	.byte	0x04, 0x28
        /*018e*/ 	.short	(.L_132 - .L_131)


	//   ....[0]....
.L_131:
        /*0190*/ 	.word	0x00000d80


	//   ....[1]....
        /*0194*/ 	.word	0x00000dc0


	//   ....[2]....
        /*0198*/ 	.word	0x00000e00


	//   ....[3]....
        /*019c*/ 	.word	0x00000e40


	//   ....[4]....
        /*01a0*/ 	.word	0x00000ea0


	//   ....[5]....
        /*01a4*/ 	.word	0x00001000


	//   ....[6]....
        /*01a8*/ 	.word	0x00001120


	//   ....[7]....
        /*01ac*/ 	.word	0x00001160


	//   ....[8]....
        /*01b0*/ 	.word	0x000027f0


	//   ....[9]....
        /*01b4*/ 	.word	0x00002a90


	//   ....[10]....
        /*01b8*/ 	.word	0x00003260


	//   ....[11]....
        /*01bc*/ 	.word	0x00003ba0


	//   ....[12]....
        /*01c0*/ 	.word	0x000042f0


	//   ....[13]....
        /*01c4*/ 	.word	0x00004360


	//   ....[14]....
        /*01c8*/ 	.word	0x00004380


	//   ....[15]....
        /*01cc*/ 	.word	0x000043a0


	//   ....[16]....
        /*01d0*/ 	.word	0x00004440


	//   ....[17]....
        /*01d4*/ 	.word	0x00004550


	//   ....[18]....
        /*01d8*/ 	.word	0x00004820


	//   ....[19]....
        /*01dc*/ 	.word	0x000049b0


	//   ....[20]....
        /*01e0*/ 	.word	0x00006b20


	//   ....[21]....
        /*01e4*/ 	.word	0x00007090


	//   ....[22]....
        /*01e8*/ 	.word	0x00007550


	//   ....[23]....
        /*01ec*/ 	.word	0x00007760


	//   ....[24]....
        /*01f0*/ 	.word	0x00008060


	//   ....[25]....
        /*01f4*/ 	.word	0x00008100


	//   ....[26]....
        /*01f8*/ 	.word	0x000081b0


	//   ....[27]....
        /*01fc*/ 	.word	0x000081d0


	//   ....[28]....
        /*0200*/ 	.word	0x000081e0


	//   ....[29]....
        /*0204*/ 	.word	0x00008380


	//   ....[30]....
        /*0208*/ 	.word	0x00008490


	//   ....[31]....
        /*020c*/ 	.word	0x00008600


	//   ....[32]....
        /*0210*/ 	.word	0x0000b470


	//   ....[33]....
        /*0214*/ 	.word	0x0000b4c0


	//   ....[34]....
        /*0218*/ 	.word	0x0000b500


	//   ....[35]....
        /*021c*/ 	.word	0x0000b540


	//   ....[36]....
        /*0220*/ 	.word	0x0000b580


	//   ....[37]....
        /*0224*/ 	.word	0x0000b5b0


	//   ....[38]....
        /*0228*/ 	.word	0x0000b710


	//   ....[39]....
        /*022c*/ 	.word	0x0000b840


	//   ....[40]....
        /*0230*/ 	.word	0x0000e2e0


	//   ....[41]....
        /*0234*/ 	.word	0x0000e690


	//   ....[42]....
        /*0238*/ 	.word	0x0000eb10


	//   ....[43]....
        /*023c*/ 	.word	0x0000f1b0


	//   ....[44]....
        /*0240*/ 	.word	0x0000f700


	//   ....[45]....
        /*0244*/ 	.word	0x0000f7c0


	//   ....[46]....
        /*0248*/ 	.word	0x0000f8c0


	//   ....[47]....
        /*024c*/ 	.word	0x0000f920


	//   ....[48]....
        /*0250*/ 	.word	0x0000f950


	//   ....[49]....
        /*0254*/ 	.word	0x0000fa80


	//   ....[50]....
        /*0258*/ 	.word	0x0000fc00


	//   ....[51]....
        /*025c*/ 	.word	0x0000fd70


	//   ....[52]....
        /*0260*/ 	.word	0x00011390


	//   ....[53]....
        /*0264*/ 	.word	0x000113c0


	//   ....[54]....
        /*0268*/ 	.word	0x000113f0


	//   ....[55]....
        /*026c*/ 	.word	0x00011400


	//   ....[56]....
        /*0270*/ 	.word	0x00011430


	//   ....[57]....
        /*0274*/ 	.word	0x00011450


	//   ....[58]....
        /*0278*/ 	.word	0x00011470


	//   ....[59]....
        /*027c*/ 	.word	0x00011480


	//   ....[60]....
        /*0280*/ 	.word	0x00012b50


	//   ....[61]....
        /*0284*/ 	.word	0x00012b60


	//   ....[62]....
        /*0288*/ 	.word	0x00012b80


	//   ....[63]....
        /*028c*/ 	.word	0x00012b90


	//   ....[64]....
        /*0290*/ 	.word	0x00012ba0


	//   ....[65]....
        /*0294*/ 	.word	0x00012bb0


	//   ....[66]....
        /*0298*/ 	.word	0x00012bc0


	//   ....[67]....
        /*029c*/ 	.word	0x00012bd0


	//   ....[68]....
        /*02a0*/ 	.word	0x00012c00


	//   ....[69]....
        /*02a4*/ 	.word	0x00012c20


	//   ....[70]....
        /*02a8*/ 	.word	0x00012e40


	//   ....[71]....
        /*02ac*/ 	.word	0x00012e70


	//   ....[72]....
        /*02b0*/ 	.word	0x00012fc0


	//   ....[73]....
        /*02b4*/ 	.word	0x00012ff0


	//   ....[74]....
        /*02b8*/ 	.word	0x00013140


	//   ....[75]....
        /*02bc*/ 	.word	0x00013160


	//   ....[76]....
        /*02c0*/ 	.word	0x000137f0


	//   ....[77]....
        /*02c4*/ 	.word	0x00013810


	//   ....[78]....
        /*02c8*/ 	.word	0x00013940


	//   ....[79]....
        /*02cc*/ 	.word	0x00013970


	//   ....[80]....
        /*02d0*/ 	.word	0x00013aa0


	//   ....[81]....
        /*02d4*/ 	.word	0x00013ad0


	//   ....[82]....
        /*02d8*/ 	.word	0x00013c00


	//   ....[83]....
        /*02dc*/ 	.word	0x00013c20


	//----- nvinfo : EIATTR_EXIT_INSTR_OFFSETS
	.align		4
.L_132:
        /*02e0*/ 	.byte	0x04, 0x1c
        /*02e2*/ 	.short	(.L_134 - .L_133)


	//   ....[0]....
.L_133:
        /*02e4*/ 	.word	0x00000030


	//   ....[1]....
        /*02e8*/ 	.word	0x00013170


	//   ....[2]....
        /*02ec*/ 	.word	0x00013240


	//   ....[3]....
        /*02f0*/ 	.word	0x000132a0


	//   ....[4]....
        /*02f4*/ 	.word	0x00013c30


	//   ....[5]....
        /*02f8*/ 	.word	0x00013ce0


	//   ....[6]....
        /*02fc*/ 	.word	0x00013d40


	//----- nvinfo : EIATTR_CTAIDZ_USED
	.align		4
.L_134:
        /*0300*/ 	.byte	0x01, 0x04
	.zero		2


	//----- nvinfo : EIATTR_MAX_THREADS
	.align		4
        /*0304*/ 	.byte	0x04, 0x05
        /*0306*/ 	.short	(.L_136 - .L_135)
.L_135:
        /*0308*/ 	.word	0x00000080
        /*030c*/ 	.word	0x00000001
        /*0310*/ 	.word	0x00000001


	//----- nvinfo : EIATTR_CRS_STACK_SIZE
	.align		4
.L_136:
        /*0314*/ 	.byte	0x04, 0x1e
        /*0316*/ 	.short	(.L_138 - .L_137)
.L_137:
        /*0318*/ 	.word	0x00000000
.L_138:


//--------------------- .nv.info._ZN7cutlass13device_kernelIN5flash19enable_sm80_to_sm89INS1_16FlashAttnFwdSm80INS1_25CollectiveMainloopFwdSm80ILi4ELi1ELb0EN4cute5tupleIJNS5_1CILi128EEENS7_ILi48EEENS7_ILi96EEEEEELi96ENS_10bfloat16_tEfNS_4arch4Sm80ELb0ELb1ELb1ELb1ELb0ELb0ELb1ELb0EEENS1_21CollectiveEpilogueFwdINS6_IJS8_SA_S9_EEENS6_IJNS7_ILi1EEESI_SI_EEESC_SE_Li128ELb1ELb1ELb0ELb0EEENS1_19SingleTileSchedulerILb1ELb0ELb1ELi128EEEEEEEEEvNT_6ParamsE --------------------------
	.section	.nv.info._ZN7cutlass13device_kernelIN5flash19enable_sm80_to_sm89INS1_16FlashAttnFwdSm80INS1_25CollectiveMainloopFwdSm80ILi4ELi1ELb0EN4cute5tupleIJNS5_1CILi128EEENS7_ILi48EEENS7_ILi96EEEEEELi96ENS_10bfloat16_tEfNS_4arch4Sm80ELb0ELb1ELb1ELb1ELb0ELb0ELb1ELb0EEENS1_21CollectiveEpilogueFwdINS6_IJS8_SA_S9_EEENS6_IJNS7_ILi1EEESI_SI_EEESC_SE_Li128ELb1ELb1ELb0ELb0EEENS1_19SingleTileSchedulerILb1ELb0ELb1ELi128EEEEEEEEEvNT_6ParamsE,"",@"SHT_CUDA_INFO"
	.sectionflags	@""
	.align	4


	//----- nvinfo : EIATTR_CUDA_API_VERSION
	.align		4
        /*0000*/ 	.byte	0x04, 0x37
        /*0002*/ 	.short	(.L_140 - .L_139)
.L_139:
        /*0004*/ 	.word	0x00000082


	//----- nvinfo : EIATTR_SW2861232_WAR
	.align		4
.L_140:
        /*0008*/ 	.byte	0x01, 0x35
	.zero		2


	//----- nvinfo : EIATTR_PARAM_CBANK
	.align		4
        /*000c*/ 	.byte	0x04, 0x0a
        /*000e*/ 	.short	(.L_142 - .L_141)
	.align		4
.L_141:
        /*0010*/ 	.word	index@(.nv.constant0._ZN7cutlass13device_kernelIN5flash19enable_sm80_to_sm89INS1_16FlashAttnFwdSm80INS1_25CollectiveMainloopFwdSm80ILi4ELi1ELb0EN4cute5tupleIJNS5_1CILi128EEENS7_ILi48EEENS7_ILi96EEEEEELi96ENS_10bfloat16_tEfNS_4arch4Sm80ELb0ELb1ELb1ELb1ELb0ELb0ELb1ELb0EEENS1_21CollectiveEpilogueFwdINS6_IJS8_SA_S9_EEENS6_IJNS7_ILi1EEESI_SI_EEESC_SE_Li128ELb1ELb1ELb0ELb0EEENS1_19SingleTileSchedulerILb1ELb0ELb1ELi128EEEEEEEEEvNT_6ParamsE)
        /*0014*/ 	.short	0x0160
        /*0016*/ 	.short	0x0418


	//----- nvinfo : EIATTR_CBANK_PARAM_SIZE
	.align		4
.L_142:
        /*0018*/ 	.byte	0x03, 0x19
        /*001a*/ 	.short	0x0418


	//----- nvinfo : EIATTR_KPARAM_INFO
	.align		4
        /*001c*/ 	.byte	0x04, 0x17
        /*001e*/ 	.short	(.L_144 - .L_143)
.L_143:
        /*0020*/ 	.word	0x00000000
        /*0024*/ 	.short	0x0000
        /*0026*/ 	.short	0x0000
        /*0028*/ 	.byte	0x00, 0xf0, 0x61, 0x10


	//----- nvinfo : EIATTR_MAXREG_COUNT
	.align		4
.L_144:
        /*002c*/ 	.byte	0x03, 0x1b
        /*002e*/ 	.short	0x00ff


	//----- nvinfo : EIATTR_NUM_BARRIERS
	.align		4
        /*0030*/ 	.byte	0x02, 0x4c
        /*0032*/ 	.byte	0x02
	.zero		1


	//----- nvinfo : EIATTR_ANNOTATIONS
	.align		4
        /*0034*/ 	.byte	0x04, 0x55
        /*0036*/ 	.short	(.L_146 - .L_145)


	//   ....[0]....
.L_145:
        /* <DEDUP_REMOVED lines=53> */


	//----- nvinfo : EIATTR_MERCURY_ISA_VERSION
	.align		4
.L_146:
        /*0378*/ 	.byte	0x03, 0x5f
        /*037a*/ 	.short	0x0000


	//----- nvinfo : EIATTR_COOP_GROUP_MASK_REGIDS
	.align		4
        /*037c*/ 	.byte	0x04, 0x29
        /*037e*/ 	.short	(.L_148 - .L_147)


	//   ....[0]....
.L_147:
        /*0380*/ 	.word	0xffffffff


	//   ....[1]....
        /*0384*/ 	.word	0xffffffff


	//   ....[2]....
        /*0388*/ 	.word	0xffffffff


	//   ....[3]....
        /*038c*/ 	.word	0xffffffff


	//   ....[4]....
        /*0390*/ 	.word	0xffffffff


	//   ....[5]....
        /*0394*/ 	.word	0xffffffff


	//   ....[6]....
        /*0398*/ 	.word	0xffffffff


	//   ....[7]....
        /*039c*/ 	.word	0xffffffff


	//   ....[8]....
        /*03a0*/ 	.word	0xffffffff


	//   ....[9]....
        /*03a4*/ 	.word	0xffffffff


	//   ....[10]....
        /*03a8*/ 	.word	0xffffffff


	//   ....[11]....
        /*03ac*/ 	.word	0xffffffff


	//   ....[12]....
        /*03b0*/ 	.word	0xffffffff


	//   ....[13]....
        /*03b4*/ 	.word	0xffffffff


	//   ....[14]....
        /*03b8*/ 	.word	0xffffffff


	//   ....[15]....
        /*03bc*/ 	.word	0xffffffff


	//   ....[16]....
        /*03c0*/ 	.word	0xffffffff


	//   ....[17]....
        /*03c4*/ 	.word	0xffffffff


	//   ....[18]....
        /*03c8*/ 	.word	0xffffffff


	//   ....[19]....
        /*03cc*/ 	.word	0xffffffff


	//   ....[20]....
        /*03d0*/ 	.word	0xffffffff


	//   ....[21]....
        /*03d4*/ 	.word	0xffffffff


	//   ....[22]....
        /*03d8*/ 	.word	0xffffffff


	//   ....[23]....
        /*03dc*/ 	.word	0xffffffff


	//   ....[24]....
        /*03e0*/ 	.word	0xffffffff


	//   ....[25]....
        /*03e4*/ 	.word	0xffffffff


	//   ....[26]....
        /*03e8*/ 	.word	0xffffffff


	//   ....[27]....
        /*03ec*/ 	.word	0xffffffff


	//   ....[28]....
        /*03f0*/ 	.word	0xffffffff


	//   ....[29]....
        /*03f4*/ 	.word	0xffffffff


	//   ....[30]....
        /*03f8*/ 	.word	0xffffffff


	//   ....[31]....
        /*03fc*/ 	.word	0xffffffff


	//   ....[32]....
        /*0400*/ 	.word	0xffffffff


	//   ....[33]....
        /*0404*/ 	.word	0xffffffff


	//   ....[34]....
        /*0408*/ 	.word	0xffffffff


	//   ....[35]....
        /*040c*/ 	.word	0xffffffff


	//   ....[36]....
        /*0410*/ 	.word	0xffffffff


	//   ....[37]....
        /*0414*/ 	.word	0xffffffff


	//   ....[38]....
        /*0418*/ 	.word	0xffffffff


	//   ....[39]....
        /*041c*/ 	.word	0xffffffff


	//   ....[40]....
        /*0420*/ 	.word	0xffffffff


	//   ....[41]....
        /*0424*/ 	.word	0xffffffff


	//   ....[42]....
        /*0428*/ 	.word	0xffffffff


	//   ....[43]....
        /*042c*/ 	.word	0xffffffff


	//   ....[44]....
        /*0430*/ 	.word	0xffffffff


	//   ....[45]....
        /*0434*/ 	.word	0xffffffff


	//   ....[46]....
        /*0438*/ 	.word	0xffffffff


	//   ....[47]....
        /*043c*/ 	.word	0xffffffff


	//   ....[48]....
        /*0440*/ 	.word	0xffffffff


	//   ....[49]....
        /*0444*/ 	.word	0xffffffff


	//   ....[50]....
        /*0448*/ 	.word	0xffffffff


	//   ....[51]....
        /*044c*/ 	.word	0xffffffff


	//   ....[52]....
        /*0450*/ 	.word	0xffffffff


	//   ....[53]....
        /*0454*/ 	.word	0xffffffff


	//   ....[54]....
        /*0458*/ 	.word	0xffffffff


	//   ....[55]....
        /*045c*/ 	.word	0xffffffff


	//   ....[56]....
        /*0460*/ 	.word	0xffffffff


	//   ....[57]....
        /*0464*/ 	.word	0xffffffff


	//   ....[58]....
        /*0468*/ 	.word	0xffffffff


	//   ....[59]....
        /*046c*/ 	.word	0xffffffff


	//   ....[60]....
        /*0470*/ 	.word	0xffffffff


	//   ....[61]....
        /*0474*/ 	.word	0xffffffff


	//   ....[62]....
        /*0478*/ 	.word	0xffffffff


	//   ....[63]....
        /*047c*/ 	.word	0xffffffff


	//   ....[64]....
        /*0480*/ 	.word	0xffffffff


	//   ....[65]....
        /*0484*/ 	.word	0xffffffff


	//   ....[66]....
        /*0488*/ 	.word	0xffffffff


	//   ....[67]....
        /*048c*/ 	.word	0xffffffff


	//   ....[68]....
        /*0490*/ 	.word	0xffffffff


	//   ....[69]....
        /*0494*/ 	.word	0xffffffff


	//   ....[70]....
        /*0498*/ 	.word	0xffffffff


	//   ....[71]....
        /*049c*/ 	.word	0xffffffff


	//   ....[72]....
        /*04a0*/ 	.word	0xffffffff


	//   ....[73]....
        /*04a4*/ 	.word	0xffffffff


	//   ....[74]....
        /*04a8*/ 	.word	0xffffffff


	//   ....[75]....
        /*04ac*/ 	.word	0xffffffff


	//   ....[76]....
        /*04b0*/ 	.word	0xffffffff


	//   ....[77]....
        /*04b4*/ 	.word	0xffffffff


	//   ....[78]....
        /*04b8*/ 	.word	0xffffffff


	//   ....[79]....
        /*04bc*/ 	.word	0xffffffff


	//   ....[80]....
        /*04c0*/ 	.word	0xffffffff


	//   ....[81]....
        /*04c4*/ 	.word	0xffffffff


	//   ....[82]....
        /*04c8*/ 	.word	0xffffffff


	//   ....[83]....
        /*04cc*/ 	.word	0xffffffff


	//   ....[84]....
        /*04d0*/ 	.word	0xffffffff


	//----- nvinfo : EIATTR_COOP_GROUP_INSTR_OFFSETS
	.align		4
.L_148:
        /*04d4*/ 	.byte	0x04, 0x28
        /*04d6*/ 	.short	(.L_150 - .L_149)


	//   ....[0]....
.L_149:
        /*04d8*/ 	.word	0x00000090


	//   ....[1]....
        /*04dc*/ 	.word	0x00001570


	//   ....[2]....
        /*04e0*/ 	.word	0x000015f0


	//   ....[3]....
        /*04e4*/ 	.word	0x000017c0


	//   ....[4]....
        /*04e8*/ 	.word	0x000017f0


	//   ....[5]....
        /*04ec*/ 	.word	0x00001930


	//   ....[6]....
        /*04f0*/ 	.word	0x00001960


	//   ....[7]....
        /*04f4*/ 	.word	0x00001a90


	//   ....[8]....
        /*04f8*/ 	.word	0x00001ad0


	//   ....[9]....
        /*04fc*/ 	.word	0x00003020


	//   ....[10]....
        /*0500*/ 	.word	0x00003290


	//   ....[11]....
        /*0504*/ 	.word	0x00003910


	//   ....[12]....
        /*0508*/ 	.word	0x00004170


	//   ....[13]....
        /*050c*/ 	.word	0x000046c0


	//   ....[14]....
        /*0510*/ 	.word	0x00004840


	//   ....[15]....
        /*0514*/ 	.word	0x00004910


	//   ....[16]....
        /*0518*/ 	.word	0x000049c0


	//   ....[17]....
        /*051c*/ 	.word	0x00005010


	//   ....[18]....
        /*0520*/ 	.word	0x000050c0


	//   ....[19]....
        /*0524*/ 	.word	0x000050e0


	//   ....[20]....
        /*0528*/ 	.word	0x000051a0


	//   ....[21]....
        /*052c*/ 	.word	0x00007340


	//   ....[22]....
        /*0530*/ 	.word	0x00007550


	//   ....[23]....
        /*0534*/ 	.word	0x00007a90


	//   ....[24]....
        /*0538*/ 	.word	0x00007f10


	//   ....[25]....
        /*053c*/ 	.word	0x00008560


	//   ....[26]....
        /*0540*/ 	.word	0x00008680


	//   ....[27]....
        /*0544*/ 	.word	0x00008800


	//   ....[28]....
        /*0548*/ 	.word	0x00008920


	//   ....[29]....
        /*054c*/ 	.word	0x00008950


	//   ....[30]....
        /*0550*/ 	.word	0x00008a00


	//   ....[31]....
        /*0554*/ 	.word	0x00008c50


	//   ....[32]....
        /*0558*/ 	.word	0x00008cb0


	//   ....[33]....
        /*055c*/ 	.word	0x0000bd50


	//   ....[34]....
        /*0560*/ 	.word	0x0000bd90


	//   ....[35]....
        /*0564*/ 	.word	0x0000be30


	//   ....[36]....
        /*0568*/ 	.word	0x0000be80


	//   ....[37]....
        /*056c*/ 	.word	0x0000beb0


	//   ....[38]....
        /*0570*/ 	.word	0x0000bfd0


	//   ....[39]....
        /*0574*/ 	.word	0x0000c020


	//   ....[40]....
        /*0578*/ 	.word	0x0000c4e0


	//   ....[41]....
        /*057c*/ 	.word	0x0000ed60


	//   ....[42]....
        /*0580*/ 	.word	0x0000f2b0


	//   ....[43]....
        /*0584*/ 	.word	0x0000f490


	//   ....[44]....
        /*0588*/ 	.word	0x0000f900


	//   ....[45]....
        /*058c*/ 	.word	0x0000ff60


	//   ....[46]....
        /*0590*/ 	.word	0x00010080


	//   ....[47]....
        /*0594*/ 	.word	0x000101e0


	//   ....[48]....
        /*0598*/ 	.word	0x00010300


	//   ....[49]....
        /*059c*/ 	.word	0x00010330


	//   ....[50]....
        /*05a0*/ 	.word	0x000103f0


	//   ....[51]....
        /*05a4*/ 	.word	0x00010620


	//   ....[52]....
        /*05a8*/ 	.word	0x00010680


	//   ....[53]....
        /*05ac*/ 	.word	0x00011d80


	//   ....[54]....
        /*05b0*/ 	.word	0x00011d90


	//   ....[55]....
        /*05b4*/ 	.word	0x00011da0


	//   ....[56]....
        /*05b8*/ 	.word	0x00011db0


	//   ....[57]....
        /*05bc*/ 	.word	0x00011de0


	//   ....[58]....
        /*05c0*/ 	.word	0x00011e00


	//   ....[59]....
        /*05c4*/ 	.word	0x00011e20


	//   ....[60]....
        /*05c8*/ 	.word	0x00011e30


	//   ....[61]....
        /*05cc*/ 	.word	0x00013540


	//   ....[62]....
        /*05d0*/ 	.word	0x00013570


	//   ....[63]....
        /*05d4*/ 	.word	0x00013590


	//   ....[64]....
        /*05d8*/ 	.word	0x000135b0


	//   ....[65]....
        /*05dc*/ 	.word	0x000135c0


	//   ....[66]....
        /*05e0*/ 	.word	0x000135d0


	//   ....[67]....
        /*05e4*/ 	.word	0x000135e0


	//   ....[68]....
        /*05e8*/ 	.word	0x000135f0


	//   ....[69]....
        /*05ec*/ 	.word	0x00013810


	//   ....[70]....
        /*05f0*/ 	.word	0x00013820


	//   ....[71]....
        /*05f4*/ 	.word	0x000139a0


	//   ....[72]....
        /*05f8*/ 	.word	0x000139d0


	//   ....[73]....
        /*05fc*/ 	.word	0x00013b20


	//   ....[74]....
        /*0600*/ 	.word	0x00013b50


	//   ....[75]....
        /*0604*/ 	.word	0x00013ca0


	//   ....[76]....
        /*0608*/ 	.word	0x00013cc0


	//   ....[77]....
        /*060c*/ 	.word	0x000144c0


	//   ....[78]....
        /*0610*/ 	.word	0x000144e0


	//   ....[79]....
        /*0614*/ 	.word	0x00014630


	//   ....[80]....
        /*0618*/ 	.word	0x00014660


	//   ....[81]....
        /*061c*/ 	.word	0x00014790


	//   ....[82]....
        /*0620*/ 	.word	0x000147c0


	//   ....[83]....
        /*0624*/ 	.word	0x000148f0


	//   ....[84]....
        /*0628*/ 	.word	0x00014910


	//----- nvinfo : EIATTR_EXIT_INSTR_OFFSETS
	.align		4
.L_150:
        /*062c*/ 	.byte	0x04, 0x1c
        /*062e*/ 	.short	(.L_152 - .L_151)


	//   ....[0]....
.L_151:
        /*0630*/ 	.word	0x00000370


	//   ....[1]....
        /*0634*/ 	.word	0x00013cd0


	//   ....[2]....
        /*0638*/ 	.word	0x00013da0


	//   ....[3]....
        /*063c*/ 	.word	0x00013e00


	//   ....[4]....
        /*0640*/ 	.word	0x00014920


	//   ....[5]....
        /*0644*/ 	.word	0x000149d0


	//   ....[6]....
        /*0648*/ 	.word	0x00014a30


	//----- nvinfo : EIATTR_CTAIDZ_USED
	.align		4
.L_152:
        /*064c*/ 	.byte	0x01, 0x04
	.zero		2


	//----- nvinfo : EIATTR_MAX_THREADS
	.align		4
        /*0650*/ 	.byte	0x04, 0x05
        /*0652*/ 	.short	(.L_154 - .L_153)
.L_153:
        /*0654*/ 	.word	0x00000080
        /*0658*/ 	.word	0x00000001
        /*065c*/ 	.word	0x00000001


	//----- nvinfo : EIATTR_CRS_STACK_SIZE
	.align		4
.L_154:
        /*0660*/ 	.byte	0x04, 0x1e
        /*0662*/ 	.short	(.L_156 - .L_155)
.L_155:
        /*0664*/ 	.word	0x00000000
.L_156:


//--------------------- .nv.info._ZN7cutlass13device_kernelIN5flash19enable_sm80_to_sm89INS1_16FlashAttnFwdSm80INS1_25CollectiveMainloopFwdSm80ILi4ELi1ELb0EN4cute5tupleIJNS5_1CILi128EEENS7_ILi48EEENS7_ILi96EEEEEELi96ENS_10bfloat16_tEfNS_4arch4Sm80ELb0ELb1ELb1ELb1ELb0ELb1ELb1ELb0EEENS1_21CollectiveEpilogueFwdINS6_IJS8_SA_S9_EEENS6_IJNS7_ILi1EEESI_SI_EEESC_SE_Li128ELb1ELb1ELb0ELb0EEENS1_19SingleTileSchedulerILb1ELb0ELb1ELi128EEEEEEEEEvNT_6ParamsE --------------------------
	.section	.nv.info._ZN7cutlass13device_kernelIN5flash19enable_sm80_to_sm89INS1_16FlashAttnFwdSm80INS1_25CollectiveMainloopFwdSm80ILi4ELi1ELb0EN4cute5tupleIJNS5_1CILi128EEENS7_ILi48EEENS7_ILi96EEEEEELi96ENS_10bfloat16_tEfNS_4arch4Sm80ELb0ELb1ELb1ELb1ELb0ELb1ELb1ELb0EEENS1_21CollectiveEpilogueFwdINS6_IJS8_SA_S9_EEENS6_IJNS7_ILi1EEESI_SI_EEESC_SE_Li128ELb1ELb1ELb0ELb0EEENS1_19SingleTileSchedulerILb1ELb0ELb1ELi128EEEEEEEEEvNT_6ParamsE,"",@"SHT_CUDA_INFO"
	.sectionflags	@""
	.align	4


	//----- nvinfo : EIATTR_CUDA_API_VERSION
	.align		4
        /*0000*/ 	.byte	0x04, 0x37
        /*0002*/ 	.short	(.L_158 - .L_157)
.L_157:
        /*0004*/ 	.word	0x00000082


	//----- nvinfo : EIATTR_SW2861232_WAR
	.align		4
.L_158:
        /*0008*/ 	.byte	0x01, 0x35
	.zero		2


	//----- nvinfo : EIATTR_PARAM_CBANK
	.align		4
        /*000c*/ 	.byte	0x04, 0x0a
        /*000e*/ 	.short	(.L_160 - .L_159)
	.align		4
.L_159:
        /*0010*/ 	.word	index@(.nv.constant0._ZN7cutlass13device_kernelIN5flash19enable_sm80_to_sm89INS1_16FlashAttnFwdSm80INS1_25CollectiveMainloopFwdSm80ILi4ELi1ELb0EN4cute5tupleIJNS5_1CILi128EEENS7_ILi48EEENS7_ILi96EEEEEELi96ENS_10bfloat16_tEfNS_4arch4Sm80ELb0ELb1ELb1ELb1ELb0ELb1ELb1ELb0EEENS1_21CollectiveEpilogueFwdINS6_IJS8_SA_S9_EEENS6_IJNS7_ILi1EEESI_SI_EEESC_SE_Li128ELb1ELb1ELb0ELb0EEENS1_19SingleTileSchedulerILb1ELb0ELb1ELi128EEEEEEEEEvNT_6ParamsE)
        /*0014*/ 	.short	0x0160
        /*0016*/ 	.short	0x0418


	//----- nvinfo : EIATTR_CBANK_PARAM_SIZE
	.align		4
.L_160:
        /*0018*/ 	.byte	0x03, 0x19
        /*001a*/ 	.short	0x0418


	//----- nvinfo : EIATTR_KPARAM_INFO
	.align		4
        /*001c*/ 	.byte	0x04, 0x17
        /*001e*/ 	.short	(.L_162 - .L_161)
.L_161:
        /*0020*/ 	.word	0x00000000
        /*0024*/ 	.short	0x0000
        /*0026*/ 	.short	0x0000
        /*0028*/ 	.byte	0x00, 0xf0, 0x61, 0x10


	//----- nvinfo : EIATTR_MAXREG_COUNT
	.align		4
.L_162:
        /*002c*/ 	.byte	0x03, 0x1b
        /*002e*/ 	.short	0x00ff


	//----- nvinfo : EIATTR_NUM_BARRIERS
	.align		4
        /*0030*/ 	.byte	0x02, 0x4c
        /*0032*/ 	.byte	0x02
	.zero		1


	//----- nvinfo : EIATTR_ANNOTATIONS
	.align		4
        /*0034*/ 	.byte	0x04, 0x55
        /*0036*/ 	.short	(.L_164 - .L_163)


	//   ....[0]....
.L_163:
        /* <DEDUP_REMOVED lines=53> */


	//----- nvinfo : EIATTR_MERCURY_ISA_VERSION
	.align		4
.L_164:
        /*0378*/ 	.byte	0x03, 0x5f
        /*037a*/ 	.short	0x0000


	//----- nvinfo : EIATTR_COOP_GROUP_MASK_REGIDS
	.align		4
        /*037c*/ 	.byte	0x04, 0x29
        /*037e*/ 	.short	(.L_166 - .L_165)


	//   ....[0]....
.L_165:
        /*0380*/ 	.word	0xffffffff


	//   ....[1]....
        /*0384*/ 	.word	0xffffffff


	//   ....[2]....
        /*0388*/ 	.word	0xffffffff


	//   ....[3]....
        /*038c*/ 	.word	0xffffffff


	//   ....[4]....
        /*0390*/ 	.word	0xffffffff


	//   ....[5]....
        /*0394*/ 	.word	0xffffffff


	//   ....[6]....
        /*0398*/ 	.word	0xffffffff


	//   ....[7]....
        /*039c*/ 	.word	0xffffffff


	//   ....[8]....
        /*03a0*/ 	.word	0xffffffff


	//   ....[9]....
        /*03a4*/ 	.word	0xffffffff


	//   ....[10]....
        /*03a8*/ 	.word	0xffffffff


	//   ....[11]....
        /*03ac*/ 	.word	0xffffffff


	//   ....[12]....
        /*03b0*/ 	.word	0xffffffff


	//   ....[13]....
        /*03b4*/ 	.word	0xffffffff


	//   ....[14]....
        /*03b8*/ 	.word	0xffffffff


	//   ....[15]....
        /*03bc*/ 	.word	0xffffffff


	//   ....[16]....
        /*03c0*/ 	.word	0xffffffff


	//   ....[17]....
        /*03c4*/ 	.word	0xffffffff


	//   ....[18]....
        /*03c8*/ 	.word	0xffffffff


	//   ....[19]....
        /*03cc*/ 	.word	0xffffffff


	//   ....[20]....
        /*03d0*/ 	.word	0xffffffff


	//   ....[21]....
        /*03d4*/ 	.word	0xffffffff


	//   ....[22]....
        /*03d8*/ 	.word	0xffffffff


	//   ....[23]....
        /*03dc*/ 	.word	0xffffffff


	//   ....[24]....
        /*03e0*/ 	.word	0xffffffff


	//   ....[25]....
        /*03e4*/ 	.word	0xffffffff


	//   ....[26]....
        /*03e8*/ 	.word	0xffffffff


	//   ....[27]....
        /*03ec*/ 	.word	0xffffffff


	//   ....[28]....
        /*03f0*/ 	.word	0xffffffff


	//   ....[29]....
        /*03f4*/ 	.word	0xffffffff


	//   ....[30]....
        /*03f8*/ 	.word	0xffffffff


	//   ....[31]....
        /*03fc*/ 	.word	0xffffffff


	//   ....[32]....
        /*0400*/ 	.word	0xffffffff


	//   ....[33]....
        /*0404*/ 	.word	0xffffffff


	//   ....[34]....
        /*0408*/ 	.word	0xffffffff


	//   ....[35]....
        /*040c*/ 	.word	0xffffffff


	//   ....[36]....
        /*0410*/ 	.word	0xffffffff


	//   ....[37]....
        /*0414*/ 	.word	0xffffffff


	//   ....[38]....
        /*0418*/ 	.word	0xffffffff


	//   ....[39]....
        /*041c*/ 	.word	0xffffffff


	//   ....[40]....
        /*0420*/ 	.word	0xffffffff


	//   ....[41]....
        /*0424*/ 	.word	0xffffffff


	//   ....[42]....
        /*0428*/ 	.word	0xffffffff


	//   ....[43]....
        /*042c*/ 	.word	0xffffffff


	//   ....[44]....
        /*0430*/ 	.word	0xffffffff


	//   ....[45]....
        /*0434*/ 	.word	0xffffffff


	//   ....[46]....
        /*0438*/ 	.word	0xffffffff


	//   ....[47]....
        /*043c*/ 	.word	0xffffffff


	//   ....[48]....
        /*0440*/ 	.word	0xffffffff


	//   ....[49]....
        /*0444*/ 	.word	0xffffffff


	//   ....[50]....
        /*0448*/ 	.word	0xffffffff


	//   ....[51]....
        /*044c*/ 	.word	0xffffffff


	//   ....[52]....
        /*0450*/ 	.word	0xffffffff


	//   ....[53]....
        /*0454*/ 	.word	0xffffffff


	//   ....[54]....
        /*0458*/ 	.word	0xffffffff


	//   ....[55]....
        /*045c*/ 	.word	0xffffffff


	//   ....[56]....
        /*0460*/ 	.word	0xffffffff


	//   ....[57]....
        /*0464*/ 	.word	0xffffffff


	//   ....[58]....
        /*0468*/ 	.word	0xffffffff


	//   ....[59]....
        /*046c*/ 	.word	0xffffffff


	//   ....[60]....
        /*0470*/ 	.word	0xffffffff


	//   ....[61]....
        /*0474*/ 	.word	0xffffffff


	//   ....[62]....
        /*0478*/ 	.word	0xffffffff


	//   ....[63]....
        /*047c*/ 	.word	0xffffffff


	//   ....[64]....
        /*0480*/ 	.word	0xffffffff


	//   ....[65]....
        /*0484*/ 	.word	0xffffffff


	//   ....[66]....
        /*0488*/ 	.word	0xffffffff


	//   ....[67]....
        /*048c*/ 	.word	0xffffffff


	//   ....[68]....
        /*0490*/ 	.word	0xffffffff


	//   ....[69]....
        /*0494*/ 	.word	0xffffffff


	//   ....[70]....
        /*0498*/ 	.word	0xffffffff


	//   ....[71]....
        /*049c*/ 	.word	0xffffffff


	//   ....[72]....
        /*04a0*/ 	.word	0xffffffff


	//   ....[73]....
        /*04a4*/ 	.word	0xffffffff


	//   ....[74]....
        /*04a8*/ 	.word	0xffffffff


	//   ....[75]....
        /*04ac*/ 	.word	0xffffffff


	//   ....[76]....
        /*04b0*/ 	.word	0xffffffff


	//   ....[77]....
        /*04b4*/ 	.word	0xffffffff


	//   ....[78]....
        /*04b8*/ 	.word	0xffffffff


	//   ....[79]....
        /*04bc*/ 	.word	0xffffffff


	//   ....[80]....
        /*04c0*/ 	.word	0xffffffff


	//   ....[81]....
        /*04c4*/ 	.word	0xffffffff


	//   ....[82]....
        /*04c8*/ 	.word	0xffffffff


	//   ....[83]....
        /*04cc*/ 	.word	0xffffffff


	//   ....[84]....
        /*04d0*/ 	.word	0xffffffff


	//   ....[85]....
        /*04d4*/ 	.word	0xffffffff


	//   ....[86]....
        /*04d8*/ 	.word	0xffffffff


	//   ....[87]....
        /*04dc*/ 	.word	0xffffffff


	//   ....[88]....
        /*04e0*/ 	.word	0xffffffff


	//   ....[89]....
        /*04e4*/ 	.word	0xffffffff


	//   ....[90]....
        /*04e8*/ 	.word	0xffffffff


	//   ....[91]....
        /*04ec*/ 	.word	0xffffffff


	//   ....[92]....
        /*04f0*/ 	.word	0xffffffff


	//   ....[93]....
        /*04f4*/ 	.word	0xffffffff


	//   ....[94]....
        /*04f8*/ 	.word	0xffffffff


	//   ....[95]....
        /*04fc*/ 	.word	0xffffffff


	//   ....[96]....
        /*0500*/ 	.word	0xffffffff


	//   ....[97]....
        /*0504*/ 	.word	0xffffffff


	//   ....[98]....
        /*0508*/ 	.word	0xffffffff


	//   ....[99]....
        /*050c*/ 	.word	0xffffffff


	//   ....[100]....
        /*0510*/ 	.word	0xffffffff


	//----- nvinfo : EIATTR_COOP_GROUP_INSTR_OFFSETS
	.align		4
.L_166:
        /*0514*/ 	.byte	0x04, 0x28
        /*0516*/ 	.short	(.L_168 - .L_167)


	//   ....[0]....
.L_167:
        /*0518*/ 	.word	0x00000090


	//   ....[1]....
        /*051c*/ 	.word	0x00007100


	//   ....[2]....
        /*0520*/ 	.word	0x00007120


	//   ....[3]....
        /*0524*/ 	.word	0x00007250


	//   ....[4]....
        /*0528*/ 	.word	0x00007280


	//   ....[5]....
        /*052c*/ 	.word	0x000073c0


	//   ....[6]....
        /*0530*/ 	.word	0x000073f0


	//   ....[7]....
        /*0534*/ 	.word	0x00007540


	//   ....[8]....
        /*0538*/ 	.word	0x00007570


	//   ....[9]....
        /*053c*/ 	.word	0x00007d30


	//   ....[10]....
        /*0540*/ 	.word	0x00007d50


	//   ....[11]....
        /*0544*/ 	.word	0x00007d60


	//   ....[12]....
        /*0548*/ 	.word	0x00007d70


	//   ....[13]....
        /*054c*/ 	.word	0x000081a0


	//   ....[14]....
        /*0550*/ 	.word	0x000081e0


	//   ....[15]....
        /*0554*/ 	.word	0x00008400


	//   ....[16]....
        /*0558*/ 	.word	0x00008480


	//   ....[17]....
        /*055c*/ 	.word	0x0000b570


	//   ....[18]....
        /*0560*/ 	.word	0x0000b590


	//   ....[19]....
        /*0564*/ 	.word	0x0000b5a0


	//   ....[20]....
        /*0568*/ 	.word	0x0000b5b0


	//   ....[21]....
        /*056c*/ 	.word	0x0000b830


	//   ....[22]....
        /*0570*/ 	.word	0x0000b870


	//   ....[23]....
        /*0574*/ 	.word	0x0000ba90


	//   ....[24]....
        /*0578*/ 	.word	0x0000bb10


	//   ....[25]....
        /*057c*/ 	.word	0x00010140


	//   ....[26]....
        /*0580*/ 	.word	0x000103a0


	//   ....[27]....
        /*0584*/ 	.word	0x00010a20


	//   ....[28]....
        /*0588*/ 	.word	0x00011280


	//   ....[29]....
        /*058c*/ 	.word	0x000117d0


	//   ....[30]....
        /*0590*/ 	.word	0x00011950


	//   ....[31]....
        /*0594*/ 	.word	0x00011a10


	//   ....[32]....
        /*0598*/ 	.word	0x00011ab0


	//   ....[33]....
        /*059c*/ 	.word	0x00012110


	//   ....[34]....
        /*05a0*/ 	.word	0x000121c0


	//   ....[35]....
        /*05a4*/ 	.word	0x000121e0


	//   ....[36]....
        /*05a8*/ 	.word	0x000122a0


	//   ....[37]....
        /*05ac*/ 	.word	0x00014410


	//   ....[38]....
        /*05b0*/ 	.word	0x00014620


	//   ....[39]....
        /*05b4*/ 	.word	0x00014b60


	//   ....[40]....
        /*05b8*/ 	.word	0x00014fe0


	//   ....[41]....
        /*05bc*/ 	.word	0x00015630


	//   ....[42]....
        /*05c0*/ 	.word	0x00015750


	//   ....[43]....
        /*05c4*/ 	.word	0x000158d0


	//   ....[44]....
        /*05c8*/ 	.word	0x000159f0


	//   ....[45]....
        /*05cc*/ 	.word	0x00015a20


	//   ....[46]....
        /*05d0*/ 	.word	0x00015ad0


	//   ....[47]....
        /*05d4*/ 	.word	0x00015d20


	//   ....[48]....
        /*05d8*/ 	.word	0x00015d80


	//   ....[49]....
        /*05dc*/ 	.word	0x00018e30


	//   ....[50]....
        /*05e0*/ 	.word	0x00018e70


	//   ....[51]....
        /*05e4*/ 	.word	0x00018f10


	//   ....[52]....
        /*05e8*/ 	.word	0x00018f60


	//   ....[53]....
        /*05ec*/ 	.word	0x00018f90


	//   ....[54]....
        /*05f0*/ 	.word	0x000190b0


	//   ....[55]....
        /*05f4*/ 	.word	0x00019100


	//   ....[56]....
        /*05f8*/ 	.word	0x000195c0


	//   ....[57]....
        /*05fc*/ 	.word	0x0001bdd0


	//   ....[58]....
        /*0600*/ 	.word	0x0001c320


	//   ....[59]....
        /*0604*/ 	.word	0x0001c500


	//   ....[60]....
        /*0608*/ 	.word	0x0001c970


	//   ....[61]....
        /*060c*/ 	.word	0x0001cfd0


	//   ....[62]....
        /*0610*/ 	.word	0x0001d0f0


	//   ....[63]....
        /*0614*/ 	.word	0x0001d250


	//   ....[64]....
        /*0618*/ 	.word	0x0001d370


	//   ....[65]....
        /*061c*/ 	.word	0x0001d3a0


	//   ....[66]....
        /*0620*/ 	.word	0x0001d460


	//   ....[67]....
        /*0624*/ 	.word	0x0001d690


	//   ....[68]....
        /*0628*/ 	.word	0x0001d6f0


	//   ....[69]....
        /*062c*/ 	.word	0x0001edb0


	//   ....[70]....
        /*0630*/ 	.word	0x0001ede0


	//   ....[71]....
        /*0634*/ 	.word	0x0001efe0


	//   ....[72]....
        /*0638*/ 	.word	0x0001eff0


	//   ....[73]....
        /*063c*/ 	.word	0x0001f000


	//   ....[74]....
        /*0640*/ 	.word	0x0001f030


	//   ....[75]....
        /*0644*/ 	.word	0x0001f050


	//   ....[76]....
        /*0648*/ 	.word	0x0001f060


	//   ....[77]....
        /*064c*/ 	.word	0x00020570


	//   ....[78]....
        /*0650*/ 	.word	0x000205a0


	//   ....[79]....
        /*0654*/ 	.word	0x000205d0


	//   ....[80]....
        /*0658*/ 	.word	0x000205f0


	//   ....[81]....
        /*065c*/ 	.word	0x00020600


	//   ....[82]....
        /*0660*/ 	.word	0x00020610


	//   ....[83]....
        /*0664*/ 	.word	0x00020620


	//   ....[84]....
        /*0668*/ 	.word	0x00020630


	//   ....[85]....
        /*066c*/ 	.word	0x00020850


	//   ....[86]....
        /*0670*/ 	.word	0x00020860


	//   ....[87]....
        /*0674*/ 	.word	0x000209e0


	//   ....[88]....
        /*0678*/ 	.word	0x00020a10


	//   ....[89]....
        /*067c*/ 	.word	0x00020b60


	//   ....[90]....
        /*0680*/ 	.word	0x00020b90


	//   ....[91]....
        /*0684*/ 	.word	0x00020ce0


	//   ....[92]....
        /*0688*/ 	.word	0x00020d00


	//   ....[93]....
        /*068c*/ 	.word	0x000214f0


	//   ....[94]....
        /*0690*/ 	.word	0x00021510


	//   ....[95]....
        /*0694*/ 	.word	0x00021660


	//   ....[96]....
        /*0698*/ 	.word	0x00021690


	//   ....[97]....
        /*069c*/ 	.word	0x000217c0


	//   ....[98]....
        /*06a0*/ 	.word	0x000217f0


	//   ....[99]....
        /*06a4*/ 	.word	0x00021920


	//   ....[100]....
        /*06a8*/ 	.word	0x00021940


	//----- nvinfo : EIATTR_EXIT_INSTR_OFFSETS
	.align		4
.L_168:
        /*06ac*/ 	.byte	0x04, 0x1c
        /*06ae*/ 	.short	(.L_170 - .L_169)


	//   ....[0]....
.L_169:
        /*06b0*/ 	.word	0x00000370


	//   ....[1]....
        /*06b4*/ 	.word	0x00020d10


	//   ....[2]....
        /*06b8*/ 	.word	0x00020de0


	//   ....[3]....
        /*06bc*/ 	.word	0x00020e40


	//   ....[4]....
        /*06c0*/ 	.word	0x00021950


	//   ....[5]....
        /*06c4*/ 	.word	0x00021a00


	//   ....[6]....
        /*06c8*/ 	.word	0x00021a60


	//----- nvinfo : EIATTR_CTAIDZ_USED
	.align		4
.L_170:
        /*06cc*/ 	.byte	0x01, 0x04
	.zero		2


	//----- nvinfo : EIATTR_MAX_THREADS
	.align		4
        /*06d0*/ 	.byte	0x04, 0x05
        /*06d2*/ 	.short	(.L_172 - .L_171)
.L_171:
        /*06d4*/ 	.word	0x00000080
        /*06d8*/ 	.word	0x00000001
        /*06dc*/ 	.word	0x00000001


	//----- nvinfo : EIATTR_CRS_STACK_SIZE
	.align		4
.L_172:
        /*06e0*/ 	.byte	0x04, 0x1e
        /*06e2*/ 	.short	(.L_174 - .L_173)
.L_173:
        /*06e4*/ 	.word	0x00000000
.L_174:


//--------------------- .nv.info._ZN7cutlass13device_kernelIN5flash19enable_sm80_to_sm89INS1_16FlashAttnFwdSm80INS1_25CollectiveMainloopFwdSm80ILi4ELi1ELb0EN4cute5tupleIJNS5_1CILi128EEENS7_ILi64EEENS7_ILi96EEEEEELi96ENS_10bfloat16_tEfNS_4arch4Sm80ELb1ELb0ELb1ELb0ELb0ELb0ELb1ELb0EEENS1_21CollectiveEpilogueFwdINS6_IJS8_SA_S9_EEENS6_IJNS7_ILi1EEESI_SI_EEESC_SE_Li128ELb0ELb1ELb0ELb0EEENS1_30DynamicPersistentTileSchedulerILi128ELi128ELb0ELb1ELb0EEEEEEEEEvNT_6ParamsE --------------------------
	.section	.nv.info._ZN7cutlass13device_kernelIN5flash19enable_sm80_to_sm89INS1_16FlashAttnFwdSm80INS1_25CollectiveMainloopFwdSm80ILi4ELi1ELb0EN4cute5tupleIJNS5_1CILi128EEENS7_ILi64EEENS7_ILi96EEEEEELi96ENS_10bfloat16_tEfNS_4arch4Sm80ELb1ELb0ELb1ELb0ELb0ELb0ELb1ELb0EEENS1_21CollectiveEpilogueFwdINS6_IJS8_SA_S9_EEENS6_IJNS7_ILi1EEESI_SI_EEESC_SE_Li128ELb0ELb1ELb0ELb0EEENS1_30DynamicPersistentTileSchedulerILi128ELi128ELb0ELb1ELb0EEEEEEEEEvNT_6ParamsE,"",@"SHT_CUDA_INFO"
	.sectionflags	@""
	.align	4


	//----- nvinfo : EIATTR_CUDA_API_VERSION
	.align		4
        /*0000*/ 	.byte	0x04, 0x37
        /*0002*/ 	.short	(.L_176 - .L_175)
.L_175:
        /*0004*/ 	.word	0x00000082


	//----- nvinfo : EIATTR_SW2861232_WAR
	.align		4
.L_176:
        /*0008*/ 	.byte	0x01, 0x35
	.zero		2


	//----- nvinfo : EIATTR_PARAM_CBANK
	.align		4
        /*000c*/ 	.byte	0x04, 0x0a
        /*000e*/ 	.short	(.L_178 - .L_177)
	.align		4
.L_177:
        /*0010*/ 	.word	index@(.nv.constant0._ZN7cutlass13device_kernelIN5flash19enable_sm80_to_sm89INS1_16FlashAttnFwdSm80INS1_25CollectiveMainloopFwdSm80ILi4ELi1ELb0EN4cute5tupleIJNS5_1CILi128EEENS7_ILi64EEENS7_ILi96EEEEEELi96ENS_10bfloat16_tEfNS_4arch4Sm80ELb1ELb0ELb1ELb0ELb0ELb0ELb1ELb0EEENS1_21CollectiveEpilogueFwdINS6_IJS8_SA_S9_EEENS6_IJNS7_ILi1EEESI_SI_EEESC_SE_Li128ELb0ELb1ELb0ELb0EEENS1_30DynamicPersistentTileSchedulerILi128ELi128ELb0ELb1ELb0EEEEEEEEEvNT_6ParamsE)
        /*0014*/ 	.short	0x0160
        /*0016*/ 	.short	0x0428


	//----- nvinfo : EIATTR_CBANK_PARAM_SIZE
	.align		4
.L_178:
        /*0018*/ 	.byte	0x03, 0x19
        /*001a*/ 	.short	0x0428


	//----- nvinfo : EIATTR_KPARAM_INFO
	.align		4
        /*001c*/ 	.byte	0x04, 0x17
        /*001e*/ 	.short	(.L_180 - .L_179)
.L_179:
        /*0020*/ 	.word	0x00000000
        /*0024*/ 	.short	0x0000
        /*0026*/ 	.short	0x0000
        /*0028*/ 	.byte	0x00, 0xf0, 0xa1, 0x10


	//----- nvinfo : EIATTR_MAXREG_COUNT
	.align		4
.L_180:
        /*002c*/ 	.byte	0x03, 0x1b
        /*002e*/ 	.short	0x00ff


	//----- nvinfo : EIATTR_NUM_BARRIERS
	.align		4
        /*0030*/ 	.byte	0x02, 0x4c
        /*0032*/ 	.byte	0x06
	.zero		1


	//----- nvinfo : EIATTR_ANNOTATIONS
	.align		4
        /*0034*/ 	.byte	0x04, 0x55
        /*0036*/ 	.short	(.L_182 - .L_181)


	//   ....[0]....
.L_181:
        /* <DEDUP_REMOVED lines=78> */


	//----- nvinfo : EIATTR_MERCURY_ISA_VERSION
	.align		4
.L_182:
        /*0508*/ 	.byte	0x03, 0x5f
        /*050a*/ 	.short	0x0000


	//----- nvinfo : EIATTR_INT_WARP_WIDE_INSTR_OFFSETS
	.align		4
        /*050c*/ 	.byte	0x04, 0x31
        /*050e*/ 	.short	(.L_184 - .L_183)


	//   ....[0]....
.L_183:
        /*0510*/ 	.word	0x0000ec00


	//   ....[1]....
        /*0514*/ 	.word	0x0000ec80


	//----- nvinfo : EIATTR_COOP_GROUP_MASK_REGIDS
	.align		4
.L_184:
        /*0518*/ 	.byte	0x04, 0x29
        /*051a*/ 	.short	(.L_186 - .L_185)


	//   ....[0]....
.L_185:
        /*051c*/ 	.word	0xffffffff


	//   ....[1]....
        /*0520*/ 	.word	0xffffffff


	//   ....[2]....
        /*0524*/ 	.word	0xffffffff


	//   ....[3]....
        /*0528*/ 	.word	0xffffffff


	//   ....[4]....
        /*052c*/ 	.word	0xffffffff


	//   ....[5]....
        /*0530*/ 	.word	0xffffffff


	//   ....[6]....
        /*0534*/ 	.word	0xffffffff


	//   ....[7]....
        /*0538*/ 	.word	0xffffffff


	//   ....[8]....
        /*053c*/ 	.word	0xffffffff


	//   ....[9]....
        /*0540*/ 	.word	0xffffffff


	//   ....[10]....
        /*0544*/ 	.word	0xffffffff


	//   ....[11]....
        /*0548*/ 	.word	0xffffffff


	//   ....[12]....
        /*054c*/ 	.word	0xffffffff


	//   ....[13]....
        /*0550*/ 	.word	0xffffffff


	//   ....[14]....
        /*0554*/ 	.word	0xffffffff


	//   ....[15]....
        /*0558*/ 	.word	0xffffffff


	//   ....[16]....
        /*055c*/ 	.word	0xffffffff


	//   ....[17]....
        /*0560*/ 	.word	0xffffffff


	//   ....[18]....
        /*0564*/ 	.word	0xffffffff


	//   ....[19]....
        /*0568*/ 	.word	0xffffffff


	//   ....[20]....
        /*056c*/ 	.word	0xffffffff


	//   ....[21]....
        /*0570*/ 	.word	0xffffffff


	//   ....[22]....
        /*0574*/ 	.word	0xffffffff


	//   ....[23]....
        /*0578*/ 	.word	0xffffffff


	//   ....[24]....
        /*057c*/ 	.word	0xffffffff


	//   ....[25]....
        /*0580*/ 	.word	0xffffffff


	//   ....[26]....
        /*0584*/ 	.word	0xffffffff


	//   ....[27]....
        /*0588*/ 	.word	0xffffffff


	//   ....[28]....
        /*058c*/ 	.word	0xffffffff


	//   ....[29]....
        /*0590*/ 	.word	0xffffffff


	//   ....[30]....
        /*0594*/ 	.word	0xffffffff


	//   ....[31]....
        /*0598*/ 	.word	0xffffffff


	//   ....[32]....
        /*059c*/ 	.word	0xffffffff


	//   ....[33]....
        /*05a0*/ 	.word	0xffffffff


	//   ....[34]....
        /*05a4*/ 	.word	0xffffffff


	//   ....[35]....
        /*05a8*/ 	.word	0xffffffff


	//   ....[36]....
        /*05ac*/ 	.word	0xffffffff


	//   ....[37]....
        /*05b0*/ 	.word	0xffffffff


	//   ....[38]....
        /*05b4*/ 	.word	0xffffffff


	//   ....[39]....
        /*05b8*/ 	.word	0xffffffff


	//   ....[40]....
        /*05bc*/ 	.word	0xffffffff


	//   ....[41]....
        /*05c0*/ 	.word	0xffffffff


	//   ....[42]....
        /*05c4*/ 	.word	0xffffffff


	//   ....[43]....
        /*05c8*/ 	.word	0xffffffff


	//   ....[44]....
        /*05cc*/ 	.word	0xffffffff


	//   ....[45]....
        /*05d0*/ 	.word	0xffffffff


	//   ....[46]....
        /*05d4*/ 	.word	0xffffffff


	//   ....[47]....
        /*05d8*/ 	.word	0xffffffff


	//   ....[48]....
        /*05dc*/ 	.word	0xffffffff


	//   ....[49]....
        /*05e0*/ 	.word	0xffffffff


	//   ....[50]....
        /*05e4*/ 	.word	0xffffffff


	//   ....[51]....
        /*05e8*/ 	.word	0xffffffff


	//   ....[52]....
        /*05ec*/ 	.word	0xffffffff


	//   ....[53]....
        /*05f0*/ 	.word	0xffffffff


	//   ....[54]....
        /*05f4*/ 	.word	0xffffffff


	//   ....[55]....
        /*05f8*/ 	.word	0xffffffff


	//   ....[56]....
        /*05fc*/ 	.word	0xffffffff


	//   ....[57]....
        /*0600*/ 	.word	0xffffffff


	//   ....[58]....
        /*0604*/ 	.word	0xffffffff


	//   ....[59]....
        /*0608*/ 	.word	0xffffffff


	//   ....[60]....
        /*060c*/ 	.word	0xffffffff


	//   ....[61]....
        /*0610*/ 	.word	0xffffffff


	//   ....[62]....
        /*0614*/ 	.word	0xffffffff


	//   ....[63]....
        /*0618*/ 	.word	0xffffffff


	//   ....[64]....
        /*061c*/ 	.word	0xffffffff


	//   ....[65]....
        /*0620*/ 	.word	0xffffffff


	//   ....[66]....
        /*0624*/ 	.word	0xffffffff


	//   ....[67]....
        /*0628*/ 	.word	0xffffffff


	//   ....[68]....
        /*062c*/ 	.word	0xffffffff


	//   ....[69]....
        /*0630*/ 	.word	0xffffffff


	//   ....[70]....
        /*0634*/ 	.word	0xffffffff


	//   ....[71]....
        /*0638*/ 	.word	0xffffffff


	//   ....[72]....
        /*063c*/ 	.word	0xffffffff


	//   ....[73]....
        /*0640*/ 	.word	0xffffffff


	//   ....[74]....
        /*0644*/ 	.word	0xffffffff


	//   ....[75]....
        /*0648*/ 	.word	0xffffffff


	//   ....[76]....
        /*064c*/ 	.word	0xffffffff


	//   ....[77]....
        /*0650*/ 	.word	0xffffffff


	//   ....[78]....
        /*0654*/ 	.word	0xffffffff


	//   ....[79]....
        /*0658*/ 	.word	0xffffffff


	//   ....[80]....
        /*065c*/ 	.word	0xffffffff


	//   ....[81]....
        /*0660*/ 	.word	0xffffffff


	//   ....[82]....
        /*0664*/ 	.word	0xffffffff


	//   ....[83]....
        /*0668*/ 	.word	0xffffffff


	//   ....[84]....
        /*066c*/ 	.word	0xffffffff


	//   ....[85]....
        /*0670*/ 	.word	0xffffffff


	//   ....[86]....
        /*0674*/ 	.word	0xffffffff


	//   ....[87]....
        /*0678*/ 	.word	0xffffffff


	//   ....[88]....
        /*067c*/ 	.word	0xffffffff


	//   ....[89]....
        /*0680*/ 	.word	0xffffffff


	//   ....[90]....
        /*0684*/ 	.word	0xffffffff


	//   ....[91]....
        /*0688*/ 	.word	0xffffffff


	//   ....[92]....
        /*068c*/ 	.word	0xffffffff


	//   ....[93]....
        /*0690*/ 	.word	0xffffffff


	//   ....[94]....
        /*0694*/ 	.word	0xffffffff


	//   ....[95]....
        /*0698*/ 	.word	0xffffffff


	//   ....[96]....
        /*069c*/ 	.word	0xffffffff


	//   ....[97]....
        /*06a0*/ 	.word	0xffffffff


	//   ....[98]....
        /*06a4*/ 	.word	0xffffffff


	//   ....[99]....
        /*06a8*/ 	.word	0xffffffff


	//----- nvinfo : EIATTR_COOP_GROUP_INSTR_OFFSETS
	.align		4
.L_186:
        /*06ac*/ 	.byte	0x04, 0x28
        /*06ae*/ 	.short	(.L_188 - .L_187)


	//   ....[0]....
.L_187:
        /*06b0*/ 	.word	0x00000050


	//   ....[1]....
        /*06b4*/ 	.word	0x00001800


	//   ....[2]....
        /*06b8*/ 	.word	0x00001820


	//   ....[3]....
        /*06bc*/ 	.word	0x000019f0


	//   ....[4]....
        /*06c0*/ 	.word	0x00001a00


	//   ....[5]....
        /*06c4*/ 	.word	0x00001bc0


	//   ....[6]....
        /*06c8*/ 	.word	0x00001be0


	//   ....[7]....
        /*06cc*/ 	.word	0x00001da0


	//   ....[8]....
        /*06d0*/ 	.word	0x00001db0


	//   ....[9]....
        /*06d4*/ 	.word	0x000037a0


	//   ....[10]....
        /*06d8*/ 	.word	0x000037e0


	//   ....[11]....
        /*06dc*/ 	.word	0x00003d40


	//   ....[12]....
        /*06e0*/ 	.word	0x00003d70


	//   ....[13]....
        /*06e4*/ 	.word	0x00003da0


	//   ....[14]....
        /*06e8*/ 	.word	0x00003e50


	//   ....[15]....
        /*06ec*/ 	.word	0x00003e80


	//   ....[16]....
        /*06f0*/ 	.word	0x00003f50


	//   ....[17]....
        /*06f4*/ 	.word	0x00004520


	//   ....[18]....
        /*06f8*/ 	.word	0x000046a0


	//   ....[19]....
        /*06fc*/ 	.word	0x000046d0


	//   ....[20]....
        /*0700*/ 	.word	0x00004750


	//   ....[21]....
        /*0704*/ 	.word	0x00006b00


	//   ....[22]....
        /*0708*/ 	.word	0x00006b50


	//   ....[23]....
        /*070c*/ 	.word	0x00006bb0


	//   ....[24]....
        /*0710*/ 	.word	0x00006c20


	//   ....[25]....
        /*0714*/ 	.word	0x00007b50


	//   ....[26]....
        /*0718*/ 	.word	0x00007d60


	//   ....[27]....
        /*071c*/ 	.word	0x00008020


	//   ....[28]....
        /*0720*/ 	.word	0x00008120


	//   ....[29]....
        /*0724*/ 	.word	0x00008170


	//   ....[30]....
        /*0728*/ 	.word	0x000081f0


	//   ....[31]....
        /*072c*/ 	.word	0x00008220


	//   ....[32]....
        /*0730*/ 	.word	0x00008340


	//   ....[33]....
        /*0734*/ 	.word	0x0000bb00


	//   ....[34]....
        /*0738*/ 	.word	0x0000bb90


	//   ....[35]....
        /*073c*/ 	.word	0x0000bbc0


	//   ....[36]....
        /*0740*/ 	.word	0x0000bbf0


	//   ....[37]....
        /*0744*/ 	.word	0x0000bc70


	//   ....[38]....
        /*0748*/ 	.word	0x0000bcb0


	//   ....[39]....
        /*074c*/ 	.word	0x0000c1e0


	//   ....[40]....
        /*0750*/ 	.word	0x0000c350


	//   ....[41]....
        /*0754*/ 	.word	0x0000e200


	//   ....[42]....
        /*0758*/ 	.word	0x0000e270


	//   ....[43]....
        /*075c*/ 	.word	0x0000e280


	//   ....[44]....
        /*0760*/ 	.word	0x0000e290


	//   ....[45]....
        /*0764*/ 	.word	0x0000e2c0


	//   ....[46]....
        /*0768*/ 	.word	0x0000e2e0


	//   ....[47]....
        /*076c*/ 	.word	0x0000e2f0


	//   ....[48]....
        /*0770*/ 	.word	0x0000e300


	//   ....[49]....
        /*0774*/ 	.word	0x0000f410


	//   ....[50]....
        /*0778*/ 	.word	0x0000f800


	//   ....[51]....
        /*077c*/ 	.word	0x0000f830


	//   ....[52]....
        /*0780*/ 	.word	0x0000f860


	//   ....[53]....
        /*0784*/ 	.word	0x0000f880


	//   ....[54]....
        /*0788*/ 	.word	0x0000f890


	//   ....[55]....
        /*078c*/ 	.word	0x0000f8a0


	//   ....[56]....
        /*0790*/ 	.word	0x0000f8b0


	//   ....[57]....
        /*0794*/ 	.word	0x0000f8c0


	//   ....[58]....
        /*0798*/ 	.word	0x0000fb40


	//   ....[59]....
        /*079c*/ 	.word	0x0000fb50


	//   ....[60]....
        /*07a0*/ 	.word	0x0000fc80


	//   ....[61]....
        /*07a4*/ 	.word	0x0000fcb0


	//   ....[62]....
        /*07a8*/ 	.word	0x0000fdb0


	//   ....[63]....
        /*07ac*/ 	.word	0x0000fde0


	//   ....[64]....
        /*07b0*/ 	.word	0x0000fed0


	//   ....[65]....
        /*07b4*/ 	.word	0x0000fee0


	//   ....[66]....
        /*07b8*/ 	.word	0x000104b0


	//   ....[67]....
        /*07bc*/ 	.word	0x000104d0


	//   ....[68]....
        /*07c0*/ 	.word	0x00010660


	//   ....[69]....
        /*07c4*/ 	.word	0x00010670


	//   ....[70]....
        /*07c8*/ 	.word	0x000107f0


	//   ....[71]....
        /*07cc*/ 	.word	0x00010810


	//   ....[72]....
        /*07d0*/ 	.word	0x00010990


	//   ....[73]....
        /*07d4*/ 	.word	0x000109a0


	//   ....[74]....
        /*07d8*/ 	.word	0x00010b90


	//   ....[75]....
        /*07dc*/ 	.word	0x00010c80


	//   ....[76]....
        /*07e0*/ 	.word	0x00010cf0


	//   ....[77]....
        /*07e4*/ 	.word	0x00010d50


	//   ....[78]....
        /*07e8*/ 	.word	0x00010db0


	//   ....[79]....
        /*07ec*/ 	.word	0x00010e10


	//   ....[80]....
        /*07f0*/ 	.word	0x00010e80


	//   ....[81]....
        /*07f4*/ 	.word	0x00010ee0


	//   ....[82]....
        /*07f8*/ 	.word	0x00010f40


	//   ....[83]....
        /*07fc*/ 	.word	0x00010f90


	//   ....[84]....
        /*0800*/ 	.word	0x00010ff0


	//   ....[85]....
        /*0804*/ 	.word	0x00011040


	//   ....[86]....
        /*0808*/ 	.word	0x000110a0


	//   ....[87]....
        /*080c*/ 	.word	0x000110f0


	//   ....[88]....
        /*0810*/ 	.word	0x00011150


	//   ....[89]....
        /*0814*/ 	.word	0x000111a0


	//   ....[90]....
        /*0818*/ 	.word	0x00011200


	//   ....[91]....
        /*081c*/ 	.word	0x00011260


	//   ....[92]....
        /*0820*/ 	.word	0x000112d0


	//   ....[93]....
        /*0824*/ 	.word	0x00011330


	//   ....[94]....
        /*0828*/ 	.word	0x00011390


	//   ....[95]....
        /*082c*/ 	.word	0x000113f0


	//   ....[96]....
        /*0830*/ 	.word	0x00011460


	//   ....[97]....
        /*0834*/ 	.word	0x000114c0


	//   ....[98]....
        /*0838*/ 	.word	0x00011520


	//   ....[99]....
        /*083c*/ 	.word	0x00011580


	//----- nvinfo : EIATTR_EXIT_INSTR_OFFSETS
	.align		4
.L_188:
        /*0840*/ 	.byte	0x04, 0x1c
        /*0842*/ 	.short	(.L_190 - .L_189)


	//   ....[0]....
.L_189:
        /*0844*/ 	.word	0x000000a0


	//   ....[1]....
        /*0848*/ 	.word	0x00010c30


	//----- nvinfo : EIATTR_MAX_THREADS
	.align		4
.L_190:
        /*084c*/ 	.byte	0x04, 0x05
        /*084e*/ 	.short	(.L_192 - .L_191)
.L_191:
        /*0850*/ 	.word	0x00000080
        /*0854*/ 	.word	0x00000001
        /*0858*/ 	.word	0x00000001


	//----- nvinfo : EIATTR_CRS_STACK_SIZE
	.align		4
.L_192:
        /*085c*/ 	.byte	0x04, 0x1e
        /*085e*/ 	.short	(.L_194 - .L_193)
.L_193:
        /*0860*/ 	.word	0x00000000
.L_194:


//--------------------- .nv.info._ZN7cutlass13device_kernelIN5flash19enable_sm80_to_sm89INS1_16FlashAttnFwdSm80INS1_25CollectiveMainloopFwdSm80ILi4ELi1ELb0EN4cute5tupleIJNS5_1CILi128EEENS7_ILi64EEENS7_ILi96EEEEEELi96ENS_10bfloat16_tEfNS_4arch4Sm80ELb1ELb0ELb1ELb1ELb0ELb0ELb1ELb0EEENS1_21CollectiveEpilogueFwdINS6_IJS8_SA_S9_EEENS6_IJNS7_ILi1EEESI_SI_EEESC_SE_Li128ELb1ELb1ELb0ELb0EEENS1_19SingleTileSchedulerILb1ELb0ELb1ELi128EEEEEEEEEvNT_6ParamsE --------------------------
	.section	.nv.info._ZN7cutlass13device_kernelIN5flash19enable_sm80_to_sm89INS1_16FlashAttnFwdSm80INS1_25CollectiveMainloopFwdSm80ILi4ELi1ELb0EN4cute5tupleIJNS5_1CILi128EEENS7_ILi64EEENS7_ILi96EEEEEELi96ENS_10bfloat16_tEfNS_4arch4Sm80ELb1ELb0ELb1ELb1ELb0ELb0ELb1ELb0EEENS1_21CollectiveEpilogueFwdINS6_IJS8_SA_S9_EEENS6_IJNS7_ILi1EEESI_SI_EEESC_SE_Li128ELb1ELb1ELb0ELb0EEENS1_19SingleTileSchedulerILb1ELb0ELb1ELi128EEEEEEEEEvNT_6ParamsE,"",@"SHT_CUDA_INFO"
	.sectionflags	@""
	.align	4


	//----- nvinfo : EIATTR_CUDA_API_VERSION
	.align		4
        /*0000*/ 	.byte	0x04, 0x37
        /*0002*/ 	.short	(.L_196 - .L_195)
.L_195:
        /*0004*/ 	.word	0x00000082


	//----- nvinfo : EIATTR_SW2861232_WAR
	.align		4
.L_196:
        /*0008*/ 	.byte	0x01, 0x35
	.zero		2


	//----- nvinfo : EIATTR_PARAM_CBANK
	.align		4
        /*000c*/ 	.byte	0x04, 0x0a
        /*000e*/ 	.short	(.L_198 - .L_197)
	.align		4
.L_197:
        /*0010*/ 	.word	index@(.nv.constant0._ZN7cutlass13device_kernelIN5flash19enable_sm80_to_sm89INS1_16FlashAttnFwdSm80INS1_25CollectiveMainloopFwdSm80ILi4ELi1ELb0EN4cute5tupleIJNS5_1CILi128EEENS7_ILi64EEENS7_ILi96EEEEEELi96ENS_10bfloat16_tEfNS_4arch4Sm80ELb1ELb0ELb1ELb1ELb0ELb0ELb1ELb0EEENS1_21CollectiveEpilogueFwdINS6_IJS8_SA_S9_EEENS6_IJNS7_ILi1EEESI_SI_EEESC_SE_Li128ELb1ELb1ELb0ELb0EEENS1_19SingleTileSchedulerILb1ELb0ELb1ELi128EEEEEEEEEvNT_6ParamsE)
        /*0014*/ 	.short	0x0160
        /*0016*/ 	.short	0x0418


	//----- nvinfo : EIATTR_CBANK_PARAM_SIZE
	.align		4
.L_198:
        /*0018*/ 	.byte	0x03, 0x19
        /*001a*/ 	.short	0x0418


	//----- nvinfo : EIATTR_KPARAM_INFO
	.align		4
        /*001c*/ 	.byte	0x04, 0x17
        /*001e*/ 	.short	(.L_200 - .L_199)
.L_199:
        /*0020*/ 	.word	0x00000000
        /*0024*/ 	.short	0x0000
        /*0026*/ 	.short	0x0000
        /*0028*/ 	.byte	0x00, 0xf0, 0x61, 0x10


	//----- nvinfo : EIATTR_MAXREG_COUNT
	.align		4
.L_200:
        /*002c*/ 	.byte	0x03, 0x1b
        /*002e*/ 	.short	0x00ff


	//----- nvinfo : EIATTR_NUM_BARRIERS
	.align		4
        /*0030*/ 	.byte	0x02, 0x4c
        /*0032*/ 	.byte	0x02
	.zero		1


	//----- nvinfo : EIATTR_ANNOTATIONS
	.align		4
        /*0034*/ 	.byte	0x04, 0x55
        /*0036*/ 	.short	(.L_202 - .L_201)


	//   ....[0]....
.L_201:
        /* <DEDUP_REMOVED lines=48> */


	//----- nvinfo : EIATTR_MERCURY_ISA_VERSION
	.align		4
.L_202:
        /*0320*/ 	.byte	0x03, 0x5f
        /*0322*/ 	.short	0x0000


	//----- nvinfo : EIATTR_COOP_GROUP_MASK_REGIDS
	.align		4
        /*0324*/ 	.byte	0x04, 0x29
        /*0326*/ 	.short	(.L_204 - .L_203)


	//   ....[0]....
.L_203:
        /*0328*/ 	.word	0xffffffff


	//   ....[1]....
        /*032c*/ 	.word	0xffffffff


	//   ....[2]....
        /*0330*/ 	.word	0xffffffff


	//   ....[3]....
        /*0334*/ 	.word	0xffffffff


	//   ....[4]....
        /*0338*/ 	.word	0xffffffff


	//   ....[5]....
        /*033c*/ 	.word	0xffffffff


	//   ....[6]....
        /*0340*/ 	.word	0xffffffff


	//   ....[7]....
        /*0344*/ 	.word	0xffffffff


	//   ....[8]....
        /*0348*/ 	.word	0xffffffff


	//   ....[9]....
        /*034c*/ 	.word	0xffffffff


	//   ....[10]....
        /*0350*/ 	.word	0xffffffff


	//   ....[11]....
        /*0354*/ 	.word	0xffffffff


	//   ....[12]....
        /*0358*/ 	.word	0xffffffff


	//   ....[13]....
        /*035c*/ 	.word	0xffffffff


	//   ....[14]....
        /*0360*/ 	.word	0xffffffff


	//   ....[15]....
        /*0364*/ 	.word	0xffffffff


	//   ....[16]....
        /*0368*/ 	.word	0xffffffff


	//   ....[17]....
        /*036c*/ 	.word	0xffffffff


	//   ....[18]....
        /*0370*/ 	.word	0xffffffff


	//   ....[19]....
        /*0374*/ 	.word	0xffffffff


	//   ....[20]....
        /*0378*/ 	.word	0xffffffff


	//   ....[21]....
        /*037c*/ 	.word	0xffffffff


	//   ....[22]....
        /*0380*/ 	.word	0xffffffff


	//   ....[23]....
        /*0384*/ 	.word	0xffffffff


	//   ....[24]....
        /*0388*/ 	.word	0xffffffff


	//   ....[25]....
        /*038c*/ 	.word	0xffffffff


	//   ....[26]....
        /*0390*/ 	.word	0xffffffff


	//   ....[27]....
        /*0394*/ 	.word	0xffffffff


	//   ....[28]....
        /*0398*/ 	.word	0xffffffff


	//   ....[29]....
        /*039c*/ 	.word	0xffffffff


	//   ....[30]....
        /*03a0*/ 	.word	0xffffffff


	//   ....[31]....
        /*03a4*/ 	.word	0xffffffff


	//   ....[32]....
        /*03a8*/ 	.word	0xffffffff


	//   ....[33]....
        /*03ac*/ 	.word	0xffffffff


	//   ....[34]....
        /*03b0*/ 	.word	0xffffffff


	//   ....[35]....
        /*03b4*/ 	.word	0xffffffff


	//   ....[36]....
        /*03b8*/ 	.word	0xffffffff


	//   ....[37]....
        /*03bc*/ 	.word	0xffffffff


	//   ....[38]....
        /*03c0*/ 	.word	0xffffffff


	//   ....[39]....
        /*03c4*/ 	.word	0xffffffff


	//   ....[40]....
        /*03c8*/ 	.word	0xffffffff


	//   ....[41]....
        /*03cc*/ 	.word	0xffffffff


	//   ....[42]....
        /*03d0*/ 	.word	0xffffffff


	//   ....[43]....
        /*03d4*/ 	.word	0xffffffff


	//   ....[44]....
        /*03d8*/ 	.word	0xffffffff


	//   ....[45]....
        /*03dc*/ 	.word	0xffffffff


	//   ....[46]....
        /*03e0*/ 	.word	0xffffffff


	//   ....[47]....
        /*03e4*/ 	.word	0xffffffff


	//   ....[48]....
        /*03e8*/ 	.word	0xffffffff


	//   ....[49]....
        /*03ec*/ 	.word	0xffffffff


	//   ....[50]....
        /*03f0*/ 	.word	0xffffffff


	//   ....[51]....
        /*03f4*/ 	.word	0xffffffff


	//   ....[52]....
        /*03f8*/ 	.word	0xffffffff


	//   ....[53]....
        /*03fc*/ 	.word	0xffffffff


	//   ....[54]....
        /*0400*/ 	.word	0xffffffff


	//   ....[55]....
        /*0404*/ 	.word	0xffffffff


	//   ....[56]....
        /*0408*/ 	.word	0xffffffff


	//   ....[57]....
        /*040c*/ 	.word	0xffffffff


	//   ....[58]....
        /*0410*/ 	.word	0xffffffff


	//   ....[59]....
        /*0414*/ 	.word	0xffffffff


	//   ....[60]....
        /*0418*/ 	.word	0xffffffff


	//   ....[61]....
        /*041c*/ 	.word	0xffffffff


	//   ....[62]....
        /*0420*/ 	.word	0xffffffff


	//   ....[63]....
        /*0424*/ 	.word	0xffffffff


	//   ....[64]....
        /*0428*/ 	.word	0xffffffff


	//   ....[65]....
        /*042c*/ 	.word	0xffffffff


	//   ....[66]....
        /*0430*/ 	.word	0xffffffff


	//   ....[67]....
        /*0434*/ 	.word	0xffffffff


	//   ....[68]....
        /*0438*/ 	.word	0xffffffff


	//   ....[69]....
        /*043c*/ 	.word	0xffffffff


	//   ....[70]....
        /*0440*/ 	.word	0xffffffff


	//   ....[71]....
        /*0444*/ 	.word	0xffffffff


	//   ....[72]....
        /*0448*/ 	.word	0xffffffff


	//----- nvinfo : EIATTR_COOP_GROUP_INSTR_OFFSETS
	.align		4
.L_204:
        /*044c*/ 	.byte	0x04, 0x28
        /*044e*/ 	.short	(.L_206 - .L_205)


	//   ....[0]....
.L_205:
        /*0450*/ 	.word	0x00000090


	//   ....[1]....
        /*0454*/ 	.word	0x000012a0


	//   ....[2]....
        /*0458*/ 	.word	0x00001390


	//   ....[3]....
        /*045c*/ 	.word	0x000014e0


	//   ....[4]....
        /*0460*/ 	.word	0x00001510


	//   ....[5]....
        /*0464*/ 	.word	0x00001660


	//   ....[6]....
        /*0468*/ 	.word	0x00001690


	//   ....[7]....
        /*046c*/ 	.word	0x000017d0


	//   ....[8]....
        /*0470*/ 	.word	0x00001810


	//   ....[9]....
        /*0474*/ 	.word	0x00002eb0


	//   ....[10]....
        /*0478*/ 	.word	0x00002ed0


	//   ....[11]....
        /*047c*/ 	.word	0x00002ef0


	//   ....[12]....
        /*0480*/ 	.word	0x00002f10


	//   ....[13]....
        /*0484*/ 	.word	0x00003890


	//   ....[14]....
        /*0488*/ 	.word	0x00003ac0


	//   ....[15]....
        /*048c*/ 	.word	0x00003af0


	//   ....[16]....
        /*0490*/ 	.word	0x00003c50


	//   ....[17]....
        /*0494*/ 	.word	0x00003fe0


	//   ....[18]....
        /*0498*/ 	.word	0x00004190


	//   ....[19]....
        /*049c*/ 	.word	0x000041c0


	//   ....[20]....
        /*04a0*/ 	.word	0x000043f0


	//   ....[21]....
        /*04a4*/ 	.word	0x00006fe0


	//   ....[22]....
        /*04a8*/ 	.word	0x00007020


	//   ....[23]....
        /*04ac*/ 	.word	0x00007060


	//   ....[24]....
        /*04b0*/ 	.word	0x000070b0


	//   ....[25]....
        /*04b4*/ 	.word	0x00007c50


	//   ....[26]....
        /*04b8*/ 	.word	0x00007cf0


	//   ....[27]....
        /*04bc*/ 	.word	0x00007d70


	//   ....[28]....
        /*04c0*/ 	.word	0x00007e40


	//   ....[29]....
        /*04c4*/ 	.word	0x00008060


	//   ....[30]....
        /*04c8*/ 	.word	0x00008190


	//   ....[31]....
        /*04cc*/ 	.word	0x00008270


	//   ....[32]....
        /*04d0*/ 	.word	0x00008340


	//   ....[33]....
        /*04d4*/ 	.word	0x0000bbf0


	//   ....[34]....
        /*04d8*/ 	.word	0x0000bc80


	//   ....[35]....
        /*04dc*/ 	.word	0x0000bd00


	//   ....[36]....
        /*04e0*/ 	.word	0x0000bd90


	//   ....[37]....
        /*04e4*/ 	.word	0x0000be70


	//   ....[38]....
        /*04e8*/ 	.word	0x0000bf20


	//   ....[39]....
        /*04ec*/ 	.word	0x0000c210


	//   ....[40]....
        /*04f0*/ 	.word	0x0000c380


	//   ....[41]....
        /*04f4*/ 	.word	0x0000e410


	//   ....[42]....
        /*04f8*/ 	.word	0x0000e420


	//   ....[43]....
        /*04fc*/ 	.word	0x0000e430


	//   ....[44]....
        /*0500*/ 	.word	0x0000e440


	//   ....[45]....
        /*0504*/ 	.word	0x0000e470


	//   ....[46]....
        /*0508*/ 	.word	0x0000e490


	//   ....[47]....
        /*050c*/ 	.word	0x0000e4b0


	//   ....[48]....
        /*0510*/ 	.word	0x0000e4c0


	//   ....[49]....
        /*0514*/ 	.word	0x0000fba0


	//   ....[50]....
        /*0518*/ 	.word	0x0000fbe0


	//   ....[51]....
        /*051c*/ 	.word	0x0000fc10


	//   ....[52]....
        /*0520*/ 	.word	0x0000fc30


	//   ....[53]....
        /*0524*/ 	.word	0x0000fc40


	//   ....[54]....
        /*0528*/ 	.word	0x0000fc50


	//   ....[55]....
        /*052c*/ 	.word	0x0000fc60


	//   ....[56]....
        /*0530*/ 	.word	0x0000fc70


	//   ....[57]....
        /*0534*/ 	.word	0x0000fe80


	//   ....[58]....
        /*0538*/ 	.word	0x0000fe90


	//   ....[59]....
        /*053c*/ 	.word	0x00010010


	//   ....[60]....
        /*0540*/ 	.word	0x00010040


	//   ....[61]....
        /*0544*/ 	.word	0x00010190


	//   ....[62]....
        /*0548*/ 	.word	0x000101c0


	//   ....[63]....
        /*054c*/ 	.word	0x00010310


	//   ....[64]....
        /*0550*/ 	.word	0x00010330


	//   ....[65]....
        /*0554*/ 	.word	0x00010b30


	//   ....[66]....
        /*0558*/ 	.word	0x00010b50


	//   ....[67]....
        /*055c*/ 	.word	0x00010ca0


	//   ....[68]....
        /*0560*/ 	.word	0x00010cd0


	//   ....[69]....
        /*0564*/ 	.word	0x00010e00


	//   ....[70]....
        /*0568*/ 	.word	0x00010e30


	//   ....[71]....
        /*056c*/ 	.word	0x00010f60


	//   ....[72]....
        /*0570*/ 	.word	0x00010f80


	//----- nvinfo : EIATTR_EXIT_INSTR_OFFSETS
	.align		4
.L_206:
        /*0574*/ 	.byte	0x04, 0x1c
        /*0576*/ 	.short	(.L_208 - .L_207)


	//   ....[0]....
.L_207:
        /*0578*/ 	.word	0x00000370


	//   ....[1]....
        /*057c*/ 	.word	0x00010340


	//   ....[2]....
        /*0580*/ 	.word	0x00010410


	//   ....[3]....
        /*0584*/ 	.word	0x00010470


	//   ....[4]....
        /*0588*/ 	.word	0x00010f90


	//   ....[5]....
        /*058c*/ 	.word	0x00011040


	//   ....[6]....
        /*0590*/ 	.word	0x000110a0


	//----- nvinfo : EIATTR_CTAIDZ_USED
	.align		4
.L_208:
        /*0594*/ 	.byte	0x01, 0x04
	.zero		2


	//----- nvinfo : EIATTR_MAX_THREADS
	.align		4
        /*0598*/ 	.byte	0x04, 0x05
        /*059a*/ 	.short	(.L_210 - .L_209)
.L_209:
        /*059c*/ 	.word	0x00000080
        /*05a0*/ 	.word	0x00000001
        /*05a4*/ 	.word	0x00000001


	//----- nvinfo : EIATTR_CRS_STACK_SIZE
	.align		4
.L_210:
        /*05a8*/ 	.byte	0x04, 0x1e
        /*05aa*/ 	.short	(.L_212 - .L_211)
.L_211:
        /*05ac*/ 	.word	0x00000000
.L_212:


//--------------------- .nv.info._ZN7cutlass13device_kernelIN5flash19enable_sm80_to_sm89INS1_16FlashAttnFwdSm80INS1_25CollectiveMainloopFwdSm80ILi4ELi1ELb0EN4cute5tupleIJNS5_1CILi128EEENS7_ILi64EEENS7_ILi96EEEEEELi96ENS_10bfloat16_tEfNS_4arch4Sm80ELb1ELb0ELb1ELb1ELb0ELb1ELb1ELb0EEENS1_21CollectiveEpilogueFwdINS6_IJS8_SA_S9_EEENS6_IJNS7_ILi1EEESI_SI_EEESC_SE_Li128ELb1ELb1ELb0ELb0EEENS1_19SingleTileSchedulerILb1ELb0ELb1ELi128EEEEEEEEEvNT_6ParamsE --------------------------
	.section	.nv.info._ZN7cutlass13device_kernelIN5flash19enable_sm80_to_sm89INS1_16FlashAttnFwdSm80INS1_25CollectiveMainloopFwdSm80ILi4ELi1ELb0EN4cute5tupleIJNS5_1CILi128EEENS7_ILi64EEENS7_ILi96EEEEEELi96ENS_10bfloat16_tEfNS_4arch4Sm80ELb1ELb0ELb1ELb1ELb0ELb1ELb1ELb0EEENS1_21CollectiveEpilogueFwdINS6_IJS8_SA_S9_EEENS6_IJNS7_ILi1EEESI_SI_EEESC_SE_Li128ELb1ELb1ELb0ELb0EEENS1_19SingleTileSchedulerILb1ELb0ELb1ELi128EEEEEEEEEvNT_6ParamsE,"",@"SHT_CUDA_INFO"
	.sectionflags	@""
	.align	4


	//----- nvinfo : EIATTR_CUDA_API_VERSION
	.align		4
        /*0000*/ 	.byte	0x04, 0x37
        /*0002*/ 	.short	(.L_214 - .L_213)
.L_213:
        /*0004*/ 	.word	0x00000082


	//----- nvinfo : EIATTR_SW2861232_WAR
	.align		4
.L_214:
        /*0008*/ 	.byte	0x01, 0x35
	.zero		2


	//----- nvinfo : EIATTR_PARAM_CBANK
	.align		4
        /*000c*/ 	.byte	0x04, 0x0a
        /*000e*/ 	.short	(.L_216 - .L_215)
	.align		4
.L_215:
        /*0010*/ 	.word	index@(.nv.constant0._ZN7cutlass13device_kernelIN5flash19enable_sm80_to_sm89INS1_16FlashAttnFwdSm80INS1_25CollectiveMainloopFwdSm80ILi4ELi1ELb0EN4cute5tupleIJNS5_1CILi128EEENS7_ILi64EEENS7_ILi96EEEEEELi96ENS_10bfloat16_tEfNS_4arch4Sm80ELb1ELb0ELb1ELb1ELb0ELb1ELb1ELb0EEENS1_21CollectiveEpilogueFwdINS6_IJS8_SA_S9_EEENS6_IJNS7_ILi1EEESI_SI_EEESC_SE_Li128ELb1ELb1ELb0ELb0EEENS1_19SingleTileSchedulerILb1ELb0ELb1ELi128EEEEEEEEEvNT_6ParamsE)
        /*0014*/ 	.short	0x0160
        /*0016*/ 	.short	0x0418


	//----- nvinfo : EIATTR_CBANK_PARAM_SIZE
	.align		4
.L_216:
        /*0018*/ 	.byte	0x03, 0x19
        /*001a*/ 	.short	0x0418


	//----- nvinfo : EIATTR_KPARAM_INFO
	.align		4
        /*001c*/ 	.byte	0x04, 0x17
        /*001e*/ 	.short	(.L_218 - .L_217)
.L_217:
        /*0020*/ 	.word	0x00000000
        /*0024*/ 	.short	0x0000
        /*0026*/ 	.short	0x0000
        /*0028*/ 	.byte	0x00, 0xf0, 0x61, 0x10


	//----- nvinfo : EIATTR_MAXREG_COUNT
	.align		4
.L_218:
        /*002c*/ 	.byte	0x03, 0x1b
        /*002e*/ 	.short	0x00ff


	//----- nvinfo : EIATTR_NUM_BARRIERS
	.align		4
        /*0030*/ 	.byte	0x02, 0x4c
        /*0032*/ 	.byte	0x02
	.zero		1


	//----- nvinfo : EIATTR_ANNOTATIONS
	.align		4
        /*0034*/ 	.byte	0x04, 0x55
        /*0036*/ 	.short	(.L_220 - .L_219)


	//   ....[0]....
.L_219:
        /* <DEDUP_REMOVED lines=53> */


	//----- nvinfo : EIATTR_MERCURY_ISA_VERSION
	.align		4
.L_220:
        /*0370*/ 	.byte	0x03, 0x5f
        /*0372*/ 	.short	0x0000


	//----- nvinfo : EIATTR_COOP_GROUP_MASK_REGIDS
	.align		4
        /*0374*/ 	.byte	0x04, 0x29
        /*0376*/ 	.short	(.L_222 - .L_221)


	//   ....[0]....
.L_221:
        /*0378*/ 	.word	0xffffffff


	//   ....[1]....
        /*037c*/ 	.word	0xffffffff


	//   ....[2]....
        /*0380*/ 	.word	0xffffffff


	//   ....[3]....
        /*0384*/ 	.word	0xffffffff


	//   ....[4]....
        /*0388*/ 	.word	0xffffffff


	//   ....[5]....
        /*038c*/ 	.word	0xffffffff


	//   ....[6]....
        /*0390*/ 	.word	0xffffffff


	//   ....[7]....
        /*0394*/ 	.word	0xffffffff


	//   ....[8]....
        /*0398*/ 	.word	0xffffffff


	//   ....[9]....
        /*039c*/ 	.word	0xffffffff


	//   ....[10]....
        /*03a0*/ 	.word	0xffffffff


	//   ....[11]....
        /*03a4*/ 	.word	0xffffffff


	//   ....[12]....
        /*03a8*/ 	.word	0xffffffff


	//   ....[13]....
        /*03ac*/ 	.word	0xffffffff


	//   ....[14]....
        /*03b0*/ 	.word	0xffffffff


	//   ....[15]....
        /*03b4*/ 	.word	0xffffffff


	//   ....[16]....
        /*03b8*/ 	.word	0xffffffff


	//   ....[17]....
        /*03bc*/ 	.word	0xffffffff


	//   ....[18]....
        /*03c0*/ 	.word	0xffffffff


	//   ....[19]....
        /*03c4*/ 	.word	0xffffffff


	//   ....[20]....
        /*03c8*/ 	.word	0xffffffff


	//   ....[21]....
        /*03cc*/ 	.word	0xffffffff


	//   ....[22]....
        /*03d0*/ 	.word	0xffffffff


	//   ....[23]....
        /*03d4*/ 	.word	0xffffffff


	//   ....[24]....
        /*03d8*/ 	.word	0xffffffff


	//   ....[25]....
        /*03dc*/ 	.word	0xffffffff


	//   ....[26]....
        /*03e0*/ 	.word	0xffffffff


	//   ....[27]....
        /*03e4*/ 	.word	0xffffffff


	//   ....[28]....
        /*03e8*/ 	.word	0xffffffff


	//   ....[29]....
        /*03ec*/ 	.word	0xffffffff


	//   ....[30]....
        /*03f0*/ 	.word	0xffffffff


	//   ....[31]....
        /*03f4*/ 	.word	0xffffffff


	//   ....[32]....
        /*03f8*/ 	.word	0xffffffff


	//   ....[33]....
        /*03fc*/ 	.word	0xffffffff


	//   ....[34]....
        /*0400*/ 	.word	0xffffffff


	//   ....[35]....
        /*0404*/ 	.word	0xffffffff


	//   ....[36]....
        /*0408*/ 	.word	0xffffffff


	//   ....[37]....
        /*040c*/ 	.word	0xffffffff


	//   ....[38]....
        /*0410*/ 	.word	0xffffffff


	//   ....[39]....
        /*0414*/ 	.word	0xffffffff


	//   ....[40]....
        /*0418*/ 	.word	0xffffffff


	//   ....[41]....
        /*041c*/ 	.word	0xffffffff


	//   ....[42]....
        /*0420*/ 	.word	0xffffffff


	//   ....[43]....
        /*0424*/ 	.word	0xffffffff


	//   ....[44]....
        /*0428*/ 	.word	0xffffffff


	//   ....[45]....
        /*042c*/ 	.word	0xffffffff


	//   ....[46]....
        /*0430*/ 	.word	0xffffffff


	//   ....[47]....
        /*0434*/ 	.word	0xffffffff


	//   ....[48]....
        /*0438*/ 	.word	0xffffffff


	//   ....[49]....
        /*043c*/ 	.word	0xffffffff


	//   ....[50]....
        /*0440*/ 	.word	0xffffffff


	//   ....[51]....
        /*0444*/ 	.word	0xffffffff


	//   ....[52]....
        /*0448*/ 	.word	0xffffffff


	//   ....[53]....
        /*044c*/ 	.word	0xffffffff


	//   ....[54]....
        /*0450*/ 	.word	0xffffffff


	//   ....[55]....
        /*0454*/ 	.word	0xffffffff


	//   ....[56]....
        /*0458*/ 	.word	0xffffffff


	//   ....[57]....
        /*045c*/ 	.word	0xffffffff


	//   ....[58]....
        /*0460*/ 	.word	0xffffffff


	//   ....[59]....
        /*0464*/ 	.word	0xffffffff


	//   ....[60]....
        /*0468*/ 	.word	0xffffffff


	//   ....[61]....
        /*046c*/ 	.word	0xffffffff


	//   ....[62]....
        /*0470*/ 	.word	0xffffffff


	//   ....[63]....
        /*0474*/ 	.word	0xffffffff


	//   ....[64]....
        /*0478*/ 	.word	0xffffffff


	//   ....[65]....
        /*047c*/ 	.word	0xffffffff


	//   ....[66]....
        /*0480*/ 	.word	0xffffffff


	//   ....[67]....
        /*0484*/ 	.word	0xffffffff


	//   ....[68]....
        /*0488*/ 	.word	0xffffffff


	//   ....[69]....
        /*048c*/ 	.word	0xffffffff


	//   ....[70]....
        /*0490*/ 	.word	0xffffffff


	//   ....[71]....
        /*0494*/ 	.word	0xffffffff


	//   ....[72]....
        /*0498*/ 	.word	0xffffffff


	//   ....[73]....
        /*049c*/ 	.word	0xffffffff


	//   ....[74]....
        /*04a0*/ 	.word	0xffffffff


	//   ....[75]....
        /*04a4*/ 	.word	0xffffffff


	//   ....[76]....
        /*04a8*/ 	.word	0xffffffff


	//   ....[77]....
        /*04ac*/ 	.word	0xffffffff


	//   ....[78]....
        /*04b0*/ 	.word	0xffffffff


	//   ....[79]....
        /*04b4*/ 	.word	0xffffffff


	//   ....[80]....
        /*04b8*/ 	.word	0xffffffff


	//   ....[81]....
        /*04bc*/ 	.word	0xffffffff


	//   ....[82]....
        /*04c0*/ 	.word	0xffffffff


	//   ....[83]....
        /*04c4*/ 	.word	0xffffffff


	//   ....[84]....
        /*04c8*/ 	.word	0xffffffff


	//   ....[85]....
        /*04cc*/ 	.word	0xffffffff


	//   ....[86]....
        /*04d0*/ 	.word	0xffffffff


	//   ....[87]....
        /*04d4*/ 	.word	0xffffffff


	//   ....[88]....
        /*04d8*/ 	.word	0xffffffff


	//----- nvinfo : EIATTR_COOP_GROUP_INSTR_OFFSETS
	.align		4
.L_222:
        /*04dc*/ 	.byte	0x04, 0x28
        /*04de*/ 	.short	(.L_224 - .L_223)


	//   ....[0]....
.L_223:
        /*04e0*/ 	.word	0x00000090


	//   ....[1]....
        /*04e4*/ 	.word	0x00006730


	//   ....[2]....
        /*04e8*/ 	.word	0x00006740


	//   ....[3]....
        /*04ec*/ 	.word	0x00006870


	//   ....[4]....
        /*04f0*/ 	.word	0x000068a0


	//   ....[5]....
        /*04f4*/ 	.word	0x000069e0


	//   ....[6]....
        /*04f8*/ 	.word	0x00006a10


	//   ....[7]....
        /*04fc*/ 	.word	0x00006b70


	//   ....[8]....
        /*0500*/ 	.word	0x00006b90


	//   ....[9]....
        /*0504*/ 	.word	0x00007310


	//   ....[10]....
        /*0508*/ 	.word	0x00007330


	//   ....[11]....
        /*050c*/ 	.word	0x00007340


	//   ....[12]....
        /*0510*/ 	.word	0x00007350


	//   ....[13]....
        /*0514*/ 	.word	0x00007780


	//   ....[14]....
        /*0518*/ 	.word	0x000077c0


	//   ....[15]....
        /*051c*/ 	.word	0x000079e0


	//   ....[16]....
        /*0520*/ 	.word	0x00007a60


	//   ....[17]....
        /*0524*/ 	.word	0x0000ab50


	//   ....[18]....
        /*0528*/ 	.word	0x0000ab70


	//   ....[19]....
        /*052c*/ 	.word	0x0000ab80


	//   ....[20]....
        /*0530*/ 	.word	0x0000ab90


	//   ....[21]....
        /*0534*/ 	.word	0x0000ae10


	//   ....[22]....
        /*0538*/ 	.word	0x0000ae50


	//   ....[23]....
        /*053c*/ 	.word	0x0000b070


	//   ....[24]....
        /*0540*/ 	.word	0x0000b0f0


	//   ....[25]....
        /*0544*/ 	.word	0x0000f880


	//   ....[26]....
        /*0548*/ 	.word	0x0000f8c0


	//   ....[27]....
        /*054c*/ 	.word	0x0000f8f0


	//   ....[28]....
        /*0550*/ 	.word	0x0000f920


	//   ....[29]....
        /*0554*/ 	.word	0x000102a0


	//   ....[30]....
        /*0558*/ 	.word	0x000104d0


	//   ....[31]....
        /*055c*/ 	.word	0x00010500


	//   ....[32]....
        /*0560*/ 	.word	0x00010690


	//   ....[33]....
        /*0564*/ 	.word	0x00010a20


	//   ....[34]....
        /*0568*/ 	.word	0x00010b90


	//   ....[35]....
        /*056c*/ 	.word	0x00010bc0


	//   ....[36]....
        /*0570*/ 	.word	0x00010dd0


	//   ....[37]....
        /*0574*/ 	.word	0x00013a80


	//   ....[38]....
        /*0578*/ 	.word	0x00013ac0


	//   ....[39]....
        /*057c*/ 	.word	0x00013b00


	//   ....[40]....
        /*0580*/ 	.word	0x00013b30


	//   ....[41]....
        /*0584*/ 	.word	0x000146d0


	//   ....[42]....
        /*0588*/ 	.word	0x00014890


	//   ....[43]....
        /*058c*/ 	.word	0x000148e0


	//   ....[44]....
        /*0590*/ 	.word	0x00014960


	//   ....[45]....
        /*0594*/ 	.word	0x000149b0


	//   ....[46]....
        /*0598*/ 	.word	0x00014ac0


	//   ....[47]....
        /*059c*/ 	.word	0x00014c00


	//   ....[48]....
        /*05a0*/ 	.word	0x00014db0


	//   ....[49]....
        /*05a4*/ 	.word	0x00018670


	//   ....[50]....
        /*05a8*/ 	.word	0x000186f0


	//   ....[51]....
        /*05ac*/ 	.word	0x00018740


	//   ....[52]....
        /*05b0*/ 	.word	0x00018800


	//   ....[53]....
        /*05b4*/ 	.word	0x00018920


	//   ....[54]....
        /*05b8*/ 	.word	0x000189b0


	//   ....[55]....
        /*05bc*/ 	.word	0x00018cb0


	//   ....[56]....
        /*05c0*/ 	.word	0x00018e00


	//   ....[57]....
        /*05c4*/ 	.word	0x0001af80


	//   ....[58]....
        /*05c8*/ 	.word	0x0001af90


	//   ....[59]....
        /*05cc*/ 	.word	0x0001afa0


	//   ....[60]....
        /*05d0*/ 	.word	0x0001afb0


	//   ....[61]....
        /*05d4*/ 	.word	0x0001afe0


	//   ....[62]....
        /*05d8*/ 	.word	0x0001b000


	//   ....[63]....
        /*05dc*/ 	.word	0x0001b020


	//   ....[64]....
        /*05e0*/ 	.word	0x0001b030


	//   ....[65]....
        /*05e4*/ 	.word	0x0001c700


	//   ....[66]....
        /*05e8*/ 	.word	0x0001c730


	//   ....[67]....
        /*05ec*/ 	.word	0x0001c760


	//   ....[68]....
        /*05f0*/ 	.word	0x0001c780


	//   ....[69]....
        /*05f4*/ 	.word	0x0001c790


	//   ....[70]....
        /*05f8*/ 	.word	0x0001c7a0


	//   ....[71]....
        /*05fc*/ 	.word	0x0001c7b0


	//   ....[72]....
        /*0600*/ 	.word	0x0001c7c0


	//   ....[73]....
        /*0604*/ 	.word	0x0001c9e0


	//   ....[74]....
        /*0608*/ 	.word	0x0001c9f0


	//   ....[75]....
        /*060c*/ 	.word	0x0001cb70


	//   ....[76]....
        /*0610*/ 	.word	0x0001cba0


	//   ....[77]....
        /*0614*/ 	.word	0x0001ccf0


	//   ....[78]....
        /*0618*/ 	.word	0x0001cd20


	//   ....[79]....
        /*061c*/ 	.word	0x0001ce70


	//   ....[80]....
        /*0620*/ 	.word	0x0001ce90


	//   ....[81]....
        /*0624*/ 	.word	0x0001d650


	//   ....[82]....
        /*0628*/ 	.word	0x0001d670


	//   ....[83]....
        /*062c*/ 	.word	0x0001d7c0


	//   ....[84]....
        /*0630*/ 	.word	0x0001d7f0


	//   ....[85]....
        /*0634*/ 	.word	0x0001d920


	//   ....[86]....
        /*0638*/ 	.word	0x0001d950


	//   ....[87]....
        /*063c*/ 	.word	0x0001da80


	//   ....[88]....
        /*0640*/ 	.word	0x0001daa0


	//----- nvinfo : EIATTR_EXIT_INSTR_OFFSETS
	.align		4
.L_224:
        /*0644*/ 	.byte	0x04, 0x1c
        /*0646*/ 	.short	(.L_226 - .L_225)


	//   ....[0]....
.L_225:
        /*0648*/ 	.word	0x00000370


	//   ....[1]....
        /*064c*/ 	.word	0x0001cea0


	//   ....[2]....
        /*0650*/ 	.word	0x0001cf70


	//   ....[3]....
        /*0654*/ 	.word	0x0001cfd0


	//   ....[4]....
        /*0658*/ 	.word	0x0001dab0


	//   ....[5]....
        /*065c*/ 	.word	0x0001db60


	//   ....[6]....
        /*0660*/ 	.word	0x0001dbc0


	//----- nvinfo : EIATTR_CTAIDZ_USED
	.align		4
.L_226:
        /*0664*/ 	.byte	0x01, 0x04
	.zero		2


	//----- nvinfo : EIATTR_MAX_THREADS
	.align		4
        /*0668*/ 	.byte	0x04, 0x05
        /*066a*/ 	.short	(.L_228 - .L_227)
.L_227:
        /*066c*/ 	.word	0x00000080
        /*0670*/ 	.word	0x00000001
        /*0674*/ 	.word	0x00000001


	//----- nvinfo : EIATTR_CRS_STACK_SIZE
	.align		4
.L_228:
        /*0678*/ 	.byte	0x04, 0x1e
        /*067a*/ 	.short	(.L_230 - .L_229)
.L_229:
        /*067c*/ 	.word	0x00000000
.L_230:


//--------------------- .nv.callgraph             --------------------------
	.section	.nv.callgraph,"",@"SHT_CUDA_CALLGRAPH"
	.align	4
	.sectionentsize	8
	.align		4
        /*0000*/ 	.word	0x00000000
	.align		4
        /*0004*/ 	.word	0xffffffff
	.align		4
        /*0008*/ 	.word	0x00000000
	.align		4
        /*000c*/ 	.word	0xfffffffe
	.align		4
        /*0010*/ 	.word	0x00000000
	.align		4
        /*0014*/ 	.word	0xfffffffd
	.align		4
        /*0018*/ 	.word	0x00000000
	.align		4
        /*001c*/ 	.word	0xfffffffc


//--------------------- .nv.rel.action            --------------------------
	.section	.nv.rel.action,"",@"SHT_CUDA_RELOCINFO"
	.align	8
	.sectionentsize	8
        /*0000*/ 	.byte	0x73, 0x00, 0x00, 0x00, 0x00, 0x00, 0x00, 0x00, 0x00, 0x00, 0x00, 0x11, 0x25, 0x00, 0x05, 0x36


//--------------------- .nv.constant4             --------------------------
	.section	.nv.constant4,"a",@progbits
	.align	8
	.align		8
.nv.constant4:
        /*0000*/ 	.dword	_ZN73_INTERNAL_4732254a_37_flash_fwd_hdim96_bf16_softcap_sm80_cu_a7f3af4d_45754cuda3std3__45__cpo5beginE
	.align		8
        /*0008*/ 	.dword	_ZN73_INTERNAL_4732254a_37_flash_fwd_hdim96_bf16_softcap_sm80_cu_a7f3af4d_45754cuda3std3__45__cpo3endE
	.align		8
        /*0010*/ 	.dword	_ZN73_INTERNAL_4732254a_37_flash_fwd_hdim96_bf16_softcap_sm80_cu_a7f3af4d_45754cuda3std3__45__cpo6cbeginE
	.align		8
        /*0018*/ 	.dword	_ZN73_INTERNAL_4732254a_37_flash_fwd_hdim96_bf16_softcap_sm80_cu_a7f3af4d_45754cuda3std3__45__cpo4cendE
	.align		8
        /*0020*/ 	.dword	_ZN73_INTERNAL_4732254a_37_flash_fwd_hdim96_bf16_softcap_sm80_cu_a7f3af4d_45754cuda3std3__475_GLOBAL__N__4732254a_37_flash_fwd_hdim96_bf16_softcap_sm80_cu_a7f3af4d_45756ignoreE
	.align		8
        /*0028*/ 	.dword	_ZN73_INTERNAL_4732254a_37_flash_fwd_hdim96_bf16_softcap_sm80_cu_a7f3af4d_45754cuda3std3__419piecewise_constructE
	.align		8
        /*0030*/ 	.dword	_ZN73_INTERNAL_4732254a_37_flash_fwd_hdim96_bf16_softcap_sm80_cu_a7f3af4d_45754cuda3std3__48in_placeE
	.align		8
        /*0038*/ 	.dword	_ZN73_INTERNAL_4732254a_37_flash_fwd_hdim96_bf16_softcap_sm80_cu_a7f3af4d_45754cuda3std6ranges3__45__cpo4swapE
	.align		8
        /*0040*/ 	.dword	_ZN73_INTERNAL_4732254a_37_flash_fwd_hdim96_bf16_softcap_sm80_cu_a7f3af4d_45754cuda3std6ranges3__45__cpo9iter_moveE
	.align		8
        /*0048*/ 	.dword	_ZN73_INTERNAL_4732254a_37_flash_fwd_hdim96_bf16_softcap_sm80_cu_a7f3af4d_45754cute7productE
	.align		8
        /*0050*/ 	.dword	_ZN73_INTERNAL_4732254a_37_flash_fwd_hdim96_bf16_softcap_sm80_cu_a7f3af4d_45754cute1_E


//--------------------- .nv.constant0._ZN7cutlass13device_kernelIN5flash19enable_sm80_to_sm89INS1_16FlashAttnFwdSm80INS1_25CollectiveMainloopFwdSm80ILi4ELi1ELb0EN4cute5tupleIJNS5_1CILi128EEENS7_ILi64EEENS7_ILi96EEEEEELi96ENS_10bfloat16_tEfNS_4arch4Sm80ELb0ELb0ELb1ELb0ELb0ELb0ELb1ELb0EEENS1_21CollectiveEpilogueFwdINS6_IJS8_SA_S9_EEENS6_IJNS7_ILi1EEESI_SI_EEESC_SE_Li128ELb0ELb1ELb0ELb0EEENS1_19SingleTileSchedulerILb0ELb0ELb1ELi128EEEEEEEEEvNT_6ParamsE --------------------------
	.section	.nv.constant0._ZN7cutlass13device_kernelIN5flash19enable_sm80_to_sm89INS1_16FlashAttnFwdSm80INS1_25CollectiveMainloopFwdSm80ILi4ELi1ELb0EN4cute5tupleIJNS5_1CILi128EEENS7_ILi64EEENS7_ILi96EEEEEELi96ENS_10bfloat16_tEfNS_4arch4Sm80ELb0ELb0ELb1ELb0ELb0ELb0ELb1ELb0EEENS1_21CollectiveEpilogueFwdINS6_IJS8_SA_S9_EEENS6_IJNS7_ILi1EEESI_SI_EEESC_SE_Li128ELb0ELb1ELb0ELb0EEENS1_19SingleTileSchedulerILb0ELb0ELb1ELi128EEEEEEEEEvNT_6ParamsE,"a",@progbits
	.sectionflags	@""
	.align	4
.nv.constant0._ZN7cutlass13device_kernelIN5flash19enable_sm80_to_sm89INS1_16FlashAttnFwdSm80INS1_25CollectiveMainloopFwdSm80ILi4ELi1ELb0EN4cute5tupleIJNS5_1CILi128EEENS7_ILi64EEENS7_ILi96EEEEEELi96ENS_10bfloat16_tEfNS_4arch4Sm80ELb0ELb0ELb1ELb0ELb0ELb0ELb1ELb0EEENS1_21CollectiveEpilogueFwdINS6_IJS8_SA_S9_EEENS6_IJNS7_ILi1EEESI_SI_EEESC_SE_Li128ELb0ELb1ELb0ELb0EEENS1_19SingleTileSchedulerILb0ELb0ELb1ELi128EEEEEEEEEvNT_6ParamsE:
	.zero		1400


//--------------------- .nv.constant0._ZN7cutlass13device_kernelIN5flash19enable_sm80_to_sm89INS1_16FlashAttnFwdSm80INS1_25CollectiveMainloopFwdSm80ILi4ELi1ELb0EN4cute5tupleIJNS5_1CILi128EEENS7_ILi64EEENS7_ILi96EEEEEELi96ENS_10bfloat16_tEfNS_4arch4Sm80ELb0ELb0ELb1ELb1ELb0ELb0ELb1ELb0EEENS1_21CollectiveEpilogueFwdINS6_IJS8_SA_S9_EEENS6_IJNS7_ILi1EEESI_SI_EEESC_SE_Li128ELb1ELb1ELb0ELb0EEENS1_19SingleTileSchedulerILb1ELb0ELb1ELi128EEEEEEEEEvNT_6ParamsE --------------------------
	.section	.nv.constant0._ZN7cutlass13device_kernelIN5flash19enable_sm80_to_sm89INS1_16FlashAttnFwdSm80INS1_25CollectiveMainloopFwdSm80ILi4ELi1ELb0EN4cute5tupleIJNS5_1CILi128EEENS7_ILi64EEENS7_ILi96EEEEEELi96ENS_10bfloat16_tEfNS_4arch4Sm80ELb0ELb0ELb1ELb1ELb0ELb0ELb1ELb0EEENS1_21CollectiveEpilogueFwdINS6_IJS8_SA_S9_EEENS6_IJNS7_ILi1EEESI_SI_EEESC_SE_Li128ELb1ELb1ELb0ELb0EEENS1_19SingleTileSchedulerILb1ELb0ELb1ELi128EEEEEEEEEvNT_6ParamsE,"a",@progbits
	.sectionflags	@""
	.align	4
.nv.constant0._ZN7cutlass13device_kernelIN5flash19enable_sm80_to_sm89INS1_16FlashAttnFwdSm80INS1_25CollectiveMainloopFwdSm80ILi4ELi1ELb0EN4cute5tupleIJNS5_1CILi128EEENS7_ILi64EEENS7_ILi96EEEEEELi96ENS_10bfloat16_tEfNS_4arch4Sm80ELb0ELb0ELb1ELb1ELb0ELb0ELb1ELb0EEENS1_21CollectiveEpilogueFwdINS6_IJS8_SA_S9_EEENS6_IJNS7_ILi1EEESI_SI_EEESC_SE_Li128ELb1ELb1ELb0ELb0EEENS1_19SingleTileSchedulerILb1ELb0ELb1ELi128EEEEEEEEEvNT_6ParamsE:
	.zero		1400


//--------------------- .nv.constant0._ZN7cutlass13device_kernelIN5flash19enable_sm80_to_sm89INS1_16FlashAttnFwdSm80INS1_25CollectiveMainloopFwdSm80ILi4ELi1ELb0EN4cute5tupleIJNS5_1CILi128EEENS7_ILi64EEENS7_ILi96EEEEEELi96ENS_10bfloat16_tEfNS_4arch4Sm80ELb0ELb0ELb1ELb1ELb0ELb1ELb1ELb0EEENS1_21CollectiveEpilogueFwdINS6_IJS8_SA_S9_EEENS6_IJNS7_ILi1EEESI_SI_EEESC_SE_Li128ELb1ELb1ELb0ELb0EEENS1_19SingleTileSchedulerILb1ELb0ELb1ELi128EEEEEEEEEvNT_6ParamsE --------------------------
	.section	.nv.constant0._ZN7cutlass13device_kernelIN5flash19enable_sm80_to_sm89INS1_16FlashAttnFwdSm80INS1_25CollectiveMainloopFwdSm80ILi4ELi1ELb0EN4cute5tupleIJNS5_1CILi128EEENS7_ILi64EEENS7_ILi96EEEEEELi96ENS_10bfloat16_tEfNS_4arch4Sm80ELb0ELb0ELb1ELb1ELb0ELb1ELb1ELb0EEENS1_21CollectiveEpilogueFwdINS6_IJS8_SA_S9_EEENS6_IJNS7_ILi1EEESI_SI_EEESC_SE_Li128ELb1ELb1ELb0ELb0EEENS1_19SingleTileSchedulerILb1ELb0ELb1ELi128EEEEEEEEEvNT_6ParamsE,"a",@progbits
	.sectionflags	@""
	.align	4
.nv.constant0._ZN7cutlass13device_kernelIN5flash19enable_sm80_to_sm89INS1_16FlashAttnFwdSm80INS1_25CollectiveMainloopFwdSm80ILi4ELi1ELb0EN4cute5tupleIJNS5_1CILi128EEENS7_ILi64EEENS7_ILi96EEEEEELi96ENS_10bfloat16_tEfNS_4arch4Sm80ELb0ELb0ELb1ELb1ELb0ELb1ELb1ELb0EEENS1_21CollectiveEpilogueFwdINS6_IJS8_SA_S9_EEENS6_IJNS7_ILi1EEESI_SI_EEESC_SE_Li128ELb1ELb1ELb0ELb0EEENS1_19SingleTileSchedulerILb1ELb0ELb1ELi128EEEEEEEEEvNT_6ParamsE:
	.zero		1400


//--------------------- .nv.constant0._ZN7cutlass13device_kernelIN5flash19enable_sm80_to_sm89INS1_16FlashAttnFwdSm80INS1_25CollectiveMainloopFwdSm80ILi4ELi1ELb0EN4cute5tupleIJNS5_1CILi128EEENS7_ILi48EEENS7_ILi96EEEEEELi96ENS_10bfloat16_tEfNS_4arch4Sm80ELb0ELb1ELb1ELb0ELb0ELb0ELb1ELb0EEENS1_21CollectiveEpilogueFwdINS6_IJS8_SA_S9_EEENS6_IJNS7_ILi1EEESI_SI_EEESC_SE_Li128ELb0ELb1ELb0ELb0EEENS1_19SingleTileSchedulerILb0ELb0ELb1ELi128EEEEEEEEEvNT_6ParamsE --------------------------
	.section	.nv.constant0._ZN7cutlass13device_kernelIN5flash19enable_sm80_to_sm89INS1_16FlashAttnFwdSm80INS1_25CollectiveMainloopFwdSm80ILi4ELi1ELb0EN4cute5tupleIJNS5_1CILi128EEENS7_ILi48EEENS7_ILi96EEEEEELi96ENS_10bfloat16_tEfNS_4arch4Sm80ELb0ELb1ELb1ELb0ELb0ELb0ELb1ELb0EEENS1_21CollectiveEpilogueFwdINS6_IJS8_SA_S9_EEENS6_IJNS7_ILi1EEESI_SI_EEESC_SE_Li128ELb0ELb1ELb0ELb0EEENS1_19SingleTileSchedulerILb0ELb0ELb1ELi128EEEEEEEEEvNT_6ParamsE,"a",@progbits
	.sectionflags	@""
	.align	4
.nv.constant0._ZN7cutlass13device_kernelIN5flash19enable_sm80_to_sm89INS1_16FlashAttnFwdSm80INS1_25CollectiveMainloopFwdSm80ILi4ELi1ELb0EN4cute5tupleIJNS5_1CILi128EEENS7_ILi48EEENS7_ILi96EEEEEELi96ENS_10bfloat16_tEfNS_4arch4Sm80ELb0ELb1ELb1ELb0ELb0ELb0ELb1ELb0EEENS1_21CollectiveEpilogueFwdINS6_IJS8_SA_S9_EEENS6_IJNS7_ILi1EEESI_SI_EEESC_SE_Li128ELb0ELb1ELb0ELb0EEENS1_19SingleTileSchedulerILb0ELb0ELb1ELi128EEEEEEEEEvNT_6ParamsE:
	.zero		1400


//--------------------- .nv.constant0._ZN7cutlass13device_kernelIN5flash19enable_sm80_to_sm89INS1_16FlashAttnFwdSm80INS1_25CollectiveMainloopFwdSm80ILi4ELi1ELb0EN4cute5tupleIJNS5_1CILi128EEENS7_ILi48EEENS7_ILi96EEEEEELi96ENS_10bfloat16_tEfNS_4arch4Sm80ELb0ELb1ELb1ELb1ELb0ELb0ELb1ELb0EEENS1_21CollectiveEpilogueFwdINS6_IJS8_SA_S9_EEENS6_IJNS7_ILi1EEESI_SI_EEESC_SE_Li128ELb1ELb1ELb0ELb0EEENS1_19SingleTileSchedulerILb1ELb0ELb1ELi128EEEEEEEEEvNT_6ParamsE --------------------------
	.section	.nv.constant0._ZN7cutlass13device_kernelIN5flash19enable_sm80_to_sm89INS1_16FlashAttnFwdSm80INS1_25CollectiveMainloopFwdSm80ILi4ELi1ELb0EN4cute5tupleIJNS5_1CILi128EEENS7_ILi48EEENS7_ILi96EEEEEELi96ENS_10bfloat16_tEfNS_4arch4Sm80ELb0ELb1ELb1ELb1ELb0ELb0ELb1ELb0EEENS1_21CollectiveEpilogueFwdINS6_IJS8_SA_S9_EEENS6_IJNS7_ILi1EEESI_SI_EEESC_SE_Li128ELb1ELb1ELb0ELb0EEENS1_19SingleTileSchedulerILb1ELb0ELb1ELi128EEEEEEEEEvNT_6ParamsE,"a",@progbits
	.sectionflags	@""
	.align	4
.nv.constant0._ZN7cutlass13device_kernelIN5flash19enable_sm80_to_sm89INS1_16FlashAttnFwdSm80INS1_25CollectiveMainloopFwdSm80ILi4ELi1ELb0EN4cute5tupleIJNS5_1CILi128EEENS7_ILi48EEENS7_ILi96EEEEEELi96ENS_10bfloat16_tEfNS_4arch4Sm80ELb0ELb1ELb1ELb1ELb0ELb0ELb1ELb0EEENS1_21CollectiveEpilogueFwdINS6_IJS8_SA_S9_EEENS6_IJNS7_ILi1EEESI_SI_EEESC_SE_Li128ELb1ELb1ELb0ELb0EEENS1_19SingleTileSchedulerILb1ELb0ELb1ELi128EEEEEEEEEvNT_6ParamsE:
	.zero		1400


//--------------------- .nv.constant0._ZN7cutlass13device_kernelIN5flash19enable_sm80_to_sm89INS1_16FlashAttnFwdSm80INS1_25CollectiveMainloopFwdSm80ILi4ELi1ELb0EN4cute5tupleIJNS5_1CILi128EEENS7_ILi48EEENS7_ILi96EEEEEELi96ENS_10bfloat16_tEfNS_4arch4Sm80ELb0ELb1ELb1ELb1ELb0ELb1ELb1ELb0EEENS1_21CollectiveEpilogueFwdINS6_IJS8_SA_S9_EEENS6_IJNS7_ILi1EEESI_SI_EEESC_SE_Li128ELb1ELb1ELb0ELb0EEENS1_19SingleTileSchedulerILb1ELb0ELb1ELi128EEEEEEEEEvNT_6ParamsE --------------------------
	.section	.nv.constant0._ZN7cutlass13device_kernelIN5flash19enable_sm80_to_sm89INS1_16FlashAttnFwdSm80INS1_25CollectiveMainloopFwdSm80ILi4ELi1ELb0EN4cute5tupleIJNS5_1CILi128EEENS7_ILi48EEENS7_ILi96EEEEEELi96ENS_10bfloat16_tEfNS_4arch4Sm80ELb0ELb1ELb1ELb1ELb0ELb1ELb1ELb0EEENS1_21CollectiveEpilogueFwdINS6_IJS8_SA_S9_EEENS6_IJNS7_ILi1EEESI_SI_EEESC_SE_Li128ELb1ELb1ELb0ELb0EEENS1_19SingleTileSchedulerILb1ELb0ELb1ELi128EEEEEEEEEvNT_6ParamsE,"a",@progbits
	.sectionflags	@""
	.align	4
.nv.constant0._ZN7cutlass13device_kernelIN5flash19enable_sm80_to_sm89INS1_16FlashAttnFwdSm80INS1_25CollectiveMainloopFwdSm80ILi4ELi1ELb0EN4cute5tupleIJNS5_1CILi128EEENS7_ILi48EEENS7_ILi96EEEEEELi96ENS_10bfloat16_tEfNS_4arch4Sm80ELb0ELb1ELb1ELb1ELb0ELb1ELb1ELb0EEENS1_21CollectiveEpilogueFwdINS6_IJS8_SA_S9_EEENS6_IJNS7_ILi1EEESI_SI_EEESC_SE_Li128ELb1ELb1ELb0ELb0EEENS1_19SingleTileSchedulerILb1ELb0ELb1ELi128EEEEEEEEEvNT_6ParamsE:
	.zero		1400


//--------------------- .nv.constant0._ZN7cutlass13device_kernelIN5flash19enable_sm80_to_sm89INS1_16FlashAttnFwdSm80INS1_25CollectiveMainloopFwdSm80ILi4ELi1ELb0EN4cute5tupleIJNS5_1CILi128EEENS7_ILi64EEENS7_ILi96EEEEEELi96ENS_10bfloat16_tEfNS_4arch4Sm80ELb1ELb0ELb1ELb0ELb0ELb0ELb1ELb0EEENS1_21CollectiveEpilogueFwdINS6_IJS8_SA_S9_EEENS6_IJNS7_ILi1EEESI_SI_EEESC_SE_Li128ELb0ELb1ELb0ELb0EEENS1_30DynamicPersistentTileSchedulerILi128ELi128ELb0ELb1ELb0EEEEEEEEEvNT_6ParamsE --------------------------
	.section	.nv.constant0._ZN7cutlass13device_kernelIN5flash19enable_sm80_to_sm89INS1_16FlashAttnFwdSm80INS1_25CollectiveMainloopFwdSm80ILi4ELi1ELb0EN4cute5tupleIJNS5_1CILi128EEENS7_ILi64EEENS7_ILi96EEEEEELi96ENS_10bfloat16_tEfNS_4arch4Sm80ELb1ELb0ELb1ELb0ELb0ELb0ELb1ELb0EEENS1_21CollectiveEpilogueFwdINS6_IJS8_SA_S9_EEENS6_IJNS7_ILi1EEESI_SI_EEESC_SE_Li128ELb0ELb1ELb0ELb0EEENS1_30DynamicPersistentTileSchedulerILi128ELi128ELb0ELb1ELb0EEEEEEEEEvNT_6ParamsE,"a",@progbits
	.sectionflags	@""
	.align	4
.nv.constant0._ZN7cutlass13device_kernelIN5flash19enable_sm80_to_sm89INS1_16FlashAttnFwdSm80INS1_25CollectiveMainloopFwdSm80ILi4ELi1ELb0EN4cute5tupleIJNS5_1CILi128EEENS7_ILi64EEENS7_ILi96EEEEEELi96ENS_10bfloat16_tEfNS_4arch4Sm80ELb1ELb0ELb1ELb0ELb0ELb0ELb1ELb0EEENS1_21CollectiveEpilogueFwdINS6_IJS8_SA_S9_EEENS6_IJNS7_ILi1EEESI_SI_EEESC_SE_Li128ELb0ELb1ELb0ELb0EEENS1_30DynamicPersistentTileSchedulerILi128ELi128ELb0ELb1ELb0EEEEEEEEEvNT_6ParamsE:
	.zero		1416


//--------------------- .nv.constant0._ZN7cutlass13device_kernelIN5flash19enable_sm80_to_sm89INS1_16FlashAttnFwdSm80INS1_25CollectiveMainloopFwdSm80ILi4ELi1ELb0EN4cute5tupleIJNS5_1CILi128EEENS7_ILi64EEENS7_ILi96EEEEEELi96ENS_10bfloat16_tEfNS_4arch4Sm80ELb1ELb0ELb1ELb1ELb0ELb0ELb1ELb0EEENS1_21CollectiveEpilogueFwdINS6_IJS8_SA_S9_EEENS6_IJNS7_ILi1EEESI_SI_EEESC_SE_Li128ELb1ELb1ELb0ELb0EEENS1_19SingleTileSchedulerILb1ELb0ELb1ELi128EEEEEEEEEvNT_6ParamsE --------------------------
	.section	.nv.constant0._ZN7cutlass13device_kernelIN5flash19enable_sm80_to_sm89INS1_16FlashAttnFwdSm80INS1_25CollectiveMainloopFwdSm80ILi4ELi1ELb0EN4cute5tupleIJNS5_1CILi128EEENS7_ILi64EEENS7_ILi96EEEEEELi96ENS_10bfloat16_tEfNS_4arch4Sm80ELb1ELb0ELb1ELb1ELb0ELb0ELb1ELb0EEENS1_21CollectiveEpilogueFwdINS6_IJS8_SA_S9_EEENS6_IJNS7_ILi1EEESI_SI_EEESC_SE_Li128ELb1ELb1ELb0ELb0EEENS1_19SingleTileSchedulerILb1ELb0ELb1ELi128EEEEEEEEEvNT_6ParamsE,"a",@progbits
	.sectionflags	@""
	.align	4
.nv.constant0._ZN7cutlass13device_kernelIN5flash19enable_sm80_to_sm89INS1_16FlashAttnFwdSm80INS1_25CollectiveMainloopFwdSm80ILi4ELi1ELb0EN4cute5tupleIJNS5_1CILi128EEENS7_ILi64EEENS7_ILi96EEEEEELi96ENS_10bfloat16_tEfNS_4arch4Sm80ELb1ELb0ELb1ELb1ELb0ELb0ELb1ELb0EEENS1_21CollectiveEpilogueFwdINS6_IJS8_SA_S9_EEENS6_IJNS7_ILi1EEESI_SI_EEESC_SE_Li128ELb1ELb1ELb0ELb0EEENS1_19SingleTileSchedulerILb1ELb0ELb1ELi128EEEEEEEEEvNT_6ParamsE:
	.zero		1400


//--------------------- .nv.constant0._ZN7cutlass13device_kernelIN5flash19enable_sm80_to_sm89INS1_16FlashAttnFwdSm80INS1_25CollectiveMainloopFwdSm80ILi4ELi1ELb0EN4cute5tupleIJNS5_1CILi128EEENS7_ILi64EEENS7_ILi96EEEEEELi96ENS_10bfloat16_tEfNS_4arch4Sm80ELb1ELb0ELb1ELb1ELb0ELb1ELb1ELb0EEENS1_21CollectiveEpilogueFwdINS6_IJS8_SA_S9_EEENS6_IJNS7_ILi1EEESI_SI_EEESC_SE_Li128ELb1ELb1ELb0ELb0EEENS1_19SingleTileSchedulerILb1ELb0ELb1ELi128EEEEEEEEEvNT_6ParamsE --------------------------
	.section	.nv.constant0._ZN7cutlass13device_kernelIN5flash19enable_sm80_to_sm89INS1_16FlashAttnFwdSm80INS1_25CollectiveMainloopFwdSm80ILi4ELi1ELb0EN4cute5tupleIJNS5_1CILi128EEENS7_ILi64EEENS7_ILi96EEEEEELi96ENS_10bfloat16_tEfNS_4arch4Sm80ELb1ELb0ELb1ELb1ELb0ELb1ELb1ELb0EEENS1_21CollectiveEpilogueFwdINS6_IJS8_SA_S9_EEENS6_IJNS7_ILi1EEESI_SI_EEESC_SE_Li128ELb1ELb1ELb0ELb0EEENS1_19SingleTileSchedulerILb1ELb0ELb1ELi128EEEEEEEEEvNT_6ParamsE,"a",@progbits
	.sectionflags	@""
	.align	4
.nv.constant0._ZN7cutlass13device_kernelIN5flash19enable_sm80_to_sm89INS1_16FlashAttnFwdSm80INS1_25CollectiveMainloopFwdSm80ILi4ELi1ELb0EN4cute5tupleIJNS5_1CILi128EEENS7_ILi64EEENS7_ILi96EEEEEELi96ENS_10bfloat16_tEfNS_4arch4Sm80ELb1ELb0ELb1ELb1ELb0ELb1ELb1ELb0EEENS1_21CollectiveEpilogueFwdINS6_IJS8_SA_S9_EEENS6_IJNS7_ILi1EEESI_SI_EEESC_SE_Li128ELb1ELb1ELb0ELb0EEENS1_19SingleTileSchedulerILb1ELb0ELb1ELi128EEEEEEEEEvNT_6ParamsE:
	.zero		1400


//--------------------- .text._ZN7cutlass13device_kernelIN5flash19enable_sm80_to_sm89INS1_16FlashAttnFwdSm80INS1_25CollectiveMainloopFwdSm80ILi4ELi1ELb0EN4cute5tupleIJNS5_1CILi128EEENS7_ILi64EEENS7_ILi96EEEEEELi96ENS_10bfloat16_tEfNS_4arch4Sm80ELb0ELb0ELb1ELb0ELb0ELb0ELb1ELb0EEENS1_21CollectiveEpilogueFwdINS6_IJS8_SA_S9_EEENS6_IJNS7_ILi1EEESI_SI_EEESC_SE_Li128ELb0ELb1ELb0ELb0EEENS1_19SingleTileSchedulerILb0ELb0ELb1ELi128EEEEEEEEEvNT_6ParamsE --------------------------
	.section	.text._ZN7cutlass13device_kernelIN5flash19enable_sm80_to_sm89INS1_16FlashAttnFwdSm80INS1_25CollectiveMainloopFwdSm80ILi4ELi1ELb0EN4cute5tupleIJNS5_1CILi128EEENS7_ILi64EEENS7_ILi96EEEEEELi96ENS_10bfloat16_tEfNS_4arch4Sm80ELb0ELb0ELb1ELb0ELb0ELb0ELb1ELb0EEENS1_21CollectiveEpilogueFwdINS6_IJS8_SA_S9_EEENS6_IJNS7_ILi1EEESI_SI_EEESC_SE_Li128ELb0ELb1ELb0ELb0EEENS1_19SingleTileSchedulerILb0ELb0ELb1ELi128EEEEEEEEEvNT_6ParamsE,"ax",@progbits
	.sectioninfo	@"SHI_REGISTERS=255"
	.align	128
.text._ZN7cutlass13device_kernelIN5flash19enable_sm80_to_sm89INS1_16FlashAttnFwdSm80INS1_25CollectiveMainloopFwdSm80ILi4ELi1ELb0EN4cute5tupleIJNS5_1CILi128EEENS7_ILi64EEENS7_ILi96EEEEEELi96ENS_10bfloat16_tEfNS_4arch4Sm80ELb0ELb0ELb1ELb0ELb0ELb0ELb1ELb0EEENS1_21CollectiveEpilogueFwdINS6_IJS8_SA_S9_EEENS6_IJNS7_ILi1EEESI_SI_EEESC_SE_Li128ELb0ELb1ELb0ELb0EEENS1_19SingleTileSchedulerILb0ELb0ELb1ELi128EEEEEEEEEvNT_6ParamsE:
        .type           _ZN7cutlass13device_kernelIN5flash19enable_sm80_to_sm89INS1_16FlashAttnFwdSm80INS1_25CollectiveMainloopFwdSm80ILi4ELi1ELb0EN4cute5tupleIJNS5_1CILi128EEENS7_ILi64EEENS7_ILi96EEEEEELi96ENS_10bfloat16_tEfNS_4arch4Sm80ELb0ELb0ELb1ELb0ELb0ELb0ELb1ELb0EEENS1_21CollectiveEpilogueFwdINS6_IJS8_SA_S9_EEENS6_IJNS7_ILi1EEESI_SI_EEESC_SE_Li128ELb0ELb1ELb0ELb0EEENS1_19SingleTileSchedulerILb0ELb0ELb1ELi128EEEEEEEEEvNT_6ParamsE,@function
        .size           _ZN7cutlass13device_kernelIN5flash19enable_sm80_to_sm89INS1_16FlashAttnFwdSm80INS1_25CollectiveMainloopFwdSm80ILi4ELi1ELb0EN4cute5tupleIJNS5_1CILi128EEENS7_ILi64EEENS7_ILi96EEEEEELi96ENS_10bfloat16_tEfNS_4arch4Sm80ELb0ELb0ELb1ELb0ELb0ELb0ELb1ELb0EEENS1_21CollectiveEpilogueFwdINS6_IJS8_SA_S9_EEENS6_IJNS7_ILi1EEESI_SI_EEESC_SE_Li128ELb0ELb1ELb0ELb0EEENS1_19SingleTileSchedulerILb0ELb0ELb1ELi128EEEEEEEEEvNT_6ParamsE,(.L_x_754 - _ZN7cutlass13device_kernelIN5flash19enable_sm80_to_sm89INS1_16FlashAttnFwdSm80INS1_25CollectiveMainloopFwdSm80ILi4ELi1ELb0EN4cute5tupleIJNS5_1CILi128EEENS7_ILi64EEENS7_ILi96EEEEEELi96ENS_10bfloat16_tEfNS_4arch4Sm80ELb0ELb0ELb1ELb0ELb0ELb0ELb1ELb0EEENS1_21CollectiveEpilogueFwdINS6_IJS8_SA_S9_EEENS6_IJNS7_ILi1EEESI_SI_EEESC_SE_Li128ELb0ELb1ELb0ELb0EEENS1_19SingleTileSchedulerILb0ELb0ELb1ELi128EEEEEEEEEvNT_6ParamsE)
        .other          _ZN7cutlass13device_kernelIN5flash19enable_sm80_to_sm89INS1_16FlashAttnFwdSm80INS1_25CollectiveMainloopFwdSm80ILi4ELi1ELb0EN4cute5tupleIJNS5_1CILi128EEENS7_ILi64EEENS7_ILi96EEEEEELi96ENS_10bfloat16_tEfNS_4arch4Sm80ELb0ELb0ELb1ELb0ELb0ELb0ELb1ELb0EEENS1_21CollectiveEpilogueFwdINS6_IJS8_SA_S9_EEENS6_IJNS7_ILi1EEESI_SI_EEESC_SE_Li128ELb0ELb1ELb0ELb0EEENS1_19SingleTileSchedulerILb0ELb0ELb1ELi128EEEEEEEEEvNT_6ParamsE,@"STO_CUDA_ENTRY STV_DEFAULT"
_ZN7cutlass13device_kernelIN5flash19enable_sm80_to_sm89INS1_16FlashAttnFwdSm80INS1_25CollectiveMainloopFwdSm80ILi4ELi1ELb0EN4cute5tupleIJNS5_1CILi128EEENS7_ILi64EEENS7_ILi96EEEEEELi96ENS_10bfloat16_tEfNS_4arch4Sm80ELb0ELb0ELb1ELb0ELb0ELb0ELb1ELb0EEENS1_21CollectiveEpilogueFwdINS6_IJS8_SA_S9_EEENS6_IJNS7_ILi1EEESI_SI_EEESC_SE_Li128ELb0ELb1ELb0ELb0EEENS1_19SingleTileSchedulerILb0ELb0ELb1ELi128EEEEEEEEEvNT_6ParamsE:
[----:B------:R-:W-:-:S03]  /*0000*/  MOV R1, c[0x0][0x28] ;  /* 0x00000a0000017a02 */ /* 0x000fc60000000f00 */
[----:B------:R-:W1:Y:S01]  /*0010*/  S2UR UR8, SR_CTAID.Z ;  /* 0x00000000000879c3 */ /* 0x000e620000002700 */
[----:B------:R-:W-:Y:S02]  /*0020*/  IADD3 R1, R1, -0x50, RZ ;  /* 0xffffffb001017810 */ /* 0x000fe40007ffe0ff */
[----:B-1----:R-:W-:-:S13]  /*0030*/  ISETP.LE.AND P0, PT, RZ, UR8, PT ;  /* 0x00000008ff007c0c */ /* 0x002fda000bf03270 */
[----:B------:R-:W-:Y:S05]  /*0040*/  @!P0 EXIT ;  /* 0x000000000000894d */ /* 0x000fea0003800000 */
[----:B------:R-:W-:Y:S02]  /*0050*/  ULDC.64 UR4, c[0x0][0x340] ;  /* 0x0000d00000047ab9 */ /* 0x000fe40000000a00 */
[----:B------:R-:W-:Y:S02]  /*0060*/  UISETP.NE.U32.AND UP0, UPT, URZ, UR4, UPT ;  /* 0x000000043f00728c */ /* 0x000fe4000bf05070 */
[----:B------:R-:W-:Y:S02]  /*0070*/  ULDC.64 UR6, c[0x0][0x340] ;  /* 0x0000d00000067ab9 */ /* 0x000fe40000000a00 */
[----:B------:R-:W-:Y:S02]  /*0080*/  UISETP.NE.AND.EX UP0, UPT, URZ, UR5, UPT, UP0 ;  /* 0x000000053f00728c */ /* 0x000fe4000bf05300 */
[----:B------:R-:W-:-:S04]  /*0090*/  ULDC.64 UR16, c[0x0][0x118] ;  /* 0x0000460000107ab9 */ /* 0x000fc80000000a00 */
[----:B------:R-:W-:-:S05]  /*00a0*/  PLOP3.LUT P0, PT, PT, PT, UP0, 0x80, 0x0 ;  /* 0x000000000000781c */ /* 0x000fca0003f0f008 */
[----:B------:R-:W-:Y:S02]  /*00b0*/  @UP0 UMOV UR4, 0x4 ;  /* 0x0000000400040882 */ /* 0x000fe40000000000 */
[----:B------:R-:W-:-:S06]  /*00c0*/  @UP0 UIMAD.WIDE UR4, UR8, UR4, UR6 ;  /* 0x00000004080402a5 */ /* 0x000fcc000f8e0206 */
[----:B------:R-:W-:Y:S02]  /*00d0*/  IMAD.U32 R2, RZ, RZ, UR4 ;  /* 0x00000004ff027e24 */ /* 0x000fe4000f8e00ff */
[----:B------:R-:W-:Y:S01]  /*00e0*/  IMAD.U32 R3, RZ, RZ, UR5 ;  /* 0x00000005ff037e24 */ /* 0x000fe2000f8e00ff */
[----:B------:R-:W1:Y:S01]  /*00f0*/  S2R R23, SR_TID.X ;  /* 0x0000000000177919 */ /* 0x000e620000002100 */
[----:B------:R-:W2:Y:S03]  /*0100*/  S2UR UR23, SR_CTAID.Y ;  /* 0x00000000001779c3 */ /* 0x000ea60000002600 */
[----:B------:R-:W3:Y:S01]  /*0110*/  S2R R9, SR_CTAID.X ;  /* 0x0000000000097919 */ /* 0x000ee20000002500 */
[----:B------:R-:W-:Y:S01]  /*0120*/  IMAD.MOV.U32 R12, RZ, RZ, c[0x0][0x2c4] ;  /* 0x0000b100ff0c7624 */ /* 0x000fe200078e00ff */
[----:B------:R-:W-:Y:S02]  /*0130*/  ULDC.64 UR4, c[0x0][0x1b8] ;  /* 0x00006e0000047ab9 */ /* 0x000fe40000000a00 */
[----:B------:R4:W5:Y:S01]  /*0140*/  @P0 LDG.E R16, [R2.64] ;  /* 0x0000001002100981 */ /* 0x000962000c1e1900 */
[----:B------:R-:W-:Y:S01]  /*0150*/  USHF.R.S32.HI UR7, URZ, 0x1f, UR8 ;  /* 0x0000001f3f077899 */ /* 0x000fe20008011408 */
[C---:B------:R-:W-:Y:S01]  /*0160*/  ISETP.NE.AND P1, PT, R12.reuse, 0x1, PT ;  /* 0x000000010c00780c */ /* 0x040fe20003f25270 */
[----:B------:R-:W-:Y:S01]  /*0170*/  IMAD R12, R12, c[0x0][0x168], RZ ;  /* 0x00005a000c0c7a24 */ /* 0x000fe200078e02ff */
[----:B-1----:R-:W-:Y:S01]  /*0180*/  SHF.R.S32.HI R18, RZ, 0x1f, R23 ;  /* 0x0000001fff127819 */ /* 0x002fe20000011417 */
[----:B--2---:R-:W-:-:S02]  /*0190*/  USHF.R.S32.HI UR26, URZ, 0x1f, UR23 ;  /* 0x0000001f3f1a7899 */ /* 0x004fc40008011417 */
[----:B------:R-:W-:Y:S01]  /*01a0*/  UIMAD.WIDE.U32 UR10, UR23, UR4, URZ ;  /* 0x00000004170a72a5 */ /* 0x000fe2000f8e003f */
[CC--:B------:R-:W-:Y:S01]  /*01b0*/  LEA.HI R8, R18.reuse, R23.reuse, RZ, 0x2 ;  /* 0x0000001712087211 */ /* 0x0c0fe200078f10ff */
[----:B------:R-:W-:Y:S01]  /*01c0*/  UIMAD UR6, UR26, UR4, URZ ;  /* 0x000000041a0672a4 */ /* 0x000fe2000f8e023f */
[-C--:B------:R-:W-:Y:S02]  /*01d0*/  LEA.HI R20, R18, R23.reuse, RZ, 0x3 ;  /* 0x0000001712147211 */ /* 0x080fe400078f18ff */
[----:B------:R-:W-:Y:S01]  /*01e0*/  LOP3.LUT R0, R8, 0xfffffffc, RZ, 0xc0, !PT ;  /* 0xfffffffc08007812 */ /* 0x000fe200078ec0ff */
[----:B------:R-:W-:Y:S01]  /*01f0*/  UIMAD UR6, UR23, UR5, UR6 ;  /* 0x00000005170672a4 */ /* 0x000fe2000f8e0206 */
[----:B------:R-:W-:Y:S02]  /*0200*/  SHF.R.S32.HI R22, RZ, 0x2, R8 ;  /* 0x00000002ff167819 */ /* 0x000fe40000011408 */
[----:B------:R-:W-:Y:S01]  /*0210*/  ULDC.64 UR4, c[0x0][0x1c0] ;  /* 0x0000700000047ab9 */ /* 0x000fe20000000a00 */
[----:B------:R-:W-:Y:S01]  /*0220*/  IMAD.IADD R7, R23, 0x1, -R0 ;  /* 0x0000000117077824 */ /* 0x000fe200078e0a00 */
[----:B------:R-:W-:Y:S01]  /*0230*/  UIADD3 UR11, UR11, UR6, URZ ;  /* 0x000000060b0b7290 */ /* 0x000fe2000fffe03f */
[--C-:B---3--:R-:W-:Y:S01]  /*0240*/  IMAD R19, R9, 0x80, R22.reuse ;  /* 0x0000008009137824 */ /* 0x108fe200078e0216 */
[----:B------:R-:W-:Y:S01]  /*0250*/  UIMAD UR6, UR7, UR4, URZ ;  /* 0x00000004070672a4 */ /* 0x000fe2000f8e023f */
[C---:B------:R-:W-:Y:S01]  /*0260*/  IMAD R0, R7.reuse, 0x20, R22 ;  /* 0x0000002007007824 */ /* 0x040fe200078e0216 */
[----:B------:R-:W-:Y:S01]  /*0270*/  UIMAD.WIDE.U32 UR10, UR8, UR4, UR10 ;  /* 0x00000004080a72a5 */ /* 0x000fe2000f8e000a */
[----:B------:R-:W-:Y:S01]  /*0280*/  IMAD.SHL.U32 R234, R7, 0x8, RZ ;  /* 0x0000000807ea7824 */ /* 0x000fe200078e00ff */
[----:B------:R-:W-:Y:S01]  /*0290*/  UIMAD UR5, UR8, UR5, UR6 ;  /* 0x00000005080572a4 */ /* 0x000fe2000f8e0206 */
[----:B------:R-:W-:Y:S01]  /*02a0*/  IMAD R6, R9, 0x80, R0 ;  /* 0x0000008009067824 */ /* 0x000fe200078e0200 */
[-C--:B------:R-:W-:Y:S01]  /*02b0*/  LEA.HI R28, R18, R23.reuse, RZ, 0x5 ;  /* 0x00000017121c7211 */ /* 0x080fe200078f28ff */
[----:B------:R-:W-:Y:S01]  /*02c0*/  ULDC UR6, c[0x0][0x1d0] ;  /* 0x0000740000067ab9 */ /* 0x000fe20000000800 */
[----:B----4-:R-:W-:Y:S01]  /*02d0*/  IMAD.U32 R3, RZ, RZ, UR11 ;  /* 0x0000000bff037e24 */ /* 0x010fe2000f8e00ff */
[----:B------:R-:W-:Y:S01]  /*02e0*/  UIADD3 UR5, UR11, UR5, URZ ;  /* 0x000000050b057290 */ /* 0x000fe2000fffe03f */
[----:B------:R-:W-:Y:S01]  /*02f0*/  @P1 IMAD.HI.U32 R0, R6, c[0x0][0x2c8], RZ ;  /* 0x0000b20006001a27 */ /* 0x000fe200078e00ff */
[----:B------:R1:W-:Y:S01]  /*0300*/  STL [R1+0x48], R6 ;  /* 0x0000480601007387 */ /* 0x0003e20000100800 */
[----:B------:R-:W-:Y:S01]  /*0310*/  UIADD3 UR4, UR6, 0x3f, URZ ;  /* 0x0000003f06047890 */ /* 0x000fe2000fffe03f */
[----:B------:R-:W-:Y:S01]  /*0320*/  SHF.R.S32.HI R24, RZ, 0x5, R28 ;  /* 0x00000005ff187819 */ /* 0x000fe2000001141c */
[----:B------:R-:W-:Y:S01]  /*0330*/  IMAD.MOV.U32 R4, RZ, RZ, R6 ;  /* 0x000000ffff047224 */ /* 0x000fe200078e0006 */
[----:B------:R-:W-:Y:S01]  /*0340*/  @P1 SHF.R.U32.HI R4, RZ, c[0x0][0x2cc], R0 ;  /* 0x0000b300ff041a19 */ /* 0x000fe20000011600 */
[----:B------:R-:W-:Y:S01]  /*0350*/  IMAD.U32 R2, RZ, RZ, UR10 ;  /* 0x0000000aff027e24 */ /* 0x000fe2000f8e00ff */
[----:B------:R-:W-:Y:S01]  /*0360*/  USHF.R.S32.HI UR21, URZ, 0x1f, UR4 ;  /* 0x0000001f3f157899 */ /* 0x000fe20008011404 */
[----:B------:R-:W-:Y:S01]  /*0370*/  IMAD.U32 R3, RZ, RZ, UR5 ;  /* 0x00000005ff037e24 */ /* 0x000fe2000f8e00ff */
[--C-:B------:R-:W-:Y:S01]  /*0380*/  SHF.R.S32.HI R0, RZ, 0x1f, R4.reuse ;  /* 0x0000001fff007819 */ /* 0x100fe20000011404 */
[----:B------:R-:W-:Y:S01]  /*0390*/  IMAD.MOV R5, RZ, RZ, -R4 ;  /* 0x000000ffff057224 */ /* 0x000fe200078e0a04 */
[----:B------:R-:W-:Y:S01]  /*03a0*/  IADD3 R26, R234, 0x20, RZ ;  /* 0x00000020ea1a7810 */ /* 0x000fe20007ffe0ff */
[----:B------:R-:W-:Y:S01]  /*03b0*/  IMAD.WIDE.U32 R2, R4, c[0x0][0x1b0], R2 ;  /* 0x00006c0004027a25 */ /* 0x000fe200078e0002 */
[----:B------:R-:W-:Y:S01]  /*03c0*/  IADD3 R25, R234, 0x40, RZ ;  /* 0x00000040ea197810 */ /* 0x000fe20007ffe0ff */
[----:B------:R-:W-:Y:S01]  /*03d0*/  ULEA.HI UR21, UR21, UR4, URZ, 0x6 ;  /* 0x0000000415157291 */ /* 0x000fe2000f8f303f */
[----:B------:R-:W-:Y:S01]  /*03e0*/  SHF.R.S32.HI R29, RZ, 0x1f, R234 ;  /* 0x0000001fff1d7819 */ /* 0x000fe200000114ea */
[----:B------:R-:W-:Y:S01]  /*03f0*/  IMAD R0, R0, c[0x0][0x1b0], RZ ;  /* 0x00006c0000007a24 */ /* 0x000fe200078e02ff */
[----:B------:R-:W-:Y:S01]  /*0400*/  ISETP.GE.AND P6, PT, R234, c[0x0][0x198], PT ;  /* 0x00006600ea007a0c */ /* 0x000fe20003fc6270 */
[----:B------:R-:W-:Y:S01]  /*0410*/  IMAD R5, R5, c[0x0][0x2c4], R6 ;  /* 0x0000b10005057a24 */ /* 0x000fe200078e0206 */
[----:B------:R-:W-:Y:S01]  /*0420*/  ULEA.HI.SX32 UR22, UR21, 0xffffffff, 0x1a ;  /* 0xffffffff15167891 */ /* 0x000fe2000f8fd23f */
[----:B------:R-:W-:Y:S01]  /*0430*/  IMAD R0, R4, c[0x0][0x1b4], R0 ;  /* 0x00006d0004007a24 */ /* 0x000fe200078e0200 */
[----:B------:R-:W-:Y:S01]  /*0440*/  ISETP.GE.AND P5, PT, R26, c[0x0][0x198], PT ;  /* 0x000066001a007a0c */ /* 0x000fe20003fa6270 */
[----:B------:R-:W-:Y:S01]  /*0450*/  ULDC.64 UR4, c[0x0][0x1e8] ;  /* 0x00007a0000047ab9 */ /* 0x000fe20000000a00 */
[----:B------:R-:W-:Y:S01]  /*0460*/  SHF.R.S32.HI R4, RZ, 0x1f, R5 ;  /* 0x0000001fff047819 */ /* 0x000fe20000011405 */
[----:B------:R-:W-:Y:S01]  /*0470*/  IMAD.IADD R3, R3, 0x1, R0 ;  /* 0x0000000103037824 */ /* 0x000fe200078e0200 */
[----:B------:R-:W-:Y:S01]  /*0480*/  IADD3 R9, -R22, c[0x0][0x1d0], RZ ;  /* 0x0000740016097a10 */ /* 0x000fe20007ffe1ff */
[----:B------:R-:W-:Y:S01]  /*0490*/  IMAD.U32 R15, RZ, RZ, UR22 ;  /* 0x00000016ff0f7e24 */ /* 0x000fe2000f8e00ff */
[----:B-1----:R-:W-:Y:S01]  /*04a0*/  SHF.R.S32.HI R6, RZ, 0x3, R20 ;  /* 0x00000003ff067819 */ /* 0x002fe20000011414 */
[----:B------:R-:W-:Y:S01]  /*04b0*/  IMAD R0, R4, c[0x0][0x1a8], RZ ;  /* 0x00006a0004007a24 */ /* 0x000fe200078e02ff */
[----:B------:R-:W-:Y:S01]  /*04c0*/  SHF.R.S32.HI R21, RZ, 0x1f, R22 ;  /* 0x0000001fff157819 */ /* 0x000fe20000011416 */
[C---:B------:R-:W-:Y:S01]  /*04d0*/  IMAD.WIDE.U32 R2, R5.reuse, c[0x0][0x1a8], R2 ;  /* 0x00006a0005027a25 */ /* 0x040fe200078e0002 */
[----:B------:R-:W-:Y:S01]  /*04e0*/  UIMAD UR9, UR26, UR4, URZ ;  /* 0x000000041a0972a4 */ /* 0x000fe2000f8e023f */
[----:B------:R-:W-:Y:S01]  /*04f0*/  LEA.HI R18, R18, R23, RZ, 0x4 ;  /* 0x0000001712127211 */ /* 0x000fe200078f20ff */
[----:B------:R-:W-:Y:S01]  /*0500*/  UIMAD.WIDE.U32 UR14, UR23, UR4, URZ ;  /* 0x00000004170e72a5 */ /* 0x000fe2000f8e003f */
[----:B------:R-:W-:Y:S01]  /*0510*/  IMAD.SHL.U32 R4, R6, 0x40, RZ ;  /* 0x0000004006047824 */ /* 0x000fe200078e00ff */
[----:B------:R-:W-:Y:S01]  /*0520*/  LEA R14, P1, R2, c[0x0][0x160], 0x1 ;  /* 0x00005800020e7a11 */ /* 0x000fe200078208ff */
[----:B------:R-:W-:Y:S01]  /*0530*/  IMAD R6, R5, c[0x0][0x1ac], R0 ;  /* 0x00006b0005067a24 */ /* 0x000fe200078e0200 */
[----:B------:R-:W-:Y:S01]  /*0540*/  UIMAD UR9, UR23, UR5, UR9 ;  /* 0x00000005170972a4 */ /* 0x000fe2000f8e0209 */
[----:B------:R-:W-:Y:S01]  /*0550*/  IMAD R15, R15, -0x40, R9 ;  /* 0xffffffc00f0f7824 */ /* 0x000fe200078e0209 */
[----:B------:R-:W-:Y:S01]  /*0560*/  LOP3.LUT R0, R4, 0xc0, RZ, 0xc0, !PT ;  /* 0x000000c004007812 */ /* 0x000fe200078ec0ff */
[----:B------:R-:W-:Y:S01]  /*0570*/  IMAD.WIDE.U32 R30, R22, c[0x0][0x1e0], RZ ;  /* 0x00007800161e7a25 */ /* 0x000fe200078e00ff */
[----:B------:R-:W-:Y:S01]  /*0580*/  UIADD3 UR9, UR15, UR9, URZ ;  /* 0x000000090f097290 */ /* 0x000fe2000fffe03f */
[----:B------:R-:W-:Y:S01]  /*0590*/  STL [R1+0x40], R19 ;  /* 0x0000401301007387 */ /* 0x000fe20000100800 */
[----:B------:R-:W-:Y:S01]  /*05a0*/  SHF.R.U32.HI R5, RZ, 0x3, R0 ;  /* 0x00000003ff057819 */ /* 0x000fe20000011600 */
[----:B------:R-:W-:Y:S01]  /*05b0*/  ULDC.64 UR4, c[0x0][0x1f0] ;  /* 0x00007c0000047ab9 */ /* 0x000fe20000000a00 */
[----:B------:R-:W-:Y:S01]  /*05c0*/  LOP3.LUT R4, R0, 0x18, R234, 0xf8, !PT ;  /* 0x0000001800047812 */ /* 0x000fe200078ef8ea */
[----:B------:R-:W-:Y:S01]  /*05d0*/  IMAD.IADD R0, R3, 0x1, R6 ;  /* 0x0000000103007824 */ /* 0x000fe200078e0206 */
[----:B------:R-:W-:Y:S01]  /*05e0*/  IADD3 R6, R19, 0x20, RZ ;  /* 0x0000002013067810 */ /* 0x000fe20007ffe0ff */
[----:B------:R-:W-:Y:S01]  /*05f0*/  USHF.R.S32.HI UR20, URZ, 0x1f, UR22 ;  /* 0x0000001f3f147899 */ /* 0x000fe20008011416 */
[----:B------:R-:W-:-:S02]  /*0600*/  LOP3.LUT R3, R4, R5, RZ, 0x3c, !PT ;  /* 0x0000000504037212 */ /* 0x000fc400078e3cff */
[----:B------:R-:W-:Y:S01]  /*0610*/  LEA.HI.X R13, R2, c[0x0][0x164], R0, 0x1, P1 ;  /* 0x00005900020d7a11 */ /* 0x000fe200008f0c00 */
[----:B------:R-:W1:Y:S01]  /*0620*/  SHFL.IDX PT, R4, R14, RZ, 0x1c1f ;  /* 0x001c1fff0e047589 */ /* 0x000e6200000e0000 */
[----:B------:R-:W-:Y:S02]  /*0630*/  LEA.HI R0, R8, R22, RZ, 0x1 ;  /* 0x0000001608007211 */ /* 0x000fe400078f08ff */
[CC--:B------:R-:W-:Y:S01]  /*0640*/  ISETP.GE.AND P1, PT, R19.reuse, R12.reuse, PT ;  /* 0x0000000c1300720c */ /* 0x0c0fe20003f26270 */
[----:B------:R-:W2:Y:S01]  /*0650*/  SHFL.IDX PT, R5, R13, RZ, 0x1c1f ;  /* 0x001c1fff0d057589 */ /* 0x000ea200000e0000 */
[----:B------:R-:W-:Y:S02]  /*0660*/  LOP3.LUT R0, R0, 0x7fffffe, RZ, 0xc0, !PT ;  /* 0x07fffffe00007812 */ /* 0x000fe400078ec0ff */
[----:B------:R-:W-:Y:S02]  /*0670*/  IADD3 R2, R19, 0x40, RZ ;  /* 0x0000004013027810 */ /* 0x000fe40007ffe0ff */
[-C--:B------:R-:W-:Y:S01]  /*0680*/  ISETP.GE.AND P3, PT, R6, R12.reuse, PT ;  /* 0x0000000c0600720c */ /* 0x080fe20003f66270 */
[----:B------:R-:W-:Y:S01]  /*0690*/  IMAD.IADD R0, R22, 0x1, -R0 ;  /* 0x0000000116007824 */ /* 0x000fe200078e0a00 */
[----:B------:R-:W-:-:S02]  /*06a0*/  ISETP.GE.AND P2, PT, R2, R12, PT ;  /* 0x0000000c0200720c */ /* 0x000fc40003f46270 */
[----:B------:R-:W3:Y:S01]  /*06b0*/  SHFL.IDX PT, R2, R14, 0x1, 0x1c1f ;  /* 0x003c1f000e027f89 */ /* 0x000ee200000e0000 */
[----:B------:R-:W-:Y:S02]  /*06c0*/  IMAD R0, R24, 0x8, R0 ;  /* 0x0000000818007824 */ /* 0x000fe400078e0200 */
[----:B------:R-:W-:Y:S02]  /*06d0*/  @!P1 SHF.R.S32.HI R7, RZ, 0x1f, R26 ;  /* 0x0000001fff079819 */ /* 0x000fe4000001141a */
[----:B------:R-:W-:Y:S01]  /*06e0*/  IMAD.U32 R151, R0, 0x20, R3 ;  /* 0x0000002000977824 */ /* 0x000fe200078e0003 */
[----:B------:R-:W-:Y:S01]  /*06f0*/  @!P1 SHF.R.S32.HI R0, RZ, 0x1f, R25 ;  /* 0x0000001fff009819 */ /* 0x000fe20000011419 */
[----:B------:R-:W4:Y:S01]  /*0700*/  SHFL.IDX PT, R3, R13, 0x1, 0x1c1f ;  /* 0x003c1f000d037f89 */ /* 0x000f2200000e0000 */
[----:B------:R-:W-:Y:S02]  /*0710*/  @!P1 LEA.HI R8, R7, R26, RZ, 0x3 ;  /* 0x0000001a07089211 */ /* 0x000fe400078f18ff */
[----:B------:R-:W-:Y:S01]  /*0720*/  @!P1 LEA.HI R0, R0, R25, RZ, 0x3 ;  /* 0x0000001900009211 */ /* 0x000fe200078f18ff */
[----:B------:R-:W-:Y:S01]  /*0730*/  STL [R1+0x44], R151 ;  /* 0x0000449701007387 */ /* 0x000fe20000100800 */
[----:B-1----:R-:W-:-:S02]  /*0740*/  @!P1 LEA R6, P4, R234, R4, 0x1 ;  /* 0x00000004ea069211 */ /* 0x002fc400078808ff */
[----:B------:R-:W-:Y:S01]  /*0750*/  @!P1 LOP3.LUT R8, R8, 0xfffffff8, RZ, 0xc0, !PT ;  /* 0xfffffff808089812 */ /* 0x000fe200078ec0ff */
[----:B------:R1:W-:Y:S01]  /*0760*/  STL.64 [R1+0x38], R30 ;  /* 0x0000381e01007387 */ /* 0x0003e20000100a00 */
[----:B--2---:R-:W-:Y:S02]  /*0770*/  @!P1 LEA.HI.X R7, R234, R5, R29, 0x1, P4 ;  /* 0x00000005ea079211 */ /* 0x004fe400020f0c1d */
[----:B------:R-:W-:Y:S01]  /*0780*/  ISETP.GE.AND P4, PT, R25, c[0x0][0x198], PT ;  /* 0x0000660019007a0c */ /* 0x000fe20003f86270 */
[----:B------:R-:W-:Y:S01]  /*0790*/  @!P1 IMAD.WIDE R8, R8, 0x2, R4 ;  /* 0x0000000208089825 */ /* 0x000fe200078e0204 */
[----:B------:R-:W-:Y:S02]  /*07a0*/  @!P1 LOP3.LUT R10, R0, 0xfffffff8, RZ, 0xc0, !PT ;  /* 0xfffffff8000a9812 */ /* 0x000fe400078ec0ff */
[----:B------:R-:W-:Y:S01]  /*07b0*/  @!P3 SHF.R.S32.HI R11, RZ, 0x1f, R25 ;  /* 0x0000001fff0bb819 */ /* 0x000fe20000011419 */
[----:B------:R-:W-:Y:S02]  /*07c0*/  @!P1 IMAD.SHL.U32 R0, R151, 0x2, RZ ;  /* 0x0000000297009824 */ /* 0x000fe400078e00ff */
[----:B------:R-:W-:Y:S01]  /*07d0*/  @!P1 IMAD.WIDE R4, R10, 0x2, R4 ;  /* 0x000000020a049825 */ /* 0x000fe200078e0204 */
[----:B------:R-:W-:-:S02]  /*07e0*/  @!P3 SHF.R.S32.HI R10, RZ, 0x1f, R26 ;  /* 0x0000001fff0ab819 */ /* 0x000fc4000001141a */
[----:B------:R2:W-:Y:S04]  /*07f0*/  @!P1 LDGSTS.E.BYPASS.LTC128B.128 [R0+0x6100], [R6.64], !P6 ;  /* 0x0610000006009fae */ /* 0x0005e8000f101d50 */
[----:B------:R1:W-:Y:S04]  /*0800*/  @!P1 LDGSTS.E.BYPASS.LTC128B.128 [R0+0x8100], [R8.64], !P5 ;  /* 0x0810000008009fae */ /* 0x0003e8000e901d50 */
[----:B------:R3:W-:Y:S01]  /*0810*/  @!P1 LDGSTS.E.BYPASS.LTC128B.128 [R0+0xa100], [R4.64], !P4 ;  /* 0x0a10000004009fae */ /* 0x0007e2000e101d50 */
[----:B--2---:R-:W-:Y:S02]  /*0820*/  @!P3 LEA.HI R6, R10, R26, RZ, 0x3 ;  /* 0x0000001a0a06b211 */ /* 0x004fe400078f18ff */
[----:B-1----:R-:W-:-:S02]  /*0830*/  @!P3 LEA.HI R8, R11, R25, RZ, 0x3 ;  /* 0x000000190b08b211 */ /* 0x002fc400078f18ff */
[----:B------:R-:W-:Y:S02]  /*0840*/  @!P3 LOP3.LUT R6, R6, 0xfffffff8, RZ, 0xc0, !PT ;  /* 0xfffffff80606b812 */ /* 0x000fe400078ec0ff */
[----:B---3--:R-:W-:Y:S01]  /*0850*/  @!P3 LEA R4, P1, R234, R2, 0x1 ;  /* 0x00000002ea04b211 */ /* 0x008fe200078208ff */
[----:B------:R-:W-:Y:S01]  /*0860*/  @!P3 IMAD.SHL.U32 R0, R151, 0x2, RZ ;  /* 0x000000029700b824 */ /* 0x000fe200078e00ff */
[----:B------:R-:W-:Y:S01]  /*0870*/  @!P3 LOP3.LUT R8, R8, 0xfffffff8, RZ, 0xc0, !PT ;  /* 0xfffffff80808b812 */ /* 0x000fe200078ec0ff */
[----:B----4-:R-:W-:Y:S01]  /*0880*/  @!P3 IMAD.WIDE R6, R6, 0x2, R2 ;  /* 0x000000020606b825 */ /* 0x010fe200078e0202 */
[----:B------:R-:W-:-:S03]  /*0890*/  @!P3 LEA.HI.X R5, R234, R3, R29, 0x1, P1 ;  /* 0x00000003ea05b211 */ /* 0x000fc600008f0c1d */
[----:B------:R-:W-:Y:S01]  /*08a0*/  @!P3 IMAD.WIDE R2, R8, 0x2, R2 ;  /* 0x000000020802b825 */ /* 0x000fe200078e0202 */
[----:B------:R-:W-:Y:S01]  /*08b0*/  SHF.R.S32.HI R8, RZ, 0x4, R18 ;  /* 0x00000004ff087819 */ /* 0x000fe20000011412 */
[----:B------:R1:W-:Y:S04]  /*08c0*/  @!P3 LDGSTS.E.BYPASS.LTC128B.128 [R0+0x6900], [R4.64], !P6 ;  /* 0x069000000400bfae */ /* 0x0003e8000f101d50 */
[----:B------:R2:W-:Y:S04]  /*08d0*/  @!P3 LDGSTS.E.BYPASS.LTC128B.128 [R0+0x8900], [R6.64], !P5 ;  /* 0x089000000600bfae */ /* 0x0005e8000e901d50 */
[----:B------:R3:W-:Y:S04]  /*08e0*/  @!P3 LDGSTS.E.BYPASS.LTC128B.128 [R0+0xa900], [R2.64], !P4 ;  /* 0x0a9000000200bfae */ /* 0x0007e8000e101d50 */
[----:B-1----:R-:W1:Y:S01]  /*08f0*/  SHFL.IDX PT, R4, R14, 0x2, 0x1c1f ;  /* 0x005c1f000e047f89 */ /* 0x002e6200000e0000 */
[----:B--2---:R-:W-:-:S03]  /*0900*/  LOP3.LUT R6, R20, 0xfffffff8, RZ, 0xc0, !PT ;  /* 0xfffffff814067812 */ /* 0x004fc600078ec0ff */
[----:B------:R-:W2:Y:S01]  /*0910*/  SHFL.IDX PT, R5, R13, 0x2, 0x1c1f ;  /* 0x005c1f000d057f89 */ /* 0x000ea200000e0000 */
[----:B------:R-:W-:Y:S01]  /*0920*/  LEA.HI R7, R18, R8, RZ, 0x1 ;  /* 0x0000000812077211 */ /* 0x000fe200078f08ff */
[----:B---3--:R-:W-:Y:S01]  /*0930*/  IMAD R2, R21, c[0x0][0x1e0], RZ ;  /* 0x0000780015027a24 */ /* 0x008fe200078e02ff */
[----:B------:R-:W-:Y:S01]  /*0940*/  IADD3 R3, R19, 0x60, RZ ;  /* 0x0000006013037810 */ /* 0x000fe20007ffe0ff */
[----:B------:R-:W-:Y:S01]  /*0950*/  IMAD.IADD R0, R23, 0x1, -R6 ;  /* 0x0000000117007824 */ /* 0x000fe200078e0a06 */
[----:B------:R-:W-:Y:S01]  /*0960*/  LOP3.LUT R7, R7, 0xfffffffe, RZ, 0xc0, !PT ;  /* 0xfffffffe07077812 */ /* 0x000fe200078ec0ff */
[----:B------:R-:W-:Y:S01]  /*0970*/  IMAD R2, R22, c[0x0][0x1e4], R2 ;  /* 0x0000790016027a24 */ /* 0x000fe200078e0202 */
[----:B------:R-:W-:Y:S02]  /*0980*/  ISETP.GE.AND P3, PT, R3, R12, PT ;  /* 0x0000000c0300720c */ /* 0x000fe40003f66270 */
[----:B------:R-:W-:Y:S01]  /*0990*/  LEA.HI R17, R0, R0, RZ, 0x1 ;  /* 0x0000000000117211 */ /* 0x000fe200078f08ff */
[----:B------:R-:W-:Y:S01]  /*09a0*/  IMAD.IADD R2, R31, 0x1, R2 ;  /* 0x000000011f027824 */ /* 0x000fe200078e0202 */
[----:B------:R-:W-:Y:S01]  /*09b0*/  SHFL.IDX PT, R3, R13, 0x3, 0x1c1f ;  /* 0x007c1f000d037f89 */ /* 0x000fe200000e0000 */
[----:B------:R-:W-:Y:S01]  /*09c0*/  IMAD.IADD R12, R8, 0x1, -R7 ;  /* 0x00000001080c7824 */ /* 0x000fe200078e0a07 */
[----:B------:R-:W-:-:S02]  /*09d0*/  LOP3.LUT R6, R17, 0x7fffffe, RZ, 0xc0, !PT ;  /* 0x07fffffe11067812 */ /* 0x000fc400078ec0ff */
[----:B------:R3:W-:Y:S03]  /*09e0*/  STL [R1+0x30], R2 ;  /* 0x0000300201007387 */ /* 0x0007e60000100800 */
[----:B------:R-:W-:Y:S01]  /*09f0*/  IMAD.IADD R19, R0, 0x1, -R6 ;  /* 0x0000000100137824 */ /* 0x000fe200078e0a06 */
[----:B------:R-:W-:-:S04]  /*0a00*/  @!P2 SHF.R.S32.HI R0, RZ, 0x1f, R25 ;  /* 0x0000001fff00a819 */ /* 0x000fc80000011419 */
[----:B------:R-:W-:-:S04]  /*0a10*/  @!P2 LEA.HI R0, R0, R25, RZ, 0x3 ;  /* 0x000000190000a211 */ /* 0x000fc800078f18ff */
[----:B------:R-:W-:Y:S01]  /*0a20*/  @!P2 LOP3.LUT R10, R0, 0xfffffff8, RZ, 0xc0, !PT ;  /* 0xfffffff8000aa812 */ /* 0x000fe200078ec0ff */
[----:B------:R-:W-:Y:S01]  /*0a30*/  @!P2 IMAD.SHL.U32 R0, R151, 0x2, RZ ;  /* 0x000000029700a824 */ /* 0x000fe200078e00ff */
[----:B-----5:R4:W5:Y:S02]  /*0a40*/  @P0 R2UR UR24, R16 ;  /* 0x00000000101803c2 */ /* 0x02096400000e0000 */
[----:B----4-:R-:W-:Y:S01]  /*0a50*/  IADD3 R16, P1, P0, R30, UR14, R234 ;  /* 0x0000000e1e107c10 */ /* 0x010fe2000f83e0ea */
[----:B-----5:R-:W-:Y:S01]  /*0a60*/  @UP0 USHF.R.S32.HI UR25, URZ, 0x1f, UR24 ;  /* 0x0000001f3f190899 */ /* 0x020fe20008011418 */
[----:B------:R-:W-:Y:S02]  /*0a70*/  IMAD.WIDE.U32 R30, R22, c[0x0][0x208], RZ ;  /* 0x00008200161e7a25 */ /* 0x000fe400078e00ff */
[--C-:B------:R-:W-:Y:S01]  /*0a80*/  IADD3.X R11, R2, UR9, R29.reuse, P1, P0 ;  /* 0x00000009020b7c10 */ /* 0x100fe20008fe041d */
[----:B------:R-:W-:Y:S01]  /*0a90*/  @!UP0 UMOV UR24, UR8 ;  /* 0x0000000800188c82 */ /* 0x000fe20008000000 */
[----:B---3--:R-:W-:Y:S01]  /*0aa0*/  @!P2 SHF.R.S32.HI R2, RZ, 0x1f, R26 ;  /* 0x0000001fff02a819 */ /* 0x008fe2000001141a */
[----:B------:R-:W-:Y:S01]  /*0ab0*/  UIMAD.WIDE.U32 UR12, UR24, UR4, URZ ;  /* 0x00000004180c72a5 */ /* 0x000fe2000f8e003f */
[----:B-1----:R-:W-:Y:S01]  /*0ac0*/  @!P2 LEA R6, P0, R234, R4, 0x1 ;  /* 0x00000004ea06a211 */ /* 0x002fe200078008ff */
[----:B------:R-:W-:Y:S01]  /*0ad0*/  @!UP0 UMOV UR25, UR7 ;  /* 0x0000000700198c82 */ /* 0x000fe20008000000 */
[----:B------:R-:W-:Y:S01]  /*0ae0*/  @!P2 LEA.HI R8, R2, R26, RZ, 0x3 ;  /* 0x0000001a0208a211 */ /* 0x000fe200078f18ff */
[----:B------:R-:W-:Y:S01]  /*0af0*/  UIMAD UR8, UR25, UR4, URZ ;  /* 0x00000004190872a4 */ /* 0x000fe2000f8e023f */
[----:B------:R-:W1:Y:S01]  /*0b00*/  SHFL.IDX PT, R2, R14, 0x3, 0x1c1f ;  /* 0x007c1f000e027f89 */ /* 0x000e6200000e0000 */
[----:B--2---:R-:W-:Y:S01]  /*0b10*/  @!P2 LEA.HI.X R7, R234, R5, R29, 0x1, P0 ;  /* 0x00000005ea07a211 */ /* 0x004fe200000f0c1d */
[----:B------:R-:W-:Y:S01]  /*0b20*/  UMOV UR7, 0x6 ;  /* 0x0000000600077882 */ /* 0x000fe20000000000 */
[----:B------:R-:W-:Y:S01]  /*0b30*/  @!P2 LOP3.LUT R8, R8, 0xfffffff8, RZ, 0xc0, !PT ;  /* 0xfffffff80808a812 */ /* 0x000fe200078ec0ff */
[----:B------:R-:W-:Y:S01]  /*0b40*/  UIMAD UR8, UR24, UR5, UR8 ;  /* 0x00000005180872a4 */ /* 0x000fe2000f8e0208 */
[C---:B------:R-:W-:Y:S01]  /*0b50*/  ISETP.GE.AND P1, PT, R15.reuse, 0x1, PT ;  /* 0x000000010f00780c */ /* 0x040fe20003f26270 */
[----:B------:R2:W-:Y:S01]  /*0b60*/  @!P2 LDGSTS.E.BYPASS.LTC128B.128 [R0+0x7100], [R6.64], !P6 ;  /* 0x071000000600afae */ /* 0x0005e2000f101d50 */
[----:B------:R-:W-:Y:S01]  /*0b70*/  ULDC.64 UR4, c[0x0][0x1e0] ;  /* 0x0000780000047ab9 */ /* 0x000fe20000000a00 */
[--C-:B------:R-:W-:Y:S01]  /*0b80*/  @!P2 IMAD.WIDE R8, R8, 0x2, R4.reuse ;  /* 0x000000020808a825 */ /* 0x100fe200078e0204 */
[----:B------:R-:W-:Y:S01]  /*0b90*/  UIADD3 UR8, UR13, UR8, URZ ;  /* 0x000000080d087290 */ /* 0x000fe2000fffe03f */
[----:B------:R-:W-:Y:S01]  /*0ba0*/  ISETP.GE.AND P0, PT, R15, 0x21, PT ;  /* 0x000000210f00780c */ /* 0x000fe20003f06270 */
[----:B------:R-:W-:Y:S01]  /*0bb0*/  USHF.L.U32 UR19, UR4, 0x6, URZ ;  /* 0x0000000604137899 */ /* 0x000fe2000800063f */
[----:B------:R-:W-:Y:S01]  /*0bc0*/  @!P2 IMAD.WIDE R4, R10, 0x2, R4 ;  /* 0x000000020a04a825 */ /* 0x000fe200078e0204 */
[----:B------:R3:W-:Y:S01]  /*0bd0*/  @!P2 LDGSTS.E.BYPASS.LTC128B.128 [R0+0x9100], [R8.64], !P5 ;  /* 0x091000000800afae */ /* 0x0007e2000e901d50 */
[----:B------:R-:W-:Y:S01]  /*0be0*/  USHF.L.U64.HI UR18, UR4, UR7, UR5 ;  /* 0x0000000704127299 */ /* 0x000fe20008010205 */
[----:B------:R-:W-:Y:S01]  /*0bf0*/  LOP3.LUT R10, R18, 0xfffffff0, RZ, 0xc0, !PT ;  /* 0xfffffff0120a7812 */ /* 0x000fe200078ec0ff */
[----:B------:R-:W-:Y:S01]  /*0c00*/  USHF.L.U32 UR11, UR4, 0x5, URZ ;  /* 0x00000005040b7899 */ /* 0x000fe2000800063f */
[----:B------:R3:W-:Y:S01]  /*0c10*/  @!P2 LDGSTS.E.BYPASS.LTC128B.128 [R0+0xb100], [R4.64], !P4 ;  /* 0x0b1000000400afae */ /* 0x0007e2000e101d50 */
[----:B------:R-:W-:Y:S01]  /*0c20*/  UIMAD UR10, UR18, UR22, URZ ;  /* 0x00000016120a72a4 */ /* 0x000fe2000f8e023f */
[----:B------:R-:W-:Y:S01]  /*0c30*/  IMAD.U32 R141, RZ, RZ, UR19 ;  /* 0x00000013ff8d7e24 */ /* 0x000fe2000f8e00ff */
[----:B------:R-:W-:-:S02]  /*0c40*/  UISETP.GE.AND UP0, UPT, UR6, 0x1, UPT ;  /* 0x000000010600788c */ /* 0x000fc4000bf06270 */
[----:B------:R-:W-:Y:S01]  /*0c50*/  UIMAD UR10, UR20, UR19, UR10 ;  /* 0x00000013140a72a4 */ /* 0x000fe2000f8e020a */
[----:B--2---:R-:W-:Y:S02]  /*0c60*/  @!P3 SHF.R.S32.HI R6, RZ, 0x1f, R26 ;  /* 0x0000001fff06b819 */ /* 0x004fe4000001141a */
[----:B------:R-:W-:Y:S02]  /*0c70*/  @!P3 SHF.R.S32.HI R7, RZ, 0x1f, R25 ;  /* 0x0000001fff07b819 */ /* 0x000fe40000011419 */
[----:B---3--:R-:W-:Y:S02]  /*0c80*/  @!P3 LEA.HI R0, R6, R26, RZ, 0x3 ;  /* 0x0000001a0600b211 */ /* 0x008fe400078f18ff */
[----:B------:R-:W-:Y:S02]  /*0c90*/  @!P3 LEA.HI R5, R7, R25, RZ, 0x3 ;  /* 0x000000190705b211 */ /* 0x000fe400078f18ff */
[----:B-1----:R-:W-:Y:S02]  /*0ca0*/  @!P3 LEA R4, P2, R234, R2, 0x1 ;  /* 0x00000002ea04b211 */ /* 0x002fe400078408ff */
[----:B------:R-:W-:-:S02]  /*0cb0*/  @!P3 LOP3.LUT R0, R0, 0xfffffff8, RZ, 0xc0, !PT ;  /* 0xfffffff80000b812 */ /* 0x000fc400078ec0ff */
[----:B------:R-:W-:Y:S02]  /*0cc0*/  @!P3 LOP3.LUT R8, R5, 0xfffffff8, RZ, 0xc0, !PT ;  /* 0xfffffff80508b812 */ /* 0x000fe400078ec0ff */
[----:B------:R-:W-:Y:S01]  /*0cd0*/  @!P3 LEA.HI.X R5, R234, R3, R29, 0x1, P2 ;  /* 0x00000003ea05b211 */ /* 0x000fe200010f0c1d */
[----:B------:R-:W-:Y:S01]  /*0ce0*/  @!P3 IMAD.WIDE R6, R0, 0x2, R2 ;  /* 0x000000020006b825 */ /* 0x000fe200078e0202 */
[----:B------:R-:W-:-:S03]  /*0cf0*/  IADD3 R152, P2, R16, UR12, RZ ;  /* 0x0000000c10987c10 */ /* 0x000fc6000ff5e0ff */
[----:B------:R-:W-:Y:S01]  /*0d00*/  @!P3 IMAD.SHL.U32 R0, R151, 0x2, RZ ;  /* 0x000000029700b824 */ /* 0x000fe200078e00ff */
[----:B------:R-:W-:Y:S01]  /*0d10*/  IADD3.X R153, R11, UR8, RZ, P2, !PT ;  /* 0x000000080b997c10 */ /* 0x000fe200097fe4ff */
[----:B------:R-:W-:-:S03]  /*0d20*/  @!P3 IMAD.WIDE R8, R8, 0x2, R2 ;  /* 0x000000020808b825 */ /* 0x000fc600078e0202 */
[----:B------:R1:W-:Y:S01]  /*0d30*/  @!P3 LDGSTS.E.BYPASS.LTC128B.128 [R0+0x7900], [R4.64], !P6 ;  /* 0x079000000400bfae */ /* 0x0003e2000f101d50 */
[----:B------:R-:W-:Y:S01]  /*0d40*/  IMAD.WIDE.U32 R2, R141, UR22, R152 ;  /* 0x000000168d027c25 */ /* 0x000fe2000f8e0098 */
[----:B------:R-:W-:Y:S02]  /*0d50*/  ISETP.GE.AND P6, PT, R234, c[0x0][0x1d4], PT ;  /* 0x00007500ea007a0c */ /* 0x000fe40003fc6270 */
[----:B------:R2:W-:Y:S04]  /*0d60*/  @!P3 LDGSTS.E.BYPASS.LTC128B.128 [R0+0x9900], [R6.64], !P5 ;  /* 0x099000000600bfae */ /* 0x0005e8000e901d50 */
[----:B------:R3:W-:Y:S01]  /*0d70*/  @!P3 LDGSTS.E.BYPASS.LTC128B.128 [R0+0xb900], [R8.64], !P4 ;  /* 0x0b9000000800bfae */ /* 0x0007e2000e101d50 */
[----:B------:R-:W-:-:S03]  /*0d80*/  ISETP.GE.AND P4, PT, R25, c[0x0][0x1d4], PT ;  /* 0x0000750019007a0c */ /* 0x000fc60003f86270 */
[----:B------:R-:W0:Y:S04]  /*0d90*/  LDGDEPBAR ;  /* 0x00000000000079af */ /* 0x000e280000000000 */
[----:B------:R-:W-:Y:S04]  /*0da0*/  STL.64 [R1+0x8], R152 ;  /* 0x0000089801007387 */ /* 0x000fe80000100a00 */
[----:B------:R-:W-:Y:S04]  /*0db0*/  STL.64 [R1+0x28], R30 ;  /* 0x0000281e01007387 */ /* 0x000fe80000100a00 */
[----:B------:R-:W-:Y:S01]  /*0dc0*/  BAR.SYNC.DEFER_BLOCKING 0x0 ;  /* 0x0000000000007b1d */ /* 0x000fe20000010000 */
[----:B-1----:R-:W-:Y:S01]  /*0dd0*/  @P1 LEA R4, P5, R2, c[0x0][0x1c8], 0x1 ;  /* 0x0000720002041a11 */ /* 0x002fe200078a08ff */
[----:B--2---:R-:W-:Y:S01]  /*0de0*/  IMAD.IADD R6, R23, 0x1, -R10 ;  /* 0x0000000117067824 */ /* 0x004fe200078e0a0a */
[----:B------:R-:W-:-:S03]  /*0df0*/  IADD3 R7, R3, UR10, RZ ;  /* 0x0000000a03077c10 */ /* 0x000fc6000fffe0ff */
[----:B------:R-:W-:Y:S01]  /*0e00*/  UMOV UR10, 0x5 ;  /* 0x00000005000a7882 */ /* 0x000fe20000000000 */
[----:B---3--:R-:W-:Y:S01]  /*0e10*/  @P0 IADD3 R8, P2, R2, UR11, RZ ;  /* 0x0000000b02080c10 */ /* 0x008fe2000ff5e0ff */
[----:B------:R-:W-:Y:S01]  /*0e20*/  USHF.L.U64.HI UR10, UR4, UR10, UR5 ;  /* 0x0000000a040a7299 */ /* 0x000fe20008010205 */
[----:B------:R-:W-:Y:S02]  /*0e30*/  LEA.HI R0, R6, R6, RZ, 0x1 ;  /* 0x0000000606007211 */ /* 0x000fe400078f08ff */
[----:B------:R-:W-:Y:S01]  /*0e40*/  @P1 LEA.HI.X R5, R2, c[0x0][0x1cc], R7, 0x1, P5 ;  /* 0x0000730002051a11 */ /* 0x000fe200028f0c07 */
[----:B------:R-:W-:Y:S01]  /*0e50*/  ULDC.64 UR4, c[0x0][0x210] ;  /* 0x0000840000047ab9 */ /* 0x000fe20000000a00 */
[--C-:B------:R-:W-:Y:S01]  /*0e60*/  SHF.R.S32.HI R3, RZ, 0x1, R0.reuse ;  /* 0x00000001ff037819 */ /* 0x100fe20000011400 */
[----:B------:R-:W-:Y:S01]  /*0e70*/  UIMAD UR30, UR26, UR4, URZ ;  /* 0x000000041a1e72a4 */ /* 0x000fe2000f8e023f */
[----:B------:R-:W-:Y:S01]  /*0e80*/  SHF.R.S32.HI R2, RZ, 0x1f, R0 ;  /* 0x0000001fff027819 */ /* 0x000fe20000011400 */
[----:B------:R-:W-:Y:S01]  /*0e90*/  UIMAD.WIDE.U32 UR26, UR23, UR4, URZ ;  /* 0x00000004171a72a5 */ /* 0x000fe2000f8e003f */
[----:B------:R-:W-:Y:S01]  /*0ea0*/  LOP3.LUT R10, R0, 0x7fffffe, RZ, 0xc0, !PT ;  /* 0x07fffffe000a7812 */ /* 0x000fe200078ec0ff */
[----:B------:R-:W-:Y:S01]  /*0eb0*/  UIMAD UR30, UR23, UR5, UR30 ;  /* 0x00000005171e72a4 */ /* 0x000fe2000f8e021e */
[----:B------:R-:W-:-:S02]  /*0ec0*/  ISETP.GE.AND P5, PT, R26, c[0x0][0x1d4], PT ;  /* 0x000075001a007a0c */ /* 0x000fc40003fa6270 */
[----:B------:R-:W-:Y:S01]  /*0ed0*/  LEA.HI R0, R2, R3, RZ, 0x2 ;  /* 0x0000000302007211 */ /* 0x000fe200078f10ff */
[----:B------:R-:W-:Y:S01]  /*0ee0*/  IMAD.IADD R18, R6, 0x1, -R10 ;  /* 0x0000000106127824 */ /* 0x000fe200078e0a0a */
[----:B------:R-:W-:Y:S01]  /*0ef0*/  SHF.R.S32.HI R11, RZ, 0x1f, R6 ;  /* 0x0000001fff0b7819 */ /* 0x000fe20000011406 */
[----:B------:R-:W-:Y:S01]  /*0f00*/  ULDC.64 UR4, c[0x0][0x218] ;  /* 0x0000860000047ab9 */ /* 0x000fe20000000a00 */
[----:B------:R-:W-:Y:S01]  /*0f10*/  LOP3.LUT R9, R0, 0xfffffffc, RZ, 0xc0, !PT ;  /* 0xfffffffc00097812 */ /* 0x000fe200078ec0ff */
[----:B------:R-:W-:Y:S01]  /*0f20*/  UIMAD UR23, UR25, UR4, URZ ;  /* 0x00000004191772a4 */ /* 0x000fe2000f8e023f */
[----:B------:R-:W-:Y:S01]  /*0f30*/  @P0 IADD3.X R0, R7, UR10, RZ, P2, !PT ;  /* 0x0000000a07000c10 */ /* 0x000fe200097fe4ff */
[----:B------:R-:W-:Y:S01]  /*0f40*/  UIMAD.WIDE.U32 UR28, UR24, UR4, URZ ;  /* 0x00000004181c72a5 */ /* 0x000fe2000f8e003f */
[----:B------:R-:W-:Y:S01]  /*0f50*/  LEA.HI R11, R11, R6, RZ, 0x3 ;  /* 0x000000060b0b7211 */ /* 0x000fe200078f18ff */
[----:B------:R-:W-:Y:S01]  /*0f60*/  @P1 IMAD.SHL.U32 R6, R151, 0x2, RZ ;  /* 0x0000000297061824 */ /* 0x000fe200078e00ff */
[C---:B------:R-:W-:Y:S01]  /*0f70*/  @P0 LEA R2, P2, R8.reuse, c[0x0][0x1c8], 0x1 ;  /* 0x0000720008020a11 */ /* 0x040fe200078408ff */
[----:B------:R-:W-:Y:S01]  /*0f80*/  IMAD.IADD R9, R3, 0x1, -R9 ;  /* 0x0000000103097824 */ /* 0x000fe200078e0a09 */
[----:B------:R-:W-:Y:S01]  /*0f90*/  SHF.R.S32.HI R7, RZ, 0x1, R17 ;  /* 0x00000001ff077819 */ /* 0x000fe20000011411 */
[----:B------:R-:W-:Y:S01]  /*0fa0*/  UIMAD UR23, UR24, UR5, UR23 ;  /* 0x00000005181772a4 */ /* 0x000fe2000f8e0217 */
[----:B------:R-:W-:Y:S01]  /*0fb0*/  @P0 LEA.HI.X R3, R8, c[0x0][0x1cc], R0, 0x1, P2 ;  /* 0x0000730008030a11 */ /* 0x000fe200010f0c00 */
[----:B------:R-:W-:Y:S01]  /*0fc0*/  @P0 IMAD.SHL.U32 R0, R151, 0x2, RZ ;  /* 0x0000000297000824 */ /* 0x000fe200078e00ff */
[----:B------:R-:W-:Y:S01]  /*0fd0*/  @!PT LDS RZ, [RZ] ;  /* 0x00000000fffff984 */ /* 0x000fe20000000800 */
[----:B------:R-:W-:Y:S01]  /*0fe0*/  @!PT LDS RZ, [RZ] ;  /* 0x00000000fffff984 */ /* 0x000fe20000000800 */
[----:B------:R-:W-:Y:S01]  /*0ff0*/  @!PT LDS RZ, [RZ] ;  /* 0x00000000fffff984 */ /* 0x000fe20000000800 */
[----:B------:R1:W-:Y:S01]  /*1000*/  @P1 LDGSTS.E.BYPASS.LTC128B.128 [R6+0x3100], [R4.64], !P6 ;  /* 0x0310000004061fae */ /* 0x0003e2000f101d50 */
[----:B------:R-:W-:-:S02]  /*1010*/  UIADD3 UR24, UR27, UR30, URZ ;  /* 0x0000001e1b187290 */ /* 0x000fc4000fffe03f */
[----:B------:R-:W-:Y:S01]  /*1020*/  UIADD3 UR23, UR29, UR23, URZ ;  /* 0x000000171d177290 */ /* 0x000fe2000fffe03f */
[----:B------:R1:W-:Y:S04]  /*1030*/  @P1 LDGSTS.E.BYPASS.LTC128B.128 [R6+0x4100], [R4.64+0x40], !P5 ;  /* 0x0410004004061fae */ /* 0x0003e8000e901d50 */
[----:B------:R1:W-:Y:S01]  /*1040*/  @P1 LDGSTS.E.BYPASS.LTC128B.128 [R6+0x5100], [R4.64+0x80], !P4 ;  /* 0x0510008004061fae */ /* 0x0003e2000e101d50 */
[----:B------:R-:W-:-:S03]  /*1050*/  LOP3.LUT P1, RZ, R7, 0x2, RZ, 0xc0, !PT ;  /* 0x0000000207ff7812 */ /* 0x000fc6000782c0ff */
[----:B------:R2:W-:Y:S04]  /*1060*/  @P0 LDGSTS.E.BYPASS.LTC128B.128 [R0+0x3900], [R2.64], !P6 ;  /* 0x0390000002000fae */ /* 0x0005e8000f101d50 */
[----:B------:R2:W-:Y:S04]  /*1070*/  @P0 LDGSTS.E.BYPASS.LTC128B.128 [R0+0x4900], [R2.64+0x40], !P5 ;  /* 0x0490004002000fae */ /* 0x0005e8000e901d50 */
[----:B------:R2:W-:Y:S01]  /*1080*/  @P0 LDGSTS.E.BYPASS.LTC128B.128 [R0+0x5900], [R2.64+0x80], !P4 ;  /* 0x0590008002000fae */ /* 0x0005e2000e101d50 */
[----:B------:R-:W-:-:S03]  /*1090*/  LOP3.LUT P0, RZ, R9, 0x2, RZ, 0xc0, !PT ;  /* 0x0000000209ff7812 */ /* 0x000fc6000780c0ff */
[----:B------:R-:W0:Y:S01]  /*10a0*/  LDGDEPBAR ;  /* 0x00000000000079af */ /* 0x000e220000000000 */
[----:B-1----:R-:W-:Y:S02]  /*10b0*/  IMAD.SHL.U32 R4, R7, 0x40, RZ ;  /* 0x0000004007047824 */ /* 0x002fe400078e00ff */
[C---:B------:R-:W-:Y:S02]  /*10c0*/  IMAD.SHL.U32 R5, R12.reuse, 0x8, RZ ;  /* 0x000000080c057824 */ /* 0x040fe400078e00ff */
[----:B------:R-:W-:Y:S01]  /*10d0*/  IMAD R6, R12, 0x8, R19 ;  /* 0x000000080c067824 */ /* 0x000fe200078e0213 */
[----:B--2---:R-:W-:Y:S01]  /*10e0*/  LOP3.LUT R0, R4, 0xc0, RZ, 0xc0, !PT ;  /* 0x000000c004007812 */ /* 0x004fe200078ec0ff */
[----:B------:R-:W-:Y:S01]  /*10f0*/  IMAD.SHL.U32 R2, R9, 0x40, RZ ;  /* 0x0000004009027824 */ /* 0x000fe200078e00ff */
[----:B------:R-:W-:-:S04]  /*1100*/  DEPBAR.LE SB0, 0x1 ;  /* 0x000080400000791a */ /* 0x000fc80000000000 */
[----:B------:R-:W-:Y:S01]  /*1110*/  IMAD.SHL.U32 R4, R11, 0x20, RZ ;  /* 0x000000200b047824 */ /* 0x000fe200078e00ff */
[----:B------:R-:W-:Y:S01]  /*1120*/  LOP3.LUT R3, R0, 0x8, R20, 0xf8, !PT ;  /* 0x0000000800037812 */ /* 0x000fe200078ef814 */
[----:B------:R-:W-:-:S04]  /*1130*/  DEPBAR.LE SB0, 0x0 ;  /* 0x000080000000791a */ /* 0x000fc80000000000 */
[----:B------:R-:W-:Y:S02]  /*1140*/  SHF.R.U32.HI R0, RZ, 0x3, R0 ;  /* 0x00000003ff007819 */ /* 0x000fe40000011600 */
[----:B------:R-:W-:Y:S02]  /*1150*/  LOP3.LUT R2, R2, 0xc0, RZ, 0xc0, !PT ;  /* 0x000000c002027812 */ /* 0x000fe400078ec0ff */
[----:B------:R-:W-:Y:S02]  /*1160*/  LOP3.LUT R17, R4, 0xffffff00, RZ, 0xc0, !PT ;  /* 0xffffff0004117812 */ /* 0x000fe400078ec0ff */
[----:B------:R-:W-:Y:S02]  /*1170*/  LOP3.LUT R0, R3, R0, RZ, 0x3c, !PT ;  /* 0x0000000003007212 */ /* 0x000fe400078e3cff */
[----:B------:R-:W-:Y:S01]  /*1180*/  LOP3.LUT R4, R2, 0x8, R5, 0xf8, !PT ;  /* 0x0000000802047812 */ /* 0x000fe200078ef805 */
[--C-:B------:R-:W-:Y:S01]  /*1190*/  IMAD R20, R18, 0x20, R17.reuse ;  /* 0x0000002012147824 */ /* 0x100fe200078e0211 */
[----:B------:R-:W-:Y:S01]  /*11a0*/  SHF.R.U32.HI R3, RZ, 0x3, R2 ;  /* 0x00000003ff037819 */ /* 0x000fe20000011602 */
[----:B------:R-:W-:Y:S01]  /*11b0*/  IMAD R2, R24, 0x200, R17 ;  /* 0x0000020018027824 */ /* 0x000fe200078e0211 */
[----:B------:R-:W-:Y:S01]  /*11c0*/  SEL R17, RZ, 0xffffffff, P5 ;  /* 0xffffffffff117807 */ /* 0x000fe20002800000 */
[----:B------:R-:W-:Y:S01]  /*11d0*/  IMAD.U32 R0, R6, 0x20, R0 ;  /* 0x0000002006007824 */ /* 0x000fe200078e0000 */
[----:B------:R-:W-:Y:S01]  /*11e0*/  LOP3.LUT R16, R4, R3, RZ, 0x3c, !PT ;  /* 0x0000000304107212 */ /* 0x000fe200078e3cff */
[----:B------:R-:W-:Y:S01]  /*11f0*/  IMAD R2, R18, 0x20, R2 ;  /* 0x0000002012027824 */ /* 0x000fe200078e0202 */
[----:B------:R-:W-:Y:S01]  /*1200*/  SEL R18, RZ, 0x1, P6 ;  /* 0x00000001ff127807 */ /* 0x000fe20003000000 */
[----:B------:R-:W-:Y:S01]  /*1210*/  IMAD.SHL.U32 R216, R0, 0x2, RZ ;  /* 0x0000000200d87824 */ /* 0x000fe200078e00ff */
[----:B------:R-:W-:Y:S01]  /*1220*/  BAR.SYNC.DEFER_BLOCKING 0x0 ;  /* 0x0000000000007b1d */ /* 0x000fe20000010000 */
[----:B------:R-:W-:-:S02]  /*1230*/  IMAD.IADD R2, R16, 0x1, R2 ;  /* 0x0000000110027824 */ /* 0x000fc400078e0202 */
[----:B------:R-:W-:Y:S01]  /*1240*/  IMAD.MOV.U32 R0, RZ, RZ, 0x10 ;  /* 0x00000010ff007424 */ /* 0x000fe200078e00ff */
[----:B------:R-:W-:Y:S01]  /*1250*/  IADD3 R3, R216, 0x3100, RZ ;  /* 0x00003100d8037810 */ /* 0x000fe20007ffe0ff */
[----:B------:R-:W-:Y:S01]  /*1260*/  IMAD.SHL.U32 R219, R2, 0x2, RZ ;  /* 0x0000000202db7824 */ /* 0x000fe200078e00ff */
[----:B------:R-:W-:Y:S02]  /*1270*/  LOP3.LUT R2, R28, 0xffffffe0, RZ, 0xc0, !PT ;  /* 0xffffffe01c027812 */ /* 0x000fe400078ec0ff */
[----:B------:R-:W-:Y:S02]  /*1280*/  IADD3 R221, R216, 0x3120, RZ ;  /* 0x00003120d8dd7810 */ /* 0x000fe40007ffe0ff */
[----:B------:R-:W-:Y:S01]  /*1290*/  @P1 IADD3 R221, R3, -0x20, RZ ;  /* 0xffffffe003dd1810 */ /* 0x000fe20007ffe0ff */
[----:B------:R-:W-:Y:S01]  /*12a0*/  IMAD.IADD R140, R23, 0x1, -R2 ;  /* 0x00000001178c7824 */ /* 0x000fe200078e0a02 */
[----:B------:R-:W-:Y:S01]  /*12b0*/  SEL R0, R0, 0xfffffff0, !P0 ;  /* 0xfffffff000007807 */ /* 0x000fe20004000000 */
[----:B------:R-:W-:Y:S01]  /*12c0*/  IMAD R2, R21, c[0x0][0x208], RZ ;  /* 0x0000820015027a24 */ /* 0x000fe200078e02ff */
[----:B------:R-:W-:-:S02]  /*12d0*/  IADD3 R19, P1, P0, R30, UR26, R234 ;  /* 0x0000001a1e137c10 */ /* 0x000fc4000f83e0ea */
[C---:B------:R-:W-:Y:S01]  /*12e0*/  IADD3 R232, R221.reuse, 0x400, RZ ;  /* 0x00000400dde87810 */ /* 0x040fe20007ffe0ff */
[----:B------:R-:W-:Y:S01]  /*12f0*/  IMAD R3, R22, c[0x0][0x20c], R2 ;  /* 0x0000830016037a24 */ /* 0x000fe200078e0202 */
[----:B------:R-:W-:Y:S01]  /*1300*/  IADD3 R231, R221, 0x800, RZ ;  /* 0x00000800dde77810 */ /* 0x000fe20007ffe0ff */
[----:B------:R-:W-:Y:S01]  /*1310*/  IMAD.SHL.U32 R2, R17, 0x2, RZ ;  /* 0x0000000211027824 */ /* 0x000fe200078e00ff */
[----:B------:R-:W-:Y:S01]  /*1320*/  IADD3 R230, R221, 0xc00, RZ ;  /* 0x00000c00dde67810 */ /* 0x000fe20007ffe0ff */
[----:B------:R-:W-:Y:S02]  /*1330*/  IMAD.IADD R17, R31, 0x1, R3 ;  /* 0x000000011f117824 */ /* 0x000fe400078e0203 */
[----:B------:R-:W-:Y:S01]  /*1340*/  IMAD R220, R0, 0x2, R219 ;  /* 0x0000000200dc7824 */ /* 0x000fe200078e02db */
[----:B------:R-:W-:Y:S01]  /*1350*/  LOP3.LUT R3, R2, 0x2, R18, 0xe2, !PT ;  /* 0x0000000202037812 */ /* 0x000fe200078ee212 */
[----:B------:R-:W1:Y:S01]  /*1360*/  LDSM.16.M88.4 R12, [R219+0x6100] ;  /* 0x00610000db0c783b */ /* 0x000e620000000200 */
[----:B------:R-:W-:-:S03]  /*1370*/  SEL R2, RZ, 0x4, P4 ;  /* 0x00000004ff027807 */ /* 0x000fc60002000000 */
[----:B------:R2:W-:Y:S04]  /*1380*/  STL [R1+0x20], R17 ;  /* 0x0000201101007387 */ /* 0x0005e80000100800 */
[----:B------:R3:W4:Y:S04]  /*1390*/  LDSM.16.M88.4 R8, [R219+0x7100] ;  /* 0x00710000db08783b */ /* 0x0007280000000200 */
[----:B------:R3:W1:Y:S04]  /*13a0*/  LDSM.16.M88.4 R24, [R216+0x3100] ;  /* 0x00310000d818783b */ /* 0x0006680000000200 */
[----:B------:R3:W1:Y:S04]  /*13b0*/  LDSM.16.M88.4 R44, [R216+0x3500] ;  /* 0x00350000d82c783b */ /* 0x0006680000000200 */
[----:B------:R3:W1:Y:S04]  /*13c0*/  LDSM.16.M88.4 R40, [R216+0x3900] ;  /* 0x00390000d828783b */ /* 0x0006680000000200 */
[----:B------:R3:W1:Y:S04]  /*13d0*/  LDSM.16.M88.4 R48, [R216+0x3d00] ;  /* 0x003d0000d830783b */ /* 0x0006680000000200 */
[----:B------:R3:W1:Y:S01]  /*13e0*/  LDSM.16.M88.4 R36, [R220+0x6100] ;  /* 0x00610000dc24783b */ /* 0x0006620000000200 */
[----:B--2---:R-:W-:-:S02]  /*13f0*/  IADD3.X R17, R17, UR24, R29, P1, P0 ;  /* 0x0000001811117c10 */ /* 0x004fc40008fe041d */
[----:B------:R-:W-:Y:S01]  /*1400*/  IADD3 R28, P1, R19, UR28, RZ ;  /* 0x0000001c131c7c10 */ /* 0x000fe2000ff3e0ff */
[----:B------:R3:W2:Y:S01]  /*1410*/  LDSM.16.M88.4 R4, [R220+0x7100] ;  /* 0x00710000dc04783b */ /* 0x0006a20000000200 */
[----:B------:R-:W-:Y:S02]  /*1420*/  PLOP3.LUT P0, PT, PT, PT, UP0, 0x80, 0x0 ;  /* 0x000000000000781c */ /* 0x000fe40003f0f008 */
[----:B------:R-:W-:Y:S01]  /*1430*/  IADD3.X R29, R17, UR23, RZ, P1, !PT ;  /* 0x00000017111d7c10 */ /* 0x000fe20008ffe4ff */
[----:B------:R3:W1:Y:S01]  /*1440*/  LDSM.16.M88.4 R60, [R221] ;  /* 0x00000000dd3c783b */ /* 0x0006620000000200 */
[----:B------:R-:W-:Y:S01]  /*1450*/  LOP3.LUT R19, R3, R2, RZ, 0xfc, !PT ;  /* 0x0000000203137212 */ /* 0x000fe200078efcff */
[----:B------:R-:W-:Y:S02]  /*1460*/  IMAD.IADD R3, R16, 0x1, R20 ;  /* 0x0000000110037824 */ /* 0x000fe400078e0214 */
[----:B------:R3:W-:Y:S04]  /*1470*/  STL.64 [R1], R28 ;  /* 0x0000001c01007387 */ /* 0x0007e80000100a00 */
[----:B------:R3:W1:Y:S04]  /*1480*/  LDSM.16.M88.4 R76, [R221+0x400] ;  /* 0x00040000dd4c783b */ /* 0x0006680000000200 */
[----:B------:R3:W1:Y:S04]  /*1490*/  LDSM.16.M88.4 R72, [R221+0x800] ;  /* 0x00080000dd48783b */ /* 0x0006680000000200 */
[----:B------:R3:W1:Y:S01]  /*14a0*/  LDSM.16.M88.4 R108, [R221+0xc00] ;  /* 0x000c0000dd6c783b */ /* 0x0006620000000200 */
[----:B------:R-:W-:Y:S05]  /*14b0*/  @!P0 BRA `(.L_x_0) ;  /* 0x0000022000008947 */ /* 0x000fea0003800000 */
[----:B----4-:R-:W-:Y:S01]  /*14c0*/  ULDC.64 UR4, c[0x0][0x208] ;  /* 0x0000820000047ab9 */ /* 0x010fe20000000a00 */
[C---:B------:R-:W-:Y:S01]  /*14d0*/  LOP3.LUT R2, R19.reuse, 0x1, RZ, 0xc0, !PT ;  /* 0x0000000113027812 */ /* 0x040fe200078ec0ff */
[----:B------:R-:W-:Y:S01]  /*14e0*/  USHF.L.U32 UR25, UR4, 0x6, URZ ;  /* 0x0000000604197899 */ /* 0x000fe2000800063f */
[----:B------:R-:W-:Y:S01]  /*14f0*/  LOP3.LUT P2, RZ, R19, 0x2, RZ, 0xc0, !PT ;  /* 0x0000000213ff7812 */ /* 0x000fe2000784c0ff */
[----:B------:R-:W-:Y:S01]  /*1500*/  USHF.L.U64.HI UR5, UR4, UR7, UR5 ;  /* 0x0000000704057299 */ /* 0x000fe20008010205 */
[----:B------:R-:W-:Y:S01]  /*1510*/  ISETP.NE.U32.AND P3, PT, R2, 0x1, PT ;  /* 0x000000010200780c */ /* 0x000fe20003f65070 */
[----:B------:R-:W-:-:S02]  /*1520*/  UIMAD UR7, UR22, -0x40, UR6 ;  /* 0xffffffc0160778a4 */ /* 0x000fc4000f8e0206 */
[----:B------:R-:W-:Y:S01]  /*1530*/  UIMAD UR4, UR5, UR22, URZ ;  /* 0x00000016050472a4 */ /* 0x000fe2000f8e023f */
[----:B------:R-:W-:-:S03]  /*1540*/  IMAD.U32 R16, RZ, RZ, UR25 ;  /* 0x00000019ff107e24 */ /* 0x000fc6000f8e00ff */
[----:B------:R-:W-:Y:S01]  /*1550*/  UIMAD UR4, UR20, UR25, UR4 ;  /* 0x00000019140472a4 */ /* 0x000fe2000f8e0204 */
[----:B------:R-:W-:Y:S01]  /*1560*/  IMAD.WIDE.U32 R20, R16, UR22, R28 ;  /* 0x0000001610147c25 */ /* 0x000fe2000f8e001c */
[----:B------:R-:W-:-:S04]  /*1570*/  IADD3 R18, -R22, UR7, RZ ;  /* 0x0000000716127c10 */ /* 0x000fc8000fffe1ff */
[----:B------:R-:W-:Y:S02]  /*1580*/  IADD3 R2, R21, UR4, RZ ;  /* 0x0000000415027c10 */ /* 0x000fe4000fffe0ff */
[----:B------:R-:W-:Y:S02]  /*1590*/  LEA R16, P0, R20, c[0x0][0x1f8], 0x1 ;  /* 0x00007e0014107a11 */ /* 0x000fe400078008ff */
[----:B------:R-:W-:Y:S02]  /*15a0*/  ISETP.LT.OR P1, PT, R18, 0x1, P3 ;  /* 0x000000011200780c */ /* 0x000fe40001f21670 */
[----:B------:R-:W-:Y:S01]  /*15b0*/  LEA.HI.X R17, R20, c[0x0][0x1fc], R2, 0x1, P0 ;  /* 0x00007f0014117a11 */ /* 0x000fe200000f0c02 */
[----:B------:R-:W-:Y:S01]  /*15c0*/  IMAD.SHL.U32 R2, R151, 0x2, RZ ;  /* 0x0000000297027824 */ /* 0x000fe200078e00ff */
[C---:B------:R-:W-:Y:S02]  /*15d0*/  ISETP.LT.OR P0, PT, R18.reuse, 0x1, !P2 ;  /* 0x000000011200780c */ /* 0x040fe40005701670 */
[----:B------:R-:W-:-:S02]  /*15e0*/  ISETP.LT.OR P3, PT, R18, 0x21, P3 ;  /* 0x000000211200780c */ /* 0x000fc40001f61670 */
[----:B------:R-:W-:-:S05]  /*15f0*/  ISETP.LT.OR P2, PT, R18, 0x21, !P2 ;  /* 0x000000211200780c */ /* 0x000fca0005741670 */
[----:B------:R-:W-:Y:S01]  /*1600*/  @!PT LDS RZ, [RZ] ;  /* 0x00000000fffff984 */ /* 0x000fe20000000800 */
[----:B------:R-:W-:Y:S01]  /*1610*/  @!PT LDS RZ, [RZ] ;  /* 0x00000000fffff984 */ /* 0x000fe20000000800 */
[----:B------:R-:W-:Y:S01]  /*1620*/  @!PT LDS RZ, [RZ] ;  /* 0x00000000fffff984 */ /* 0x000fe20000000800 */
[----:B------:R4:W-:Y:S01]  /*1630*/  LDGSTS.E.BYPASS.LTC128B.128 [R2+0x100], [R16.64], !P1 ;  /* 0x0010000010027fae */ /* 0x0009e2000c901d50 */
[----:B------:R-:W-:-:S03]  /*1640*/  LOP3.LUT P1, RZ, R19, 0x4, RZ, 0xc0, !PT ;  /* 0x0000000413ff7812 */ /* 0x000fc6000782c0ff */
[----:B------:R4:W-:Y:S01]  /*1650*/  LDGSTS.E.BYPASS.LTC128B.128 [R2+0x1100], [R16.64+0x40], !P0 ;  /* 0x0110004010027fae */ /* 0x0009e2000c101d50 */
[C---:B------:R-:W-:Y:S02]  /*1660*/  ISETP.LT.OR P0, PT, R18.reuse, 0x1, !P1 ;  /* 0x000000011200780c */ /* 0x040fe40004f01670 */
[----:B------:R-:W-:-:S11]  /*1670*/  ISETP.LT.OR P1, PT, R18, 0x21, !P1 ;  /* 0x000000211200780c */ /* 0x000fd60004f21670 */
[----:B------:R4:W-:Y:S02]  /*1680*/  LDGSTS.E.BYPASS.LTC128B.128 [R2+0x2100], [R16.64+0x80], !P0 ;  /* 0x0210008010027fae */ /* 0x0009e4000c101d50 */
[----:B----4-:R-:W-:-:S04]  /*1690*/  IADD3 R16, P0, R16, UR25, RZ ;  /* 0x0000001910107c10 */ /* 0x010fc8000ff1e0ff */
[----:B------:R-:W-:-:S05]  /*16a0*/  IADD3.X R17, R17, UR5, RZ, P0, !PT ;  /* 0x0000000511117c10 */ /* 0x000fca00087fe4ff */
[----:B------:R4:W-:Y:S04]  /*16b0*/  LDGSTS.E.BYPASS.LTC128B.128 [R2+0x900], [R16.64], !P3 ;  /* 0x0090000010027fae */ /* 0x0009e8000d901d50 */
[----:B------:R4:W-:Y:S04]  /*16c0*/  LDGSTS.E.BYPASS.LTC128B.128 [R2+0x1900], [R16.64+0x40], !P2 ;  /* 0x0190004010027fae */ /* 0x0009e8000d101d50 */
[----:B------:R4:W-:Y:S02]  /*16d0*/  LDGSTS.E.BYPASS.LTC128B.128 [R2+0x2900], [R16.64+0x80], !P1 ;  /* 0x0290008010027fae */ /* 0x0009e4000c901d50 */
.L_x_0:
[-C--:B-1--4-:R-:W-:Y:S01]  /*16e0*/  HMMA.16816.F32.BF16 R20, R12, R24.reuse, RZ ;  /* 0x000000180c14723c */ /* 0x092fe200000418ff */
[----:B------:R-:W-:Y:S01]  /*16f0*/  LDSM.16.M88.4 R56, [R216+0x4100] ;  /* 0x00410000d838783b */ /* 0x000fe20000000200 */
[----:B------:R-:W-:Y:S01]  /*1700*/  UISETP.GE.AND UP0, UPT, UR6, 0x41, UPT ;  /* 0x000000410600788c */ /* 0x000fe2000bf06270 */
[----:B------:R-:W-:Y:S01]  /*1710*/  SHF.L.U32 R217, R3, 0x1, RZ ;  /* 0x0000000103d97819 */ /* 0x000fe200000006ff */
[----:B------:R-:W-:Y:S01]  /*1720*/  UIMAD UR6, UR22, -0x40, UR6 ;  /* 0xffffffc0160678a4 */ /* 0x000fe2000f8e0206 */
[----:B------:R-:W1:Y:S03]  /*1730*/  LDSM.16.M88.4 R32, [R219+0x8100] ;  /* 0x00810000db20783b */ /* 0x000e660000000200 */
[----:B------:R-:W-:Y:S01]  /*1740*/  HMMA.16816.F32.BF16 R16, R8, R24, RZ ;  /* 0x000000180810723c */ /* 0x000fe200000418ff */
[----:B---3--:R-:W3:Y:S01]  /*1750*/  LDSM.16.M88.4 R28, [R219+0x9100] ;  /* 0x00910000db1c783b */ /* 0x008ee20000000200 */
[----:B------:R-:W-:Y:S01]  /*1760*/  PLOP3.LUT P0, PT, PT, PT, UP0, 0x80, 0x0 ;  /* 0x000000000000781c */ /* 0x000fe20003f0f008 */
[----:B------:R-:W-:-:S02]  /*1770*/  IMAD R218, R0, 0x2, R217 ;  /* 0x0000000200da7824 */ /* 0x000fc400078e02d9 */
[----:B------:R-:W-:Y:S01]  /*1780*/  LDSM.16.M88.4 R52, [R221+0x1000] ;  /* 0x00100000dd34783b */ /* 0x000fe20000000200 */
[----:B------:R-:W-:Y:S02]  /*1790*/  @UP0 ULEA.HI.SX32 UR5, UR21, 0xfffffffe, 0x1a ;  /* 0xfffffffe15050891 */ /* 0x000fe4000f8fd23f */
[----:B------:R-:W-:Y:S01]  /*17a0*/  HMMA.16816.F32.BF16 R104, R8, R26, RZ ;  /* 0x0000001a0868723c */ /* 0x000fe200000418ff */
[----:B------:R-:W0:Y:S01]  /*17b0*/  LDGDEPBAR ;  /* 0x00000000000079af */ /* 0x000e220000000000 */
[----:B------:R-:W-:-:S06]  /*17c0*/  @UP0 USHF.R.S32.HI UR4, URZ, 0x1f, UR5 ;  /* 0x0000001f3f040899 */ /* 0x000fcc0008011405 */
[----:B------:R-:W-:Y:S01]  /*17d0*/  HMMA.16816.F32.BF16 R112, R36, R60, R20 ;  /* 0x0000003c2470723c */ /* 0x000fe20000041814 */
[----:B------:R-:W-:Y:S07]  /*17e0*/  LDSM.16.M88.4 R20, [R220+0x9100] ;  /* 0x00910000dc14783b */ /* 0x000fee0000000200 */
[----:B------:R-:W-:Y:S01]  /*17f0*/  HMMA.16816.F32.BF16 R120, R12, R26, RZ ;  /* 0x0000001a0c78723c */ /* 0x000fe200000418ff */
[----:B------:R-:W4:Y:S07]  /*1800*/  LDSM.16.M88.4 R24, [R220+0x8100] ;  /* 0x00810000dc18783b */ /* 0x000f2e0000000200 */
[C---:B------:R-:W-:Y:S08]  /*1810*/  HMMA.16816.F32.BF16 R100, R8.reuse, R44, RZ ;  /* 0x0000002c0864723c */ /* 0x040ff000000418ff */
[----:B------:R-:W-:Y:S08]  /*1820*/  HMMA.16816.F32.BF16 R80, R8, R48, RZ ;  /* 0x000000300850723c */ /* 0x000ff000000418ff */
[----:B--2---:R-:W-:Y:S08]  /*1830*/  HMMA.16816.F32.BF16 R64, R4, R60, R16 ;  /* 0x0000003c0440723c */ /* 0x004ff00000041810 */
[C---:B------:R-:W-:Y:S08]  /*1840*/  HMMA.16816.F32.BF16 R96, R8.reuse, R46, RZ ;  /* 0x0000002e0860723c */ /* 0x040ff000000418ff */
[C---:B------:R-:W-:Y:S08]  /*1850*/  HMMA.16816.F32.BF16 R88, R8.reuse, R40, RZ ;  /* 0x000000280858723c */ /* 0x040ff000000418ff */
[C---:B------:R-:W-:Y:S08]  /*1860*/  HMMA.16816.F32.BF16 R84, R8.reuse, R42, RZ ;  /* 0x0000002a0854723c */ /* 0x040ff000000418ff */
[----:B------:R-:W-:Y:S08]  /*1870*/  HMMA.16816.F32.BF16 R68, R8, R50, RZ ;  /* 0x000000320844723c */ /* 0x000ff000000418ff */
[----:B-1----:R-:W-:Y:S08]  /*1880*/  HMMA.16816.F32.BF16 R8, R32, R56, R112 ;  /* 0x000000382008723c */ /* 0x002ff00000041870 */
[C---:B------:R-:W-:Y:S08]  /*1890*/  HMMA.16816.F32.BF16 R92, R12.reuse, R40, RZ ;  /* 0x000000280c5c723c */ /* 0x040ff000000418ff */
[C---:B------:R-:W-:Y:S08]  /*18a0*/  HMMA.16816.F32.BF16 R124, R12.reuse, R44, RZ ;  /* 0x0000002c0c7c723c */ /* 0x040ff000000418ff */
[C---:B------:R-:W-:Y:S01]  /*18b0*/  HMMA.16816.F32.BF16 R116, R12.reuse, R46, RZ ;  /* 0x0000002e0c74723c */ /* 0x040fe200000418ff */
[----:B------:R-:W-:Y:S07]  /*18c0*/  LDSM.16.M88.4 R44, [R216+0x5100] ;  /* 0x00510000d82c783b */ /* 0x000fee0000000200 */
[C---:B------:R-:W-:Y:S08]  /*18d0*/  HMMA.16816.F32.BF16 R40, R12.reuse, R42, RZ ;  /* 0x0000002a0c28723c */ /* 0x040ff000000418ff */
[C---:B------:R-:W-:Y:S08]  /*18e0*/  HMMA.16816.F32.BF16 R16, R12.reuse, R48, RZ ;  /* 0x000000300c10723c */ /* 0x040ff000000418ff */
[----:B------:R-:W-:Y:S01]  /*18f0*/  HMMA.16816.F32.BF16 R132, R12, R50, RZ ;  /* 0x000000320c84723c */ /* 0x000fe200000418ff */
[----:B------:R-:W1:Y:S04]  /*1900*/  LDSM.16.M88.4 R12, [R219+0xa100] ;  /* 0x00a10000db0c783b */ /* 0x000e680000000200 */
[----:B------:R-:W-:Y:S03]  /*1910*/  LDSM.16.M88.4 R48, [R221+0x2000] ;  /* 0x00200000dd30783b */ /* 0x000fe60000000200 */
[C---:B------:R-:W-:Y:S08]  /*1920*/  HMMA.16816.F32.BF16 R128, R4.reuse, R76, R100 ;  /* 0x0000004c0480723c */ /* 0x040ff00000041864 */
[----:B------:R-:W-:Y:S08]  /*1930*/  HMMA.16816.F32.BF16 R100, R4, R108, R80 ;  /* 0x0000006c0464723c */ /* 0x000ff00000041850 */
[----:B------:R-:W-:Y:S08]  /*1940*/  HMMA.16816.F32.BF16 R80, R36, R62, R120 ;  /* 0x0000003e2450723c */ /* 0x000ff00000041878 */
[----:B---3--:R-:W-:Y:S08]  /*1950*/  HMMA.16816.F32.BF16 R64, R28, R56, R64 ;  /* 0x000000381c40723c */ /* 0x008ff00000041840 */
[C---:B------:R-:W-:Y:S08]  /*1960*/  HMMA.16816.F32.BF16 R112, R4.reuse, R78, R96 ;  /* 0x0000004e0470723c */ /* 0x040ff00000041860 */
[C---:B------:R-:W-:Y:S08]  /*1970*/  HMMA.16816.F32.BF16 R96, R4.reuse, R72, R88 ;  /* 0x000000480460723c */ /* 0x040ff00000041858 */
[C---:B------:R-:W-:Y:S01]  /*1980*/  HMMA.16816.F32.BF16 R104, R4.reuse, R62, R104 ;  /* 0x0000003e0468723c */ /* 0x040fe20000041868 */
[----:B------:R-:W-:Y:S07]  /*1990*/  LDSM.16.M88.4 R60, [R216+0x4900] ;  /* 0x00490000d83c783b */ /* 0x000fee0000000200 */
[C---:B------:R-:W-:Y:S08]  /*19a0*/  HMMA.16816.F32.BF16 R136, R4.reuse, R74, R84 ;  /* 0x0000004a0488723c */ /* 0x040ff00000041854 */
[----:B------:R-:W-:Y:S08]  /*19b0*/  HMMA.16816.F32.BF16 R88, R4, R110, R68 ;  /* 0x0000006e0458723c */ /* 0x000ff00000041844 */
[----:B----4-:R-:W-:Y:S01]  /*19c0*/  HMMA.16816.F32.BF16 R4, R24, R52, R8 ;  /* 0x000000341804723c */ /* 0x010fe20000041808 */
[----:B------:R-:W2:Y:S07]  /*19d0*/  LDSM.16.M88.4 R8, [R219+0xb100] ;  /* 0x00b10000db08783b */ /* 0x000eae0000000200 */
[C---:B------:R-:W-:Y:S01]  /*19e0*/  HMMA.16816.F32.BF16 R144, R36.reuse, R108, R16 ;  /* 0x0000006c2490723c */ /* 0x040fe20000041810 */
[----:B------:R-:W3:Y:S07]  /*19f0*/  LDSM.16.M88.4 R16, [R220+0xa100] ;  /* 0x00a10000dc10783b */ /* 0x000eee0000000200 */
[C---:B------:R-:W-:Y:S08]  /*1a00*/  HMMA.16816.F32.BF16 R92, R36.reuse, R72, R92 ;  /* 0x00000048245c723c */ /* 0x040ff0000004185c */
[----:B------:R-:W-:Y:S01]  /*1a10*/  HMMA.16816.F32.BF16 R120, R36, R74, R40 ;  /* 0x0000004a2478723c */ /* 0x000fe20000041828 */
[----:B------:R-:W4:Y:S07]  /*1a20*/  LDSM.16.M88.4 R40, [R216+0x4500] ;  /* 0x00450000d828783b */ /* 0x000f2e0000000200 */
[----:B------:R-:W-:Y:S01]  /*1a30*/  HMMA.16816.F32.BF16 R72, R32, R58, R80 ;  /* 0x0000003a2048723c */ /* 0x000fe20000041850 */
[----:B------:R-:W5:Y:S07]  /*1a40*/  LDSM.16.M88.4 R80, [R216+0x4d00] ;  /* 0x004d0000d850783b */ /* 0x000f6e0000000200 */
[----:B------:R-:W-:Y:S08]  /*1a50*/  HMMA.16816.F32.BF16 R68, R20, R52, R64 ;  /* 0x000000341444723c */ /* 0x000ff00000041840 */
[----:B-1----:R-:W-:Y:S01]  /*1a60*/  HMMA.16816.F32.BF16 R64, R12, R44, R4 ;  /* 0x0000002c0c40723c */ /* 0x002fe20000041804 */
[----:B------:R-:W1:Y:S07]  /*1a70*/  LDSM.16.M88.4 R4, [R220+0xb100] ;  /* 0x00b10000dc04783b */ /* 0x000e6e0000000200 */
[C---:B------:R-:W-:Y:S08]  /*1a80*/  HMMA.16816.F32.BF16 R124, R36.reuse, R76, R124 ;  /* 0x0000004c247c723c */ /* 0x040ff0000004187c */
[C---:B------:R-:W-:Y:S08]  /*1a90*/  HMMA.16816.F32.BF16 R116, R36.reuse, R78, R116 ;  /* 0x0000004e2474723c */ /* 0x040ff00000041874 */
[----:B------:R-:W-:Y:S08]  /*1aa0*/  HMMA.16816.F32.BF16 R132, R36, R110, R132 ;  /* 0x0000006e2484723c */ /* 0x000ff00000041884 */
[----:B------:R-:W-:Y:S01]  /*1ab0*/  HMMA.16816.F32.BF16 R36, R28, R58, R104 ;  /* 0x0000003a1c24723c */ /* 0x000fe20000041868 */
[----:B------:R-:W1:Y:S07]  /*1ac0*/  LDSM.16.M88.4 R56, [R221+0x1400] ;  /* 0x00140000dd38783b */ /* 0x000e6e0000000200 */
[----:B------:R-:W-:Y:S08]  /*1ad0*/  HMMA.16816.F32.BF16 R72, R24, R54, R72 ;  /* 0x000000361848723c */ /* 0x000ff00000041848 */
[----:B--2---:R-:W-:Y:S08]  /*1ae0*/  HMMA.16816.F32.BF16 R68, R8, R44, R68 ;  /* 0x0000002c0844723c */ /* 0x004ff00000041844 */
[----:B---3--:R-:W-:Y:S08]  /*1af0*/  HMMA.16816.F32.BF16 R76, R16, R48, R64 ;  /* 0x00000030104c723c */ /* 0x008ff00000041840 */
[----:B------:R-:W-:Y:S08]  /*1b00*/  HMMA.16816.F32.BF16 R64, R20, R54, R36 ;  /* 0x000000361440723c */ /* 0x000ff00000041824 */
[-C--:B----4-:R-:W-:Y:S08]  /*1b10*/  HMMA.16816.F32.BF16 R52, R32, R40.reuse, R124 ;  /* 0x000000282034723c */ /* 0x090ff0000004187c */
[----:B------:R-:W-:Y:S01]  /*1b20*/  HMMA.16816.F32.BF16 R84, R28, R40, R128 ;  /* 0x000000281c54723c */ /* 0x000fe20000041880 */
[----:B------:R-:W-:-:S04]  /*1b30*/  FMUL.FTZ R2, R76, c[0x0][0x320] ;  /* 0x0000c8004c027a20 */ /* 0x000fc80000410000 */
[----:B------:R2:W-:Y:S03]  /*1b40*/  MUFU.TANH R150, R2 ;  /* 0x0000000200967308 */ /* 0x0005e60000002400 */
[C---:B------:R-:W-:Y:S08]  /*1b50*/  HMMA.16816.F32.BF16 R112, R28.reuse, R42, R112 ;  /* 0x0000002a1c70723c */ /* 0x040ff00000041870 */
[----:B------:R-:W-:Y:S01]  /*1b60*/  HMMA.16816.F32.BF16 R96, R28, R60, R96 ;  /* 0x0000003c1c60723c */ /* 0x000fe20000041860 */
[----:B--2---:R-:W-:-:S07]  /*1b70*/  FMUL.FTZ R2, R77, c[0x0][0x320] ;  /* 0x0000c8004d027a20 */ /* 0x004fce0000410000 */
[C---:B------:R-:W-:Y:S01]  /*1b80*/  HMMA.16816.F32.BF16 R136, R28.reuse, R62, R136 ;  /* 0x0000003e1c88723c */ /* 0x040fe20000041888 */
[----:B------:R2:W-:Y:S07]  /*1b90*/  MUFU.TANH R149, R2 ;  /* 0x0000000200957308 */ /* 0x0005ee0000002400 */
[C---:B-----5:R-:W-:Y:S08]  /*1ba0*/  HMMA.16816.F32.BF16 R100, R28.reuse, R80, R100 ;  /* 0x000000501c64723c */ /* 0x060ff00000041864 */
[----:B------:R-:W-:Y:S01]  /*1bb0*/  HMMA.16816.F32.BF16 R104, R28, R82, R88 ;  /* 0x000000521c68723c */ /* 0x000fe20000041858 */
[----:B------:R-:W3:Y:S01]  /*1bc0*/  LDSM.16.M88.4 R28, [R216+0x5500] ;  /* 0x00550000d81c783b */ /* 0x000ee20000000200 */
[----:B--2---:R-:W-:-:S04]  /*1bd0*/  FMUL.FTZ R2, R78, c[0x0][0x320] ;  /* 0x0000c8004e027a20 */ /* 0x004fc80000410000 */
[----:B------:R2:W-:Y:S02]  /*1be0*/  MUFU.TANH R148, R2 ;  /* 0x0000000200947308 */ /* 0x0005e40000002400 */
[----:B------:R-:W-:Y:S08]  /*1bf0*/  HMMA.16816.F32.BF16 R36, R12, R46, R72 ;  /* 0x0000002e0c24723c */ /* 0x000ff00000041848 */
[----:B-1----:R-:W-:Y:S01]  /*1c00*/  HMMA.16816.F32.BF16 R68, R4, R48, R68 ;  /* 0x000000300444723c */ /* 0x002fe20000041844 */
[----:B--2---:R-:W-:-:S07]  /*1c10*/  FMUL.FTZ R2, R79, c[0x0][0x320] ;  /* 0x0000c8004f027a20 */ /* 0x004fce0000410000 */
[----:B------:R-:W-:Y:S01]  /*1c20*/  HMMA.16816.F32.BF16 R64, R8, R46, R64 ;  /* 0x0000002e0840723c */ /* 0x000fe20000041840 */
[----:B------:R1:W-:Y:S07]  /*1c30*/  MUFU.TANH R143, R2 ;  /* 0x00000002008f7308 */ /* 0x0003ee0000002400 */
[----:B------:R-:W-:Y:S08]  /*1c40*/  HMMA.16816.F32.BF16 R44, R24, R56, R52 ;  /* 0x00000038182c723c */ /* 0x000ff00000041834 */
[----:B------:R-:W-:Y:S01]  /*1c50*/  HMMA.16816.F32.BF16 R52, R16, R50, R36 ;  /* 0x000000321034723c */ /* 0x000fe20000041824 */
[----:B------:R-:W2:Y:S01]  /*1c60*/  LDSM.16.M88.4 R36, [R221+0x2400] ;  /* 0x00240000dd24783b */ /* 0x000ea20000000200 */
[----:B-1----:R-:W-:-:S04]  /*1c70*/  FMUL.FTZ R2, R68, c[0x0][0x320] ;  /* 0x0000c80044027a20 */ /* 0x002fc80000410000 */
[----:B------:R1:W4:Y:S02]  /*1c80*/  MUFU.TANH R142, R2 ;  /* 0x00000002008e7308 */ /* 0x0003240000002400 */
[----:B------:R-:W-:Y:S08]  /*1c90*/  HMMA.16816.F32.BF16 R72, R32, R42, R116 ;  /* 0x0000002a2048723c */ /* 0x000ff00000041874 */
[----:B------:R-:W-:Y:S01]  /*1ca0*/  HMMA.16816.F32.BF16 R40, R20, R56, R84 ;  /* 0x000000381428723c */ /* 0x000fe20000041854 */
[----:B-1----:R-:W-:-:S07]  /*1cb0*/  FMUL.FTZ R2, R69, c[0x0][0x320] ;  /* 0x0000c80045027a20 */ /* 0x002fce0000410000 */
[----:B---3--:R-:W-:Y:S01]  /*1cc0*/  HMMA.16816.F32.BF16 R44, R12, R28, R44 ;  /* 0x0000001c0c2c723c */ /* 0x008fe2000004182c */
[----:B------:R1:W3:Y:S07]  /*1cd0*/  MUFU.TANH R119, R2 ;  /* 0x0000000200777308 */ /* 0x0002ee0000002400 */
[----:B------:R-:W-:Y:S08]  /*1ce0*/  HMMA.16816.F32.BF16 R64, R4, R50, R64 ;  /* 0x000000320440723c */ /* 0x000ff00000041840 */
[----:B------:R-:W-:Y:S01]  /*1cf0*/  HMMA.16816.F32.BF16 R40, R8, R28, R40 ;  /* 0x0000001c0828723c */ /* 0x000fe20000041828 */
[----:B-1----:R-:W-:-:S04]  /*1d00*/  FMUL.FTZ R2, R70, c[0x0][0x320] ;  /* 0x0000c80046027a20 */ /* 0x002fc80000410000 */
[----:B------:R1:W5:Y:S03]  /*1d10*/  MUFU.TANH R118, R2 ;  /* 0x0000000200767308 */ /* 0x0003660000002400 */
[----:B------:R-:W-:Y:S08]  /*1d20*/  HMMA.16816.F32.BF16 R48, R24, R58, R72 ;  /* 0x0000003a1830723c */ /* 0x000ff00000041848 */
[----:B------:R-:W-:Y:S01]  /*1d30*/  HMMA.16816.F32.BF16 R76, R32, R60, R92 ;  /* 0x0000003c204c723c */ /* 0x000fe2000004185c */
[----:B-1----:R-:W-:-:S07]  /*1d40*/  FMUL.FTZ R2, R71, c[0x0][0x320] ;  /* 0x0000c80047027a20 */ /* 0x002fce0000410000 */
[----:B------:R-:W-:Y:S01]  /*1d50*/  HMMA.16816.F32.BF16 R84, R32, R62, R120 ;  /* 0x0000003e2054723c */ /* 0x000fe20000041878 */
[----:B------:R1:W-:Y:S07]  /*1d60*/  MUFU.TANH R116, R2 ;  /* 0x0000000200747308 */ /* 0x0003ee0000002400 */
[-C--:B--2---:R-:W-:Y:S01]  /*1d70*/  HMMA.16816.F32.BF16 R60, R16, R36.reuse, R44 ;  /* 0x00000024103c723c */ /* 0x084fe2000004182c */
[----:B------:R-:W2:Y:S07]  /*1d80*/  LDSM.16.M88.4 R44, [R221+0x1800] ;  /* 0x00180000dd2c783b */ /* 0x000eae0000000200 */
[----:B------:R-:W-:Y:S01]  /*1d90*/  HMMA.16816.F32.BF16 R68, R4, R36, R40 ;  /* 0x000000240444723c */ /* 0x000fe20000041828 */
[----:B-1----:R-:W-:-:S04]  /*1da0*/  FMUL.FTZ R2, R52, c[0x0][0x320] ;  /* 0x0000c80034027a20 */ /* 0x002fc80000410000 */
[----:B------:R1:W-:Y:S03]  /*1db0*/  MUFU.TANH R117, R2 ;  /* 0x0000000200757308 */ /* 0x0003e60000002400 */
[----:B------:R-:W-:Y:S08]  /*1dc0*/  HMMA.16816.F32.BF16 R40, R12, R30, R48 ;  /* 0x0000001e0c28723c */ /* 0x000ff00000041830 */
[----:B------:R-:W-:Y:S01]  /*1dd0*/  HMMA.16816.F32.BF16 R56, R20, R58, R112 ;  /* 0x0000003a1438723c */ /* 0x000fe20000041870 */
[----:B-1----:R-:W-:-:S07]  /*1de0*/  FMUL.FTZ R2, R53, c[0x0][0x320] ;  /* 0x0000c80035027a20 */ /* 0x002fce0000410000 */
[C---:B------:R-:W-:Y:S01]  /*1df0*/  HMMA.16816.F32.BF16 R88, R32.reuse, R80, R144 ;  /* 0x000000502058723c */ /* 0x040fe20000041890 */
[----:B------:R1:W-:Y:S07]  /*1e00*/  MUFU.TANH R111, R2 ;  /* 0x00000002006f7308 */ /* 0x0003ee0000002400 */
[----:B------:R-:W-:Y:S01]  /*1e10*/  HMMA.16816.F32.BF16 R80, R32, R82, R132 ;  /* 0x000000522050723c */ /* 0x000fe20000041884 */
[----:B------:R-:W3:Y:S07]  /*1e20*/  LDSM.16.M88.4 R32, [R216+0x5900] ;  /* 0x00590000d820783b */ /* 0x000eee0000000200 */
[----:B------:R-:W-:Y:S01]  /*1e30*/  HMMA.16816.F32.BF16 R48, R8, R30, R56 ;  /* 0x0000001e0830723c */ /* 0x000fe20000041838 */
[----:B------:R-:W3:Y:S01]  /*1e40*/  LDSM.16.M88.4 R28, [R221+0x2800] ;  /* 0x00280000dd1c783b */ /* 0x000ee20000000200 */
[----:B-1----:R-:W-:-:S04]  /*1e50*/  FMUL.FTZ R2, R54, c[0x0][0x320] ;  /* 0x0000c80036027a20 */ /* 0x002fc80000410000 */
[----:B------:R1:W-:Y:S02]  /*1e60*/  MUFU.TANH R110, R2 ;  /* 0x00000002006e7308 */ /* 0x0003e40000002400 */
[C---:B--2---:R-:W-:Y:S08]  /*1e70*/  HMMA.16816.F32.BF16 R56, R20.reuse, R44, R96 ;  /* 0x0000002c1438723c */ /* 0x044ff00000041860 */
[----:B------:R-:W-:Y:S01]  /*1e80*/  HMMA.16816.F32.BF16 R72, R20, R46, R136 ;  /* 0x0000002e1448723c */ /* 0x000fe20000041888 */
[----:B-1----:R-:W-:-:S07]  /*1e90*/  FMUL.FTZ R2, R55, c[0x0][0x320] ;  /* 0x0000c80037027a20 */ /* 0x002fce0000410000 */
[C---:B------:R-:W-:Y:S01]  /*1ea0*/  HMMA.16816.F32.BF16 R52, R24.reuse, R44, R76 ;  /* 0x0000002c1834723c */ /* 0x040fe2000004184c */
[----:B------:R1:W-:Y:S07]  /*1eb0*/  MUFU.TANH R109, R2 ;  /* 0x00000002006d7308 */ /* 0x0003ee0000002400 */
[----:B------:R-:W-:Y:S01]  /*1ec0*/  HMMA.16816.F32.BF16 R44, R24, R46, R84 ;  /* 0x0000002e182c723c */ /* 0x000fe20000041854 */
[----:B-1----:R-:W-:-:S04]  /*1ed0*/  FMUL.FTZ R2, R64, c[0x0][0x320] ;  /* 0x0000c80040027a20 */ /* 0x002fc80000410000 */
[----:B------:R1:W2:Y:S02]  /*1ee0*/  MUFU.TANH R108, R2 ;  /* 0x00000002006c7308 */ /* 0x0002a40000002400 */
[----:B-1----:R-:W-:-:S06]  /*1ef0*/  FMUL.FTZ R2, R65, c[0x0][0x320] ;  /* 0x0000c80041027a20 */ /* 0x002fcc0000410000 */
[----:B------:R1:W1:Y:S02]  /*1f00*/  MUFU.TANH R95, R2 ;  /* 0x00000002005f7308 */ /* 0x0002640000002400 */
[----:B-1----:R-:W-:-:S06]  /*1f10*/  FMUL.FTZ R2, R66, c[0x0][0x320] ;  /* 0x0000c80042027a20 */ /* 0x002fcc0000410000 */
[----:B------:R1:W1:Y:S02]  /*1f20*/  MUFU.TANH R94, R2 ;  /* 0x00000002005e7308 */ /* 0x0002640000002400 */
[----:B-1----:R-:W-:Y:S02]  /*1f30*/  FMUL.FTZ R2, R67, c[0x0][0x320] ;  /* 0x0000c80043027a20 */ /* 0x002fe40000410000 */
[----:B------:R-:W-:Y:S04]  /*1f40*/  HMMA.16816.F32.BF16 R64, R4, R38, R48 ;  /* 0x000000260440723c */ /* 0x000fe80000041830 */
[----:B------:R1:W-:Y:S04]  /*1f50*/  MUFU.TANH R93, R2 ;  /* 0x00000002005d7308 */ /* 0x0003e80000002400 */
[----:B---3--:R-:W-:Y:S01]  /*1f60*/  HMMA.16816.F32.BF16 R48, R12, R32, R52 ;  /* 0x000000200c30723c */ /* 0x008fe20000041834 */
[----:B-1----:R-:W-:-:S04]  /*1f70*/  FMUL.FTZ R2, R60, c[0x0][0x320] ;  /* 0x0000c8003c027a20 */ /* 0x002fc80000410000 */
[----:B------:R1:W-:Y:S11]  /*1f80*/  MUFU.TANH R124, R2 ;  /* 0x00000002007c7308 */ /* 0x0003f60000002400 */
[----:B------:R-:W-:Y:S08]  /*1f90*/  @!UPT UIADD3 URZ, URZ, URZ, URZ ;  /* 0x0000003f3f3ff290 */ /* 0x000ff0000fffe03f */
[----:B------:R-:W-:Y:S01]  /*1fa0*/  HMMA.16816.F32.BF16 R48, R16, R28, R48 ;  /* 0x0000001c1030723c */ /* 0x000fe20000041830 */
[----:B-1----:R-:W-:-:S04]  /*1fb0*/  FMUL.FTZ R2, R61, c[0x0][0x320] ;  /* 0x0000c8003d027a20 */ /* 0x002fc80000410000 */
[----:B------:R1:W-:Y:S11]  /*1fc0*/  MUFU.TANH R125, R2 ;  /* 0x00000002007d7308 */ /* 0x0003f60000002400 */
[----:B------:R-:W-:Y:S08]  /*1fd0*/  @!UPT UIADD3 URZ, URZ, URZ, URZ ;  /* 0x0000003f3f3ff290 */ /* 0x000ff0000fffe03f */
[----:B------:R-:W-:Y:S02]  /*1fe0*/  FMUL.FTZ R50, R50, c[0x0][0x320] ;  /* 0x0000c80032327a20 */ /* 0x000fe40000410000 */
[----:B-1----:R-:W-:Y:S02]  /*1ff0*/  FMUL.FTZ R2, R62, c[0x0][0x320] ;  /* 0x0000c8003e027a20 */ /* 0x002fe40000410000 */
[----:B------:R-:W-:Y:S02]  /*2000*/  FMUL.FTZ R51, R51, c[0x0][0x320] ;  /* 0x0000c80033337a20 */ /* 0x000fe40000410000 */
[----:B------:R1:W-:Y:S02]  /*2010*/  MUFU.TANH R129, R2 ;  /* 0x0000000200817308 */ /* 0x0003e40000002400 */
[----:B-1----:R-:W-:Y:S02]  /*2020*/  FMUL.FTZ R2, R63, c[0x0][0x320] ;  /* 0x0000c8003f027a20 */ /* 0x002fe40000410000 */
[----:B------:R-:W-:Y:S01]  /*2030*/  HMMA.16816.F32.BF16 R60, R16, R38, R40 ;  /* 0x00000026103c723c */ /* 0x000fe20000041828 */
[----:B------:R-:W1:Y:S03]  /*2040*/  LDSM.16.M88.4 R40, [R221+0x1c00] ;  /* 0x001c0000dd28783b */ /* 0x000e660000000200 */
[----:B------:R3:W-:Y:S04]  /*2050*/  MUFU.TANH R128, R2 ;  /* 0x0000000200807308 */ /* 0x0007e80000002400 */
[----:B------:R-:W-:Y:S01]  /*2060*/  HMMA.16816.F32.BF16 R36, R8, R32, R56 ;  /* 0x000000200824723c */ /* 0x000fe20000041838 */
[----:B---3--:R-:W-:-:S04]  /*2070*/  FMUL.FTZ R2, R68, c[0x0][0x320] ;  /* 0x0000c80044027a20 */ /* 0x008fc80000410000 */
[----:B------:R3:W1:Y:S11]  /*2080*/  MUFU.TANH R92, R2 ;  /* 0x00000002005c7308 */ /* 0x0006760000002400 */
[----:B------:R-:W-:Y:S08]  /*2090*/  @!UPT UIADD3 URZ, URZ, URZ, URZ ;  /* 0x0000003f3f3ff290 */ /* 0x000ff0000fffe03f */
[----:B------:R-:W-:Y:S01]  /*20a0*/  HMMA.16816.F32.BF16 R56, R4, R28, R36 ;  /* 0x0000001c0438723c */ /* 0x000fe20000041824 */
[----:B---3--:R-:W-:-:S07]  /*20b0*/  FMUL.FTZ R2, R69, c[0x0][0x320] ;  /* 0x0000c80045027a20 */ /* 0x008fce0000410000 */
[----:B------:R-:W-:Y:S01]  /*20c0*/  HMMA.16816.F32.BF16 R36, R12, R34, R44 ;  /* 0x000000220c24723c */ /* 0x000fe2000004182c */
[----:B------:R3:W2:Y:S07]  /*20d0*/  MUFU.TANH R79, R2 ;  /* 0x00000002004f7308 */ /* 0x0006ae0000002400 */
[----:B-1----:R-:W-:Y:S08]  /*20e0*/  HMMA.16816.F32.BF16 R52, R24, R40, R88 ;  /* 0x000000281834723c */ /* 0x002ff00000041858 */
[----:B------:R-:W-:Y:S01]  /*20f0*/  HMMA.16816.F32.BF16 R44, R8, R34, R72 ;  /* 0x00000022082c723c */ /* 0x000fe20000041848 */
[----:B------:R-:W-:-:S02]  /*2100*/  FMUL.FTZ R56, R56, c[0x0][0x320] ;  /* 0x0000c80038387a20 */ /* 0x000fc40000410000 */
[----:B---3--:R-:W-:Y:S02]  /*2110*/  FMUL.FTZ R2, R70, c[0x0][0x320] ;  /* 0x0000c80046027a20 */ /* 0x008fe40000410000 */
[----:B------:R-:W-:Y:S01]  /*2120*/  MUFU.TANH R166, R56 ;  /* 0x0000003800a67308 */ /* 0x000fe20000002400 */
[----:B------:R-:W-:Y:S02]  /*2130*/  FMUL.FTZ R57, R57, c[0x0][0x320] ;  /* 0x0000c80039397a20 */ /* 0x000fe40000410000 */
[-C--:B------:R-:W-:Y:S01]  /*2140*/  HMMA.16816.F32.BF16 R36, R16, R30.reuse, R36 ;  /* 0x0000001e1024723c */ /* 0x080fe20000041824 */
[----:B------:R-:W-:Y:S02]  /*2150*/  FMUL.FTZ R58, R58, c[0x0][0x320] ;  /* 0x0000c8003a3a7a20 */ /* 0x000fe40000410000 */
[----:B------:R-:W-:Y:S02]  /*2160*/  FMUL.FTZ R59, R59, c[0x0][0x320] ;  /* 0x0000c8003b3b7a20 */ /* 0x000fe40000410000 */
[----:B------:R1:W3:Y:S08]  /*2170*/  MUFU.TANH R78, R2 ;  /* 0x00000002004e7308 */ /* 0x0002f00000002400 */
[----:B------:R-:W-:Y:S03]  /*2180*/  MUFU.TANH R57, R57 ;  /* 0x0000003900397308 */ /* 0x000fe60000002400 */
[----:B------:R-:W-:Y:S01]  /*2190*/  HMMA.16816.F32.BF16 R28, R4, R30, R44 ;  /* 0x0000001e041c723c */ /* 0x000fe2000004182c */
[----:B-1----:R-:W-:-:S04]  /*21a0*/  FMUL.FTZ R2, R71, c[0x0][0x320] ;  /* 0x0000c80047027a20 */ /* 0x002fc80000410000 */
[----:B------:R-:W-:Y:S03]  /*21b0*/  MUFU.TANH R58, R58 ;  /* 0x0000003a003a7308 */ /* 0x000fe60000002400 */
[----:B------:R-:W-:Y:S01]  /*21c0*/  HMMA.16816.F32.BF16 R68, R20, R40, R100 ;  /* 0x000000281444723c */ /* 0x000fe20000041864 */
[----:B------:R-:W-:Y:S02]  /*21d0*/  FMUL.FTZ R36, R36, c[0x0][0x320] ;  /* 0x0000c80024247a20 */ /* 0x000fe40000410000 */
[----:B------:R-:W-:Y:S02]  /*21e0*/  FMUL.FTZ R37, R37, c[0x0][0x320] ;  /* 0x0000c80025257a20 */ /* 0x000fe40000410000 */
[----:B------:R-:W-:Y:S01]  /*21f0*/  FMUL.FTZ R38, R38, c[0x0][0x320] ;  /* 0x0000c80026267a20 */ /* 0x000fe20000410000 */
[----:B------:R1:W-:Y:S08]  /*2200*/  MUFU.TANH R77, R2 ;  /* 0x00000002004d7308 */ /* 0x0003f00000002400 */
[----:B------:R-:W-:Y:S02]  /*2210*/  MUFU.TANH R56, R36 ;  /* 0x0000002400387308 */ /* 0x000fe40000002400 */
[----:B------:R-:W-:-:S02]  /*2220*/  FMUL.FTZ R28, R28, c[0x0][0x320] ;  /* 0x0000c8001c1c7a20 */ /* 0x000fc40000410000 */
[----:B-1----:R-:W-:-:S04]  /*2230*/  FMUL.FTZ R2, R60, c[0x0][0x320] ;  /* 0x0000c8003c027a20 */ /* 0x002fc80000410000 */
[----:B------:R-:W-:Y:S08]  /*2240*/  MUFU.TANH R59, R59 ;  /* 0x0000003b003b7308 */ /* 0x000ff00000002400 */
[----:B------:R1:W-:Y:S02]  /*2250*/  MUFU.TANH R127, R2 ;  /* 0x00000002007f7308 */ /* 0x0003e40000002400 */
[----:B-1----:R-:W-:-:S06]  /*2260*/  FMUL.FTZ R2, R61, c[0x0][0x320] ;  /* 0x0000c8003d027a20 */ /* 0x002fcc0000410000 */
[----:B------:R1:W-:Y:S02]  /*2270*/  MUFU.TANH R126, R2 ;  /* 0x00000002007e7308 */ /* 0x0003e40000002400 */
[----:B-1----:R-:W-:-:S06]  /*2280*/  FMUL.FTZ R2, R62, c[0x0][0x320] ;  /* 0x0000c8003e027a20 */ /* 0x002fcc0000410000 */
[----:B------:R1:W-:Y:S02]  /*2290*/  MUFU.TANH R130, R2 ;  /* 0x0000000200827308 */ /* 0x0003e40000002400 */
[----:B-1----:R-:W-:Y:S02]  /*22a0*/  FMUL.FTZ R2, R63, c[0x0][0x320] ;  /* 0x0000c8003f027a20 */ /* 0x002fe40000410000 */
[-C--:B------:R-:W-:Y:S01]  /*22b0*/  HMMA.16816.F32.BF16 R60, R20, R42.reuse, R104 ;  /* 0x0000002a143c723c */ /* 0x080fe20000041868 */
[----:B------:R-:W1:Y:S03]  /*22c0*/  LDSM.16.M88.4 R20, [R216+0x5d00] ;  /* 0x005d0000d814783b */ /* 0x000e660000000200 */
[----:B------:R2:W-:Y:S04]  /*22d0*/  MUFU.TANH R131, R2 ;  /* 0x0000000200837308 */ /* 0x0005e80000002400 */
[----:B------:R-:W-:Y:S01]  /*22e0*/  HMMA.16816.F32.BF16 R40, R24, R42, R80 ;  /* 0x0000002a1828723c */ /* 0x000fe20000041850 */
[----:B------:R-:W3:Y:S01]  /*22f0*/  LDSM.16.M88.4 R24, [R221+0x2c00] ;  /* 0x002c0000dd18783b */ /* 0x000ee20000000200 */
[----:B------:R-:W-:-:S04]  /*2300*/  DEPBAR.LE SB0, 0x0 ;  /* 0x000080000000791a */ /* 0x000fc80000000000 */
[----:B--2---:R-:W-:Y:S02]  /*2310*/  FMUL.FTZ R2, R64, c[0x0][0x320] ;  /* 0x0000c80040027a20 */ /* 0x004fe40000410000 */
[----:B------:R-:W-:Y:S08]  /*2320*/  MUFU.TANH R64, R51 ;  /* 0x0000003300407308 */ /* 0x000ff00000002400 */
[----:B------:R2:W2:Y:S01]  /*2330*/  MUFU.TANH R76, R2 ;  /* 0x00000002004c7308 */ /* 0x0004a20000002400 */
[----:B-1----:R-:W-:Y:S01]  /*2340*/  HMMA.16816.F32.BF16 R52, R12, R20, R52 ;  /* 0x000000140c34723c */ /* 0x002fe20000041834 */
[----:B--2---:R-:W-:-:S06]  /*2350*/  FMUL.FTZ R2, R65, c[0x0][0x320] ;  /* 0x0000c80041027a20 */ /* 0x004fcc0000410000 */
[----:B------:R-:W-:Y:S01]  /*2360*/  MUFU.TANH R65, R50 ;  /* 0x0000003200417308 */ /* 0x000fe20000002400 */
[----:B------:R-:W-:Y:S07]  /*2370*/  HMMA.16816.F32.BF16 R32, R8, R20, R68 ;  /* 0x000000140820723c */ /* 0x000fee0000041844 */
[----:B------:R1:W-:Y:S09]  /*2380*/  MUFU.TANH R100, R2 ;  /* 0x0000000200647308 */ /* 0x0003f20000002400 */
[----:B---3--:R-:W-:Y:S01]  /*2390*/  HMMA.16816.F32.BF16 R52, R16, R24, R52 ;  /* 0x000000181034723c */ /* 0x008fe20000041834 */
[----:B-1----:R-:W-:-:S07]  /*23a0*/  FMUL.FTZ R2, R66, c[0x0][0x320] ;  /* 0x0000c80042027a20 */ /* 0x002fce0000410000 */
[----:B------:R-:W-:Y:S01]  /*23b0*/  HMMA.16816.F32.BF16 R32, R4, R24, R32 ;  /* 0x000000180420723c */ /* 0x000fe20000041820 */
[----:B------:R1:W-:Y:S02]  /*23c0*/  MUFU.TANH R106, R2 ;  /* 0x00000002006a7308 */ /* 0x0003e40000002400 */
[----:B-1----:R-:W-:-:S06]  /*23d0*/  FMUL.FTZ R2, R67, c[0x0][0x320] ;  /* 0x0000c80043027a20 */ /* 0x002fcc0000410000 */
[----:B------:R1:W2:Y:S11]  /*23e0*/  MUFU.TANH R107, R2 ;  /* 0x00000002006b7308 */ /* 0x0002b60000002400 */
[----:B------:R-:W-:Y:S04]  /*23f0*/  @!UPT UIADD3 URZ, URZ, URZ, URZ ;  /* 0x0000003f3f3ff290 */ /* 0x000fe8000fffe03f */
[----:B------:R-:W-:Y:S02]  /*2400*/  FMUL.FTZ R35, R35, c[0x0][0x320] ;  /* 0x0000c80023237a20 */ /* 0x000fe40000410000 */
[----:B-1----:R-:W-:-:S04]  /*2410*/  FMUL.FTZ R2, R48, c[0x0][0x320] ;  /* 0x0000c80030027a20 */ /* 0x002fc80000410000 */
[----:B------:R1:W-:Y:S02]  /*2420*/  MUFU.TANH R177, R2 ;  /* 0x0000000200b17308 */ /* 0x0003e40000002400 */
[----:B-1----:R-:W-:Y:S02]  /*2430*/  FMUL.FTZ R2, R49, c[0x0][0x320] ;  /* 0x0000c80031027a20 */ /* 0x002fe40000410000 */
[-C--:B------:R-:W-:Y:S04]  /*2440*/  HMMA.16816.F32.BF16 R48, R8, R22.reuse, R60 ;  /* 0x000000160830723c */ /* 0x080fe8000004183c */
[----:B------:R1:W-:Y:S03]  /*2450*/  MUFU.TANH R179, R2 ;  /* 0x0000000200b37308 */ /* 0x0003e60000002400 */
[----:B------:R-:W-:Y:S01]  /*2460*/  SHF.R.S32.HI R10, RZ, 0x1f, R140 ;  /* 0x0000001fff0a7819 */ /* 0x000fe2000001148c */
[----:B------:R-:W-:Y:S01]  /*2470*/  HMMA.16816.F32.BF16 R20, R12, R22, R40 ;  /* 0x000000160c14723c */ /* 0x000fe20000041828 */
[----:B------:R-:W-:Y:S01]  /*2480*/  @P0 IMAD.WIDE.U32 R8, R141, UR5, R152 ;  /* 0x000000058d080c25 */ /* 0x000fe2000f8e0098 */
[----:B------:R-:W-:Y:S01]  /*2490*/  @UP0 UIMAD UR5, UR18, UR5, URZ ;  /* 0x00000005120502a4 */ /* 0x000fe2000f8e023f */
[----:B------:R-:W-:Y:S01]  /*24a0*/  LEA.HI R11, R10, R140, RZ, 0x2 ;  /* 0x0000008c0a0b7211 */ /* 0x000fe200078f10ff */
[----:B------:R-:W-:Y:S02]  /*24b0*/  MUFU.TANH R43, R37 ;  /* 0x00000025002b7308 */ /* 0x000fe40000002400 */
[----:B------:R-:W-:Y:S01]  /*24c0*/  @UP0 UIMAD UR4, UR4, UR19, UR5 ;  /* 0x00000013040402a4 */ /* 0x000fe2000f8e0205 */
[----:B------:R-:W-:Y:S01]  /*24d0*/  BAR.SYNC.DEFER_BLOCKING 0x0 ;  /* 0x0000000000007b1d */ /* 0x000fe20000010000 */
[----:B------:R-:W-:Y:S01]  /*24e0*/  @P0 LEA R14, P1, R8, c[0x0][0x1c8], 0x1 ;  /* 0x00007200080e0a11 */ /* 0x000fe200078208ff */
[----:B-1----:R-:W-:-:S04]  /*24f0*/  FMUL.FTZ R2, R39, c[0x0][0x320] ;  /* 0x0000c80027027a20 */ /* 0x002fc80000410000 */
[----:B------:R-:W-:Y:S01]  /*2500*/  MUFU.TANH R40, R28 ;  /* 0x0000001c00287308 */ /* 0x000fe20000002400 */
[----:B------:R1:W-:Y:S02]  /*2510*/  STL [R1+0x4c], R11 ;  /* 0x00004c0b01007387 */ /* 0x0003e40000100800 */
[-C--:B------:R-:W-:Y:S05]  /*2520*/  HMMA.16816.F32.BF16 R48, R4, R26.reuse, R48 ;  /* 0x0000001a0430723c */ /* 0x080fea0000041830 */
[----:B------:R3:W-:Y:S02]  /*2530*/  MUFU.TANH R41, R2 ;  /* 0x0000000200297308 */ /* 0x0007e40000002400 */
[----:B------:R-:W-:Y:S01]  /*2540*/  @P0 IADD3 R5, R9, UR4, RZ ;  /* 0x0000000409050c10 */ /* 0x000fe2000fffe0ff */
[----:B------:R-:W-:Y:S01]  /*2550*/  FMUL.FTZ R6, R29, c[0x0][0x320] ;  /* 0x0000c8001d067a20 */ /* 0x000fe20000410000 */
[----:B------:R-:W-:Y:S01]  /*2560*/  HMMA.16816.F32.BF16 R24, R16, R26, R20 ;  /* 0x0000001a1018723c */ /* 0x000fe20000041814 */
[----:B------:R-:W-:Y:S01]  /*2570*/  FMUL.FTZ R7, R33, c[0x0][0x320] ;  /* 0x0000c80021077a20 */ /* 0x000fe20000410000 */
[----:B------:R-:W-:Y:S01]  /*2580*/  @P0 LEA.HI.X R15, R8, c[0x0][0x1cc], R5, 0x1, P1 ;  /* 0x00007300080f0a11 */ /* 0x000fe200008f0c05 */
[----:B------:R-:W-:Y:S01]  /*2590*/  FMUL.FTZ R5, R30, c[0x0][0x320] ;  /* 0x0000c8001e057a20 */ /* 0x000fe20000410000 */
[----:B------:R1:W-:Y:S01]  /*25a0*/  MUFU.TANH R21, R6 ;  /* 0x0000000600157308 */ /* 0x0003e20000002400 */
[----:B------:R-:W-:Y:S01]  /*25b0*/  FMUL.FTZ R9, R34, c[0x0][0x320] ;  /* 0x0000c80022097a20 */ /* 0x000fe20000410000 */
[----:B---3--:R-:W-:-:S06]  /*25c0*/  LOP3.LUT R2, R11, 0x7ffffffc, RZ, 0xc0, !PT ;  /* 0x7ffffffc0b027812 */ /* 0x008fcc00078ec0ff */
[----:B------:R3:W2:Y:S01]  /*25d0*/  MUFU.TANH R8, R5 ;  /* 0x0000000500087308 */ /* 0x0006a20000002400 */
[----:B------:R-:W-:Y:S02]  /*25e0*/  IMAD.IADD R4, R140, 0x1, -R2 ;  /* 0x000000018c047824 */ /* 0x000fe400078e0a02 */
[----:B------:R-:W-:Y:S02]  /*25f0*/  IMAD.U32 R2, RZ, RZ, UR6 ;  /* 0x00000006ff027e24 */ /* 0x000fe4000f8e00ff */
[----:B-1----:R-:W-:-:S03]  /*2600*/  FMUL.FTZ R6, R32, c[0x0][0x320] ;  /* 0x0000c80020067a20 */ /* 0x002fc60000410000 */
[----:B------:R-:W1:Y:S01]  /*2610*/  MUFU.TANH R42, R38 ;  /* 0x00000026002a7308 */ /* 0x000e620000002400 */
[----:B------:R-:W-:Y:S02]  /*2620*/  IMAD R2, R4, -0x2, R2 ;  /* 0xfffffffe04027824 */ /* 0x000fe400078e0202 */
[----:B------:R-:W-:-:S03]  /*2630*/  FMUL.FTZ R4, R31, c[0x0][0x320] ;  /* 0x0000c8001f047a20 */ /* 0x000fc60000410000 */
[----:B------:R-:W-:Y:S01]  /*2640*/  ISETP.GT.AND P2, PT, R2, RZ, PT ;  /* 0x000000ff0200720c */ /* 0x000fe20003f44270 */
[----:B---3--:R-:W-:Y:S01]  /*2650*/  FMUL.FTZ R5, R48, c[0x0][0x320] ;  /* 0x0000c80030057a20 */ /* 0x008fe20000410000 */
[----:B------:R3:W1:Y:S01]  /*2660*/  MUFU.TANH R10, R4 ;  /* 0x00000004000a7308 */ /* 0x0006620000002400 */
[C---:B------:R-:W-:Y:S02]  /*2670*/  ISETP.GT.AND P1, PT, R2.reuse, 0x1, PT ;  /* 0x000000010200780c */ /* 0x040fe40003f24270 */
[----:B------:R-:W-:Y:S02]  /*2680*/  ISETP.GT.AND P3, PT, R2, 0x8, PT ;  /* 0x000000080200780c */ /* 0x000fe40003f64270 */
[----:B----4-:R-:W-:Y:S02]  /*2690*/  FSEL R17, R142, -INF , P2 ;  /* 0xff8000008e117808 */ /* 0x010fe40001000000 */
[----:B------:R-:W-:Y:S01]  /*26a0*/  FSEL R18, R119, -INF , P1 ;  /* 0xff80000077127808 */ /* 0x000fe20000800000 */
[----:B------:R-:W-:Y:S01]  /*26b0*/  MUFU.TANH R13, R7 ;  /* 0x00000007000d7308 */ /* 0x000fe20000002400 */
[----:B-----5:R-:W-:-:S02]  /*26c0*/  FSEL R22, R118, -INF , P2 ;  /* 0xff80000076167808 */ /* 0x020fc40001000000 */
[----:B------:R-:W-:Y:S02]  /*26d0*/  FSEL R46, R148, -INF , P2 ;  /* 0xff800000942e7808 */ /* 0x000fe40001000000 */
[----:B------:R-:W-:Y:S02]  /*26e0*/  FSEL R32, R150, -INF , P2 ;  /* 0xff80000096207808 */ /* 0x000fe40001000000 */
[----:B------:R-:W-:Y:S01]  /*26f0*/  ISETP.GT.AND P2, PT, R2, 0x9, PT ;  /* 0x000000090200780c */ /* 0x000fe20003f44270 */
[----:B---3--:R-:W-:Y:S01]  /*2700*/  FMUL.FTZ R4, R52, c[0x0][0x320] ;  /* 0x0000c80034047a20 */ /* 0x008fe20000410000 */
[----:B------:R-:W-:Y:S01]  /*2710*/  FSEL R19, R108, -INF , P3 ;  /* 0xff8000006c137808 */ /* 0x000fe20001800000 */
[----:B------:R3:W-:Y:S01]  /*2720*/  MUFU.TANH R11, R6 ;  /* 0x00000006000b7308 */ /* 0x0007e20000002400 */
[----:B------:R-:W-:Y:S02]  /*2730*/  FSEL R23, R116, -INF , P1 ;  /* 0xff80000074177808 */ /* 0x000fe40000800000 */
[----:B------:R-:W-:-:S02]  /*2740*/  FSEL R45, R143, -INF , P1 ;  /* 0xff8000008f2d7808 */ /* 0x000fc40000800000 */
[----:B------:R-:W-:Y:S02]  /*2750*/  FSEL R36, R149, -INF , P1 ;  /* 0xff80000095247808 */ /* 0x000fe40000800000 */
[----:B------:R-:W-:Y:S01]  /*2760*/  ISETP.GT.AND P1, PT, R2, 0x10, PT ;  /* 0x000000100200780c */ /* 0x000fe20003f24270 */
[----:B------:R4:W-:Y:S01]  /*2770*/  MUFU.TANH R16, R4 ;  /* 0x0000000400107308 */ /* 0x0009e20000002400 */
[----:B------:R-:W-:Y:S02]  /*2780*/  FSEL R20, R95, -INF , P2 ;  /* 0xff8000005f147808 */ /* 0x000fe40001000000 */
[----:B------:R-:W-:Y:S02]  /*2790*/  FSEL R28, R94, -INF , P3 ;  /* 0xff8000005e1c7808 */ /* 0x000fe40001800000 */
[----:B------:R-:W-:Y:S02]  /*27a0*/  FSEL R44, R110, -INF , P3 ;  /* 0xff8000006e2c7808 */ /* 0x000fe40001800000 */
[----:B------:R-:W-:Y:S01]  /*27b0*/  FSEL R37, R117, -INF , P3 ;  /* 0xff80000075257808 */ /* 0x000fe20001800000 */
[----:B------:R-:W5:Y:S01]  /*27c0*/  MUFU.TANH R7, R9 ;  /* 0x0000000900077308 */ /* 0x000f620000002400 */
[----:B------:R-:W-:Y:S01]  /*27d0*/  ISETP.GT.AND P3, PT, R2, 0x11, PT ;  /* 0x000000110200780c */ /* 0x000fe20003f64270 */
[----:B---3--:R-:W-:Y:S01]  /*27e0*/  FMUL.FTZ R6, R49, c[0x0][0x320] ;  /* 0x0000c80031067a20 */ /* 0x008fe20000410000 */
[----:B------:R-:W-:-:S02]  /*27f0*/  FSEL R47, R92, -INF , P1 ;  /* 0xff8000005c2f7808 */ /* 0x000fc40000800000 */
[----:B------:R-:W-:Y:S02]  /*2800*/  FSEL R29, R93, -INF , P2 ;  /* 0xff8000005d1d7808 */ /* 0x000fe40001000000 */
[----:B------:R-:W-:Y:S01]  /*2810*/  FSEL R39, R109, -INF , P2 ;  /* 0xff8000006d277808 */ /* 0x000fe20001000000 */
[----:B----4-:R-:W-:Y:S01]  /*2820*/  FMUL.FTZ R4, R54, c[0x0][0x320] ;  /* 0x0000c80036047a20 */ /* 0x010fe20000410000 */
[----:B------:R-:W-:Y:S01]  /*2830*/  FSEL R38, R111, -INF , P2 ;  /* 0xff8000006f267808 */ /* 0x000fe20001000000 */
[----:B------:R-:W-:Y:S01]  /*2840*/  MUFU.TANH R6, R6 ;  /* 0x0000000600067308 */ /* 0x000fe20000002400 */
[----:B------:R-:W-:Y:S02]  /*2850*/  ISETP.GT.AND P2, PT, R2, 0x18, PT ;  /* 0x000000180200780c */ /* 0x000fe40003f44270 */
[----:B------:R-:W-:Y:S02]  /*2860*/  FSEL R52, R79, -INF , P3 ;  /* 0xff8000004f347808 */ /* 0x000fe40001800000 */
[----:B------:R-:W-:-:S02]  /*2870*/  FSEL R101, R78, -INF , P1 ;  /* 0xff8000004e657808 */ /* 0x000fc40000800000 */
[----:B------:R-:W-:Y:S01]  /*2880*/  FSEL R129, R129, -INF , P1 ;  /* 0xff80000081817808 */ /* 0x000fe20000800000 */
[----:B------:R3:W4:Y:S01]  /*2890*/  MUFU.TANH R12, R4 ;  /* 0x00000004000c7308 */ /* 0x0007220000002400 */
[----:B------:R-:W-:Y:S02]  /*28a0*/  FSEL R124, R124, -INF , P1 ;  /* 0xff8000007c7c7808 */ /* 0x000fe40000800000 */
[----:B------:R-:W-:Y:S02]  /*28b0*/  ISETP.GT.AND P1, PT, R2, 0x19, PT ;  /* 0x000000190200780c */ /* 0x000fe40003f24270 */
[----:B------:R-:W-:Y:S02]  /*28c0*/  FSEL R54, R76, -INF , P2 ;  /* 0xff8000004c367808 */ /* 0x000fe40001000000 */
[----:B--2---:R-:W-:Y:S02]  /*28d0*/  FSEL R107, R107, -INF , P1 ;  /* 0xff8000006b6b7808 */ /* 0x004fe40000800000 */
[----:B------:R-:W-:-:S02]  /*28e0*/  FSEL R100, R100, -INF , P1 ;  /* 0xff80000064647808 */ /* 0x000fc40000800000 */
[----:B------:R-:W-:Y:S02]  /*28f0*/  FSEL R131, R131, -INF , P1 ;  /* 0xff80000083837808 */ /* 0x000fe40000800000 */
[----:B------:R-:W-:Y:S02]  /*2900*/  FSEL R126, R126, -INF , P1 ;  /* 0xff8000007e7e7808 */ /* 0x000fe40000800000 */
[----:B------:R-:W-:Y:S02]  /*2910*/  FSEL R102, R77, -INF , P3 ;  /* 0xff8000004d667808 */ /* 0x000fe40001800000 */
[----:B---3--:R-:W-:Y:S02]  /*2920*/  FMNMX.FTZ R4, R17, R18, !PT ;  /* 0x0000001211047209 */ /* 0x008fe40007810000 */
[----:B------:R-:W-:Y:S02]  /*2930*/  FSEL R128, R128, -INF , P3 ;  /* 0xff80000080807808 */ /* 0x000fe40001800000 */
[----:B------:R-:W-:-:S02]  /*2940*/  FMNMX.FTZ R4, R19, R4, !PT ;  /* 0x0000000413047209 */ /* 0x000fc40007810000 */
[----:B------:R-:W-:Y:S02]  /*2950*/  FSEL R125, R125, -INF , P3 ;  /* 0xff8000007d7d7808 */ /* 0x000fe40001800000 */
[----:B------:R-:W-:Y:S02]  /*2960*/  FMNMX.FTZ R4, R20, R4, !PT ;  /* 0x0000000414047209 */ /* 0x000fe40007810000 */
[C---:B------:R-:W-:Y:S02]  /*2970*/  ISETP.GT.AND P1, PT, R2.reuse, 0x28, PT ;  /* 0x000000280200780c */ /* 0x040fe40003f24270 */
[----:B------:R-:W-:Y:S02]  /*2980*/  FMNMX.FTZ R4, R47, R4, !PT ;  /* 0x000000042f047209 */ /* 0x000fe40007810000 */
[----:B------:R-:W-:Y:S02]  /*2990*/  ISETP.GT.AND P3, PT, R2, 0x20, PT ;  /* 0x000000200200780c */ /* 0x000fe40003f64270 */
[----:B------:R-:W-:-:S02]  /*29a0*/  FMNMX.FTZ R4, R52, R4, !PT ;  /* 0x0000000434047209 */ /* 0x000fc40007810000 */
[----:B------:R-:W-:Y:S02]  /*29b0*/  FSEL R106, R106, -INF , P2 ;  /* 0xff8000006a6a7808 */ /* 0x000fe40001000000 */
[----:B------:R-:W-:Y:S02]  /*29c0*/  FMNMX.FTZ R4, R54, R4, !PT ;  /* 0x0000000436047209 */ /* 0x000fe40007810000 */
[----:B------:R-:W-:Y:S02]  /*29d0*/  FSEL R130, R130, -INF , P2 ;  /* 0xff80000082827808 */ /* 0x000fe40001000000 */
[----:B------:R-:W-:Y:S02]  /*29e0*/  FSEL R127, R127, -INF , P2 ;  /* 0xff8000007f7f7808 */ /* 0x000fe40001000000 */
[----:B------:R-:W-:Y:S02]  /*29f0*/  FSEL R174, R8, -INF , P1 ;  /* 0xff80000008ae7808 */ /* 0x000fe40000800000 */
[----:B------:R-:W-:Y:S01]  /*2a00*/  ISETP.GT.AND P2, PT, R2, 0x21, PT ;  /* 0x000000210200780c */ /* 0x000fe20003f44270 */
[----:B------:R2:W3:Y:S01]  /*2a10*/  MUFU.TANH R8, R5 ;  /* 0x0000000500087308 */ /* 0x0004e20000002400 */
[----:B------:R-:W-:-:S02]  /*2a20*/  FSEL R166, R166, -INF , P3 ;  /* 0xff800000a6a67808 */ /* 0x000fc40001800000 */
[----:B------:R-:W-:Y:S02]  /*2a30*/  FMNMX.FTZ R4, R100, R4, !PT ;  /* 0x0000000464047209 */ /* 0x000fe40007810000 */
[----:B------:R-:W-:Y:S02]  /*2a40*/  FSEL R167, R57, -INF , P2 ;  /* 0xff80000039a77808 */ /* 0x000fe40001000000 */
[----:B------:R-:W-:Y:S02]  /*2a50*/  FMNMX.FTZ R4, R166, R4, !PT ;  /* 0x00000004a6047209 */ /* 0x000fe40007810000 */
[----:B------:R-:W-:Y:S02]  /*2a60*/  FSEL R172, R58, -INF , P3 ;  /* 0xff8000003aac7808 */ /* 0x000fe40001800000 */
[----:B------:R-:W-:Y:S02]  /*2a70*/  FSEL R186, R65, -INF , P3 ;  /* 0xff80000041ba7808 */ /* 0x000fe40001800000 */
[----:B------:R-:W-:-:S02]  /*2a80*/  FSEL R177, R177, -INF , P3 ;  /* 0xff800000b1b17808 */ /* 0x000fc40001800000 */
[----:B------:R-:W-:Y:S02]  /*2a90*/  ISETP.GT.AND P3, PT, R2, 0x29, PT ;  /* 0x000000290200780c */ /* 0x000fe40003f64270 */
[----:B--2---:R-:W-:Y:S02]  /*2aa0*/  FMNMX.FTZ R5, R22, R23, !PT ;  /* 0x0000001716057209 */ /* 0x004fe40007810000 */
[----:B------:R-:W-:Y:S02]  /*2ab0*/  FSEL R165, R40, -INF , P1 ;  /* 0xff80000028a57808 */ /* 0x000fe40000800000 */
[----:B------:R-:W-:Y:S02]  /*2ac0*/  FMNMX.FTZ R5, R28, R5, !PT ;  /* 0x000000051c057209 */ /* 0x000fe40007810000 */
[----:B------:R-:W-:Y:S02]  /*2ad0*/  FMNMX.FTZ R4, R167, R4, !PT ;  /* 0x00000004a7047209 */ /* 0x000fe40007810000 */
[----:B------:R-:W-:-:S02]  /*2ae0*/  FSEL R173, R59, -INF , P2 ;  /* 0xff8000003bad7808 */ /* 0x000fc40001000000 */
[----:B------:R-:W-:Y:S02]  /*2af0*/  FSEL R187, R64, -INF , P2 ;  /* 0xff80000040bb7808 */ /* 0x000fe40001000000 */
[----:B------:R-:W-:Y:S02]  /*2b00*/  FSEL R179, R179, -INF , P2 ;  /* 0xff800000b3b37808 */ /* 0x000fe40001000000 */
[----:B------:R-:W-:Y:S02]  /*2b10*/  FMNMX.FTZ R5, R29, R5, !PT ;  /* 0x000000051d057209 */ /* 0x000fe40007810000 */
[----:B------:R-:W-:Y:S02]  /*2b20*/  ISETP.GT.AND P2, PT, R2, 0x30, PT ;  /* 0x000000300200780c */ /* 0x000fe40003f44270 */
[----:B------:R-:W-:Y:S02]  /*2b30*/  FSEL R164, R21, -INF , P3 ;  /* 0xff80000015a47808 */ /* 0x000fe40001800000 */
[----:B------:R-:W-:-:S02]  /*2b40*/  FMNMX.FTZ R4, R165, R4, !PT ;  /* 0x00000004a5047209 */ /* 0x000fc40007810000 */
[----:B------:R-:W-:Y:S02]  /*2b50*/  FMNMX.FTZ R5, R101, R5, !PT ;  /* 0x0000000565057209 */ /* 0x000fe40007810000 */
[----:B-1----:R-:W-:Y:S02]  /*2b60*/  FSEL R185, R42, -INF , P1 ;  /* 0xff8000002ab97808 */ /* 0x002fe40000800000 */
[----:B------:R-:W-:Y:S02]  /*2b70*/  FSEL R184, R56, -INF , P1 ;  /* 0xff80000038b87808 */ /* 0x000fe40000800000 */
[----:B------:R-:W-:Y:S02]  /*2b80*/  FSEL R176, R10, -INF , P3 ;  /* 0xff8000000ab07808 */ /* 0x000fe40001800000 */
[----:B------:R-:W-:Y:S01]  /*2b90*/  FSEL R188, R41, -INF , P3 ;  /* 0xff80000029bc7808 */ /* 0x000fe20001800000 */
[----:B------:R-:W1:Y:S01]  /*2ba0*/  MUFU.TANH R10, R35 ;  /* 0x00000023000a7308 */ /* 0x000e620000002400 */
[----:B------:R-:W-:-:S02]  /*2bb0*/  FSEL R178, R43, -INF , P3 ;  /* 0xff8000002bb27808 */ /* 0x000fc40001800000 */
[----:B-----5:R-:W-:Y:S01]  /*2bc0*/  FSEL R222, R7, -INF , P2 ;  /* 0xff80000007de7808 */ /* 0x020fe20001000000 */
[----:B------:R-:W-:Y:S01]  /*2bd0*/  FMUL.FTZ R7, R51, c[0x0][0x320] ;  /* 0x0000c80033077a20 */ /* 0x000fe20000410000 */
[----:B------:R-:W-:Y:S02]  /*2be0*/  FSEL R203, R11, -INF , P2 ;  /* 0xff8000000bcb7808 */ /* 0x000fe40001000000 */
[----:B----4-:R-:W-:Y:S02]  /*2bf0*/  FSEL R250, R12, -INF , P2 ;  /* 0xff8000000cfa7808 */ /* 0x010fe40001000000 */
[----:B------:R-:W-:Y:S01]  /*2c00*/  FSEL R236, R16, -INF , P2 ;  /* 0xff80000010ec7808 */ /* 0x000fe20001000000 */
[----:B------:R-:W-:Y:S01]  /*2c10*/  IMAD.U32 R16, RZ, RZ, UR11 ;  /* 0x0000000bff107e24 */ /* 0x000fe2000f8e00ff */
[C---:B------:R-:W-:Y:S02]  /*2c20*/  ISETP.GT.AND P1, PT, R2.reuse, 0x31, PT ;  /* 0x000000310200780c */ /* 0x040fe40003f24270 */
[----:B------:R-:W-:-:S02]  /*2c30*/  ISETP.GT.AND P3, PT, R2, 0x38, PT ;  /* 0x000000380200780c */ /* 0x000fc40003f64270 */
[----:B------:R-:W-:Y:S02]  /*2c40*/  ISETP.GT.AND P2, PT, R2, 0x39, PT ;  /* 0x000000390200780c */ /* 0x000fe40003f44270 */
[----:B------:R-:W-:Y:S02]  /*2c50*/  FMNMX.FTZ R2, R164, R4, !PT ;  /* 0x00000004a4027209 */ /* 0x000fe40007810000 */
[----:B------:R-:W-:Y:S01]  /*2c60*/  FMNMX.FTZ R4, R102, R5, !PT ;  /* 0x0000000566047209 */ /* 0x000fe20007810000 */
[----:B------:R-:W-:Y:S01]  /*2c70*/  FMUL.FTZ R5, R50, c[0x0][0x320] ;  /* 0x0000c80032057a20 */ /* 0x000fe20000410000 */
[----:B------:R-:W-:Y:S02]  /*2c80*/  FSEL R199, R13, -INF , P1 ;  /* 0xff8000000dc77808 */ /* 0x000fe40000800000 */
[----:B------:R-:W-:Y:S01]  /*2c90*/  FMNMX.FTZ R2, R203, R2, !PT ;  /* 0x00000002cb027209 */ /* 0x000fe20007810000 */
[----:B------:R2:W4:Y:S01]  /*2ca0*/  MUFU.TANH R9, R5 ;  /* 0x0000000500097308 */ /* 0x0005220000002400 */
[----:B------:R-:W-:-:S02]  /*2cb0*/  FMNMX.FTZ R4, R106, R4, !PT ;  /* 0x000000046a047209 */ /* 0x000fc40007810000 */
[----:B---3--:R-:W-:Y:S02]  /*2cc0*/  FSEL R200, R8, -INF , P3 ;  /* 0xff80000008c87808 */ /* 0x008fe40001800000 */
[----:B------:R-:W-:Y:S02]  /*2cd0*/  FMNMX.FTZ R2, R199, R2, !PT ;  /* 0x00000002c7027209 */ /* 0x000fe40007810000 */
[----:B------:R-:W-:Y:S01]  /*2ce0*/  FMNMX.FTZ R4, R107, R4, !PT ;  /* 0x000000046b047209 */ /* 0x000fe20007810000 */
[----:B------:R3:W5:Y:S01]  /*2cf0*/  MUFU.TANH R8, R7 ;  /* 0x0000000700087308 */ /* 0x0007620000002400 */
[----:B------:R-:W-:Y:S02]  /*2d00*/  FSEL R204, R6, -INF , P2 ;  /* 0xff80000006cc7808 */ /* 0x000fe40001000000 */
[----:B------:R-:W-:Y:S02]  /*2d10*/  FMNMX.FTZ R2, R200, R2, !PT ;  /* 0x00000002c8027209 */ /* 0x000fe40007810000 */
[----:B------:R-:W-:-:S02]  /*2d20*/  FMNMX.FTZ R4, R172, R4, !PT ;  /* 0x00000004ac047209 */ /* 0x000fc40007810000 */
[----:B------:R-:W-:Y:S02]  /*2d30*/  FMNMX.FTZ R6, R204, R2, !PT ;  /* 0x00000002cc067209 */ /* 0x000fe40007810000 */
[----:B--2---:R-:W-:Y:S02]  /*2d40*/  FMNMX.FTZ R5, R32, R36, !PT ;  /* 0x0000002420057209 */ /* 0x004fe40007810000 */
[----:B------:R-:W-:Y:S02]  /*2d50*/  FMNMX.FTZ R2, R173, R4, !PT ;  /* 0x00000004ad027209 */ /* 0x000fe40007810000 */
[----:B------:R-:W-:Y:S01]  /*2d60*/  FMNMX.FTZ R4, R37, R5, !PT ;  /* 0x0000000525047209 */ /* 0x000fe20007810000 */
[----:B------:R-:W-:Y:S01]  /*2d70*/  FMUL.FTZ R5, R53, c[0x0][0x320] ;  /* 0x0000c80035057a20 */ /* 0x000fe20000410000 */
[----:B------:R-:W-:Y:S01]  /*2d80*/  FMNMX.FTZ R2, R174, R2, !PT ;  /* 0x00000002ae027209 */ /* 0x000fe20007810000 */
[----:B---3--:R-:W2:Y:S01]  /*2d90*/  SHFL.BFLY PT, R7, R6, 0x2, 0x1f ;  /* 0x0c401f0006077f89 */ /* 0x008ea200000e0000 */
[----:B------:R-:W-:Y:S01]  /*2da0*/  FMNMX.FTZ R4, R38, R4, !PT ;  /* 0x0000000426047209 */ /* 0x000fe20007810000 */
[----:B------:R3:W2:Y:S01]  /*2db0*/  MUFU.TANH R12, R5 ;  /* 0x00000005000c7308 */ /* 0x0006a20000002400 */
[----:B------:R-:W-:-:S02]  /*2dc0*/  FMNMX.FTZ R2, R176, R2, !PT ;  /* 0x00000002b0027209 */ /* 0x000fc40007810000 */
[----:B------:R-:W-:Y:S02]  /*2dd0*/  FMNMX.FTZ R4, R124, R4, !PT ;  /* 0x000000047c047209 */ /* 0x000fe40007810000 */
[----:B-1----:R-:W-:Y:S02]  /*2de0*/  FSEL R205, R10, -INF , P1 ;  /* 0xff8000000acd7808 */ /* 0x002fe40000800000 */
[----:B------:R-:W-:Y:S02]  /*2df0*/  FMNMX.FTZ R2, R222, R2, !PT ;  /* 0x00000002de027209 */ /* 0x000fe40007810000 */
[----:B------:R-:W-:Y:S02]  /*2e00*/  FMNMX.FTZ R4, R125, R4, !PT ;  /* 0x000000047d047209 */ /* 0x000fe40007810000 */
[----:B----4-:R-:W-:Y:S02]  /*2e10*/  FSEL R201, R9, -INF , P3 ;  /* 0xff80000009c97808 */ /* 0x010fe40001800000 */
[----:B------:R-:W-:-:S02]  /*2e20*/  FMNMX.FTZ R2, R205, R2, !PT ;  /* 0x00000002cd027209 */ /* 0x000fc40007810000 */
[----:B------:R-:W-:Y:S01]  /*2e30*/  FMNMX.FTZ R4, R127, R4, !PT ;  /* 0x000000047f047209 */ /* 0x000fe20007810000 */
[----:B---3--:R-:W-:Y:S01]  /*2e40*/  FMUL.FTZ R5, R24, c[0x0][0x320] ;  /* 0x0000c80018057a20 */ /* 0x008fe20000410000 */
[----:B-----5:R-:W-:Y:S01]  /*2e50*/  FSEL R206, R8, -INF , P2 ;  /* 0xff80000008ce7808 */ /* 0x020fe20001000000 */
[----:B------:R-:W-:Y:S01]  /*2e60*/  FMUL.FTZ R8, R25, c[0x0][0x320] ;  /* 0x0000c80019087a20 */ /* 0x000fe20000410000 */
[----:B------:R-:W-:Y:S01]  /*2e70*/  FMNMX.FTZ R2, R201, R2, !PT ;  /* 0x00000002c9027209 */ /* 0x000fe20007810000 */
[----:B------:R1:W3:Y:S01]  /*2e80*/  MUFU.TANH R11, R5 ;  /* 0x00000005000b7308 */ /* 0x0002e20000002400 */
[----:B------:R-:W-:Y:S02]  /*2e90*/  FMNMX.FTZ R4, R126, R4, !PT ;  /* 0x000000047e047209 */ /* 0x000fe40007810000 */
[----:B------:R-:W-:Y:S02]  /*2ea0*/  FMNMX.FTZ R9, R206, R2, !PT ;  /* 0x00000002ce097209 */ /* 0x000fe40007810000 */
[----:B------:R-:W-:-:S02]  /*2eb0*/  FMNMX.FTZ R2, R177, R4, !PT ;  /* 0x00000004b1027209 */ /* 0x000fc40007810000 */
[----:B--2---:R-:W-:Y:S01]  /*2ec0*/  FMNMX.FTZ R6, R6, R7, !PT ;  /* 0x0000000706067209 */ /* 0x004fe20007810000 */
[----:B------:R-:W2:Y:S01]  /*2ed0*/  MUFU.TANH R8, R8 ;  /* 0x0000000800087308 */ /* 0x000ea20000002400 */
[----:B------:R-:W-:Y:S01]  /*2ee0*/  FMNMX.FTZ R2, R179, R2, !PT ;  /* 0x00000002b3027209 */ /* 0x000fe20007810000 */
[----:B------:R-:W-:Y:S01]  /*2ef0*/  FMUL.FTZ R7, R55, c[0x0][0x320] ;  /* 0x0000c80037077a20 */ /* 0x000fe20000410000 */
[----:B------:R-:W-:Y:S01]  /*2f00*/  FSEL R202, R12, -INF , P1 ;  /* 0xff8000000cca7808 */ /* 0x000fe20000800000 */
[----:B------:R-:W-:Y:S01]  /*2f10*/  SHFL.BFLY PT, R103, R6, 0x1, 0x1f ;  /* 0x0c201f0006677f89 */ /* 0x000fe200000e0000 */
[----:B------:R-:W-:Y:S02]  /*2f20*/  FMNMX.FTZ R2, R184, R2, !PT ;  /* 0x00000002b8027209 */ /* 0x000fe40007810000 */
[----:B-1----:R-:W-:Y:S01]  /*2f30*/  FMNMX.FTZ R5, R46, R45, !PT ;  /* 0x0000002d2e057209 */ /* 0x002fe20007810000 */
[----:B------:R1:W4:Y:S01]  /*2f40*/  MUFU.TANH R10, R7 ;  /* 0x00000007000a7308 */ /* 0x0003220000002400 */
[----:B------:R-:W-:-:S02]  /*2f50*/  FMNMX.FTZ R2, R178, R2, !PT ;  /* 0x00000002b2027209 */ /* 0x000fc40007810000 */
[----:B------:R-:W-:Y:S02]  /*2f60*/  FMNMX.FTZ R4, R44, R5, !PT ;  /* 0x000000052c047209 */ /* 0x000fe40007810000 */
[----:B------:R-:W5:Y:S01]  /*2f70*/  SHFL.BFLY PT, R5, R9, 0x2, 0x1f ;  /* 0x0c401f0009057f89 */ /* 0x000f6200000e0000 */
[----:B------:R-:W-:Y:S02]  /*2f80*/  FMNMX.FTZ R2, R236, R2, !PT ;  /* 0x00000002ec027209 */ /* 0x000fe40007810000 */
[----:B------:R-:W-:Y:S02]  /*2f90*/  FMNMX.FTZ R4, R39, R4, !PT ;  /* 0x0000000427047209 */ /* 0x000fe40007810000 */
[----:B---3--:R-:W-:Y:S02]  /*2fa0*/  FSEL R211, R11, -INF , P3 ;  /* 0xff8000000bd37808 */ /* 0x008fe40001800000 */
[----:B------:R-:W-:Y:S02]  /*2fb0*/  FMNMX.FTZ R4, R129, R4, !PT ;  /* 0x0000000481047209 */ /* 0x000fe40007810000 */
[----:B------:R-:W-:-:S02]  /*2fc0*/  FMNMX.FTZ R2, R202, R2, !PT ;  /* 0x00000002ca027209 */ /* 0x000fc40007810000 */
[----:B------:R-:W-:Y:S01]  /*2fd0*/  FMNMX.FTZ R4, R128, R4, !PT ;  /* 0x0000000480047209 */ /* 0x000fe20007810000 */
[----:B-1----:R-:W-:Y:S01]  /*2fe0*/  FMUL.FTZ R7, R26, c[0x0][0x320] ;  /* 0x0000c8001a077a20 */ /* 0x002fe20000410000 */
[----:B--2---:R-:W-:Y:S02]  /*2ff0*/  FSEL R212, R8, -INF , P2 ;  /* 0xff80000008d47808 */ /* 0x004fe40001000000 */
[----:B------:R-:W-:Y:S01]  /*3000*/  FMNMX.FTZ R4, R130, R4, !PT ;  /* 0x0000000482047209 */ /* 0x000fe20007810000 */
[----:B------:R1:W2:Y:S01]  /*3010*/  MUFU.TANH R12, R7 ;  /* 0x00000007000c7308 */ /* 0x0002a20000002400 */
[----:B------:R-:W-:Y:S02]  /*3020*/  FMNMX.FTZ R2, R211, R2, !PT ;  /* 0x00000002d3027209 */ /* 0x000fe40007810000 */
[----:B------:R-:W-:Y:S02]  /*3030*/  FMNMX.FTZ R4, R131, R4, !PT ;  /* 0x0000000483047209 */ /* 0x000fe40007810000 */
[----:B------:R-:W-:-:S02]  /*3040*/  FMNMX.FTZ R8, R212, R2, !PT ;  /* 0x00000002d4087209 */ /* 0x000fc40007810000 */
[----:B------:R-:W-:Y:S02]  /*3050*/  FMNMX.FTZ R4, R186, R4, !PT ;  /* 0x00000004ba047209 */ /* 0x000fe40007810000 */
[----:B-----5:R-:W-:Y:S01]  /*3060*/  FMNMX.FTZ R9, R9, R5, !PT ;  /* 0x0000000509097209 */ /* 0x020fe20007810000 */
[----:B------:R-:W3:Y:S01]  /*3070*/  SHFL.BFLY PT, R11, R8, 0x2, 0x1f ;  /* 0x0c401f00080b7f89 */ /* 0x000ee200000e0000 */
[----:B------:R-:W-:Y:S02]  /*3080*/  FMNMX.FTZ R2, R187, R4, !PT ;  /* 0x00000004bb027209 */ /* 0x000fe40007810000 */
[----:B----4-:R-:W-:Y:S02]  /*3090*/  FSEL R213, R10, -INF , P1 ;  /* 0xff8000000ad57808 */ /* 0x010fe40000800000 */
[----:B------:R-:W-:Y:S01]  /*30a0*/  FMNMX.FTZ R2, R185, R2, !PT ;  /* 0x00000002b9027209 */ /* 0x000fe20007810000 */
[----:B-1----:R-:W-:Y:S01]  /*30b0*/  FMUL.FTZ R7, R27, c[0x0][0x320] ;  /* 0x0000c8001b077a20 */ /* 0x002fe20000410000 */
[----:B------:R-:W1:Y:S01]  /*30c0*/  SHFL.BFLY PT, R10, R9, 0x1, 0x1f ;  /* 0x0c201f00090a7f89 */ /* 0x000e6200000e0000 */
[----:B--2---:R-:W-:-:S02]  /*30d0*/  FSEL R214, R12, -INF , P3 ;  /* 0xff8000000cd67808 */ /* 0x004fc40001800000 */
[----:B------:R-:W-:Y:S02]  /*30e0*/  FMNMX.FTZ R2, R188, R2, !PT ;  /* 0x00000002bc027209 */ /* 0x000fe40007810000 */
[----:B------:R-:W2:Y:S01]  /*30f0*/  MUFU.TANH R7, R7 ;  /* 0x0000000700077308 */ /* 0x000ea20000002400 */
[----:B------:R-:W-:Y:S02]  /*3100*/  FMNMX.FTZ R103, R6, R103, !PT ;  /* 0x0000006706677209 */ /* 0x000fe40007810000 */
[----:B------:R-:W-:Y:S02]  /*3110*/  FMNMX.FTZ R2, R250, R2, !PT ;  /* 0x00000002fa027209 */ /* 0x000fe40007810000 */
[C---:B------:R-:W-:Y:S01]  /*3120*/  FSETP.NEU.FTZ.AND P1, PT, R103.reuse, -INF , PT ;  /* 0xff8000006700780b */ /* 0x040fe20003f3d000 */
[----:B------:R-:W-:Y:S01]  /*3130*/  FMUL.FTZ R13, R103, c[0x0][0x2d0] ;  /* 0x0000b400670d7a20 */ /* 0x000fe20000410000 */
[----:B------:R-:W-:Y:S02]  /*3140*/  FMNMX.FTZ R2, R213, R2, !PT ;  /* 0x00000002d5027209 */ /* 0x000fe40007810000 */
[----:B------:R-:W-:-:S02]  /*3150*/  MOV R6, UR11 ;  /* 0x0000000b00067c02 */ /* 0x000fc40008000f00 */
[----:B------:R-:W-:Y:S02]  /*3160*/  FMNMX.FTZ R2, R214, R2, !PT ;  /* 0x00000002d6027209 */ /* 0x000fe40007810000 */
[----:B---3--:R-:W-:Y:S02]  /*3170*/  FMNMX.FTZ R8, R8, R11, !PT ;  /* 0x0000000b08087209 */ /* 0x008fe40007810000 */
[----:B------:R-:W-:Y:S02]  /*3180*/  FSEL R13, R13, RZ, P1 ;  /* 0x000000ff0d0d7208 */ /* 0x000fe40000800000 */
[----:B--2---:R-:W-:Y:S01]  /*3190*/  FSEL R215, R7, -INF , P2 ;  /* 0xff80000007d77808 */ /* 0x004fe20001000000 */
[----:B------:R-:W2:Y:S01]  /*31a0*/  SHFL.BFLY PT, R11, R8, 0x1, 0x1f ;  /* 0x0c201f00080b7f89 */ /* 0x000ea200000e0000 */
[----:B------:R-:W-:Y:S01]  /*31b0*/  MOV R12, UR10 ;  /* 0x0000000a000c7c02 */ /* 0x000fe20008000f00 */
[----:B------:R-:W-:Y:S01]  /*31c0*/  FFMA.FTZ R4, R17, c[0x0][0x2d0], -R13 ;  /* 0x0000b40011047a23 */ /* 0x000fe2000001080d */
[----:B------:R-:W-:-:S02]  /*31d0*/  FMNMX.FTZ R5, R215, R2, !PT ;  /* 0x00000002d7057209 */ /* 0x000fc40007810000 */
[----:B-1----:R-:W-:Y:S01]  /*31e0*/  FMNMX.FTZ R2, R9, R10, !PT ;  /* 0x0000000a09027209 */ /* 0x002fe20007810000 */
[----:B------:R1:W-:Y:S01]  /*31f0*/  MUFU.EX2 R252, R4 ;  /* 0x0000000400fc7308 */ /* 0x0003e20000000800 */
[----:B------:R-:W-:Y:S01]  /*3200*/  @P0 LEA R6, P1, R6, R14, 0x1 ;  /* 0x0000000e06060211 */ /* 0x000fe200078208ff */
[----:B------:R-:W3:Y:S01]  /*3210*/  SHFL.BFLY PT, R10, R5, 0x2, 0x1f ;  /* 0x0c401f00050a7f89 */ /* 0x000ee200000e0000 */
[--C-:B------:R-:W-:Y:S02]  /*3220*/  FFMA.FTZ R9, R20, c[0x0][0x2d0], -R13.reuse ;  /* 0x0000b40014097a23 */ /* 0x100fe4000001080d */
[----:B------:R-:W-:Y:S01]  /*3230*/  @P0 LEA.HI.X R7, R16, R15, R12, 0x1, P1 ;  /* 0x0000000f10070211 */ /* 0x000fe200008f0c0c */
[C---:B------:R-:W-:Y:S01]  /*3240*/  FMUL.FTZ R12, R2.reuse, c[0x0][0x2d0] ;  /* 0x0000b400020c7a20 */ /* 0x040fe20000410000 */
[----:B------:R-:W-:Y:S01]  /*3250*/  FSETP.NEU.FTZ.AND P1, PT, R2, -INF , PT ;  /* 0xff8000000200780b */ /* 0x000fe20003f3d000 */
[----:B------:R4:W-:Y:S03]  /*3260*/  MUFU.EX2 R251, R9 ;  /* 0x0000000900fb7308 */ /* 0x0009e60000000800 */
[----:B------:R-:W-:Y:S01]  /*3270*/  FSEL R12, R12, RZ, P1 ;  /* 0x000000ff0c0c7208 */ /* 0x000fe20000800000 */
[----:B-1----:R-:W-:Y:S01]  /*3280*/  FFMA.FTZ R4, R18, c[0x0][0x2d0], -R13 ;  /* 0x0000b40012047a23 */ /* 0x002fe2000001080d */
[----:B--2---:R-:W-:-:S03]  /*3290*/  FMNMX.FTZ R105, R8, R11, !PT ;  /* 0x0000000b08697209 */ /* 0x004fc60007810000 */
[--C-:B------:R-:W-:Y:S01]  /*32a0*/  FFMA.FTZ R0, R28, c[0x0][0x2d0], -R12.reuse ;  /* 0x0000b4001c007a23 */ /* 0x100fe2000001080c */
[----:B------:R1:W-:Y:S01]  /*32b0*/  MUFU.EX2 R249, R4 ;  /* 0x0000000400f97308 */ /* 0x0003e20000000800 */
[----:B------:R-:W-:Y:S01]  /*32c0*/  FSETP.NEU.FTZ.AND P1, PT, R105, -INF , PT ;  /* 0xff8000006900780b */ /* 0x000fe20003f3d000 */
[----:B----4-:R-:W-:Y:S01]  /*32d0*/  FFMA.FTZ R9, R22, c[0x0][0x2d0], -R12 ;  /* 0x0000b40016097a23 */ /* 0x010fe2000001080c */
[----:B---3--:R-:W-:-:S05]  /*32e0*/  FMNMX.FTZ R3, R5, R10, !PT ;  /* 0x0000000a05037209 */ /* 0x008fca0007810000 */
[----:B------:R2:W-:Y:S01]  /*32f0*/  MUFU.EX2 R244, R0 ;  /* 0x0000000000f47308 */ /* 0x0005e20000000800 */
[----:B------:R-:W3:Y:S01]  /*3300*/  SHFL.BFLY PT, R5, R3, 0x1, 0x1f ;  /* 0x0c201f0003057f89 */ /* 0x000ee200000e0000 */
[----:B-1----:R-:W-:-:S06]  /*3310*/  FFMA.FTZ R4, R19, c[0x0][0x2d0], -R13 ;  /* 0x0000b40013047a23 */ /* 0x002fcc000001080d */
[----:B------:R-:W-:Y:S01]  /*3320*/  MUFU.EX2 R247, R9 ;  /* 0x0000000900f77308 */ /* 0x000fe20000000800 */
[----:B--2---:R-:W-:-:S07]  /*3330*/  FMUL.FTZ R0, R105, c[0x0][0x2d0] ;  /* 0x0000b40069007a20 */ /* 0x004fce0000410000 */
[----:B------:R1:W-:Y:S01]  /*3340*/  MUFU.EX2 R248, R4 ;  /* 0x0000000400f87308 */ /* 0x0003e20000000800 */
[----:B------:R-:W-:-:S05]  /*3350*/  FSEL R0, R0, RZ, P1 ;  /* 0x000000ff00007208 */ /* 0x000fca0000800000 */
[----:B------:R-:W-:Y:S01]  /*3360*/  FFMA.FTZ R8, R37, c[0x0][0x2d0], -R0 ;  /* 0x0000b40025087a23 */ /* 0x000fe20000010800 */
[----:B---3--:R-:W-:-:S03]  /*3370*/  FMNMX.FTZ R104, R3, R5, !PT ;  /* 0x0000000503687209 */ /* 0x008fc60007810000 */
[----:B------:R2:W-:Y:S01]  /*3380*/  MUFU.EX2 R242, R8 ;  /* 0x0000000800f27308 */ /* 0x0005e20000000800 */
[C---:B------:R-:W-:Y:S01]  /*3390*/  FSETP.NEU.FTZ.AND P1, PT, R104.reuse, -INF , PT ;  /* 0xff8000006800780b */ /* 0x040fe20003f3d000 */
[----:B------:R-:W-:Y:S02]  /*33a0*/  FMUL.FTZ R3, R104, c[0x0][0x2d0] ;  /* 0x0000b40068037a20 */ /* 0x000fe40000410000 */
[----:B-1----:R-:W-:-:S03]  /*33b0*/  @P0 IMAD.SHL.U32 R4, R151, 0x2, RZ ;  /* 0x0000000297040824 */ /* 0x002fc600078e00ff */
[----:B------:R-:W-:Y:S02]  /*33c0*/  FSEL R3, R3, RZ, P1 ;  /* 0x000000ff03037208 */ /* 0x000fe40000800000 */
[----:B------:R1:W-:Y:S04]  /*33d0*/  @P0 LDGSTS.E.BYPASS.LTC128B.128 [R4+0x3100], [R14.64], !P6 ;  /* 0x031000000e040fae */ /* 0x0003e8000f101d50 */
[----:B------:R1:W-:Y:S01]  /*33e0*/  @P0 LDGSTS.E.BYPASS.LTC128B.128 [R4+0x4100], [R14.64+0x40], !P5 ;  /* 0x041000400e040fae */ /* 0x0003e2000e901d50 */
[----:B--2---:R-:W-:-:S03]  /*33f0*/  FFMA.FTZ R8, R38, c[0x0][0x2d0], -R0 ;  /* 0x0000b40026087a23 */ /* 0x004fc60000010800 */
[----:B------:R1:W-:Y:S01]  /*3400*/  @P0 LDGSTS.E.BYPASS.LTC128B.128 [R4+0x5100], [R14.64+0x80], !P4 ;  /* 0x051000800e040fae */ /* 0x0003e2000e101d50 */
[----:B------:R2:W3:Y:S03]  /*3410*/  MUFU.EX2 R243, R8 ;  /* 0x0000000800f37308 */ /* 0x0004e60000000800 */
[----:B------:R4:W-:Y:S04]  /*3420*/  @P0 LDGSTS.E.BYPASS.LTC128B.128 [R4+0x3900], [R6.64], !P6 ;  /* 0x0390000006040fae */ /* 0x0009e8000f101d50 */
[----:B------:R4:W-:Y:S04]  /*3430*/  @P0 LDGSTS.E.BYPASS.LTC128B.128 [R4+0x4900], [R6.64+0x40], !P5 ;  /* 0x0490004006040fae */ /* 0x0009e8000e901d50 */
[----:B------:R4:W-:Y:S04]  /*3440*/  @P0 LDGSTS.E.BYPASS.LTC128B.128 [R4+0x5900], [R6.64+0x80], !P4 ;  /* 0x0590008006040fae */ /* 0x0009e8000e101d50 */
[----:B------:R-:W5:Y:S01]  /*3450*/  LDSM.16.MT88.4 R24, [R217+0x100] ;  /* 0x00010000d918783b */ /* 0x000f620000004200 */
[----:B--2---:R-:W-:-:S03]  /*3460*/  FFMA.FTZ R8, R46, c[0x0][0x2d0], -R3 ;  /* 0x0000b4002e087a23 */ /* 0x004fc60000010803 */
[----:B------:R-:W2:Y:S01]  /*3470*/  LDSM.16.MT88.4 R16, [R218+0x100] ;  /* 0x00010000da10783b */ /* 0x000ea20000004200 */
[----:B---3--:R-:W-:Y:S01]  /*3480*/  F2FP.BF16.PACK_AB R10, R243, R242 ;  /* 0x000000f2f30a723e */ /* 0x008fe200000010ff */
[----:B------:R3:W-:Y:S02]  /*3490*/  MUFU.EX2 R228, R8 ;  /* 0x0000000800e47308 */ /* 0x0007e40000000800 */
[----:B------:R-:W-:Y:S01]  /*34a0*/  LDSM.16.MT88.4 R40, [R218+0x2100] ;  /* 0x00210000da28783b */ /* 0x000fe20000004200 */
[----:B-1----:R-:W-:-:S03]  /*34b0*/  FFMA.FTZ R14, R174, c[0x0][0x2d0], -R12 ;  /* 0x0000b400ae0e7a23 */ /* 0x002fc6000001080c */
[----:B------:R-:W0:Y:S02]  /*34c0*/  LDGDEPBAR ;  /* 0x00000000000079af */ /* 0x000e240000000000 */
[----:B------:R1:W-:Y:S01]  /*34d0*/  MUFU.EX2 R175, R14 ;  /* 0x0000000e00af7308 */ /* 0x0003e20000000800 */
[----:B----4-:R-:W-:Y:S01]  /*34e0*/  FFMA.FTZ R4, R23, c[0x0][0x2d0], -R12 ;  /* 0x0000b40017047a23 */ /* 0x010fe2000001080c */
[----:B------:R-:W-:Y:S01]  /*34f0*/  F2FP.BF16.PACK_AB R6, R251, R248 ;  /* 0x000000f8fb06723e */ /* 0x000fe200000010ff */
[----:B------:R-:W4:Y:S01]  /*3500*/  LDSM.16.MT88.4 R20, [R217+0x1100] ;  /* 0x00110000d914783b */ /* 0x000f220000004200 */
[----:B---3--:R-:W-:-:S04]  /*3510*/  FFMA.FTZ R8, R45, c[0x0][0x2d0], -R3 ;  /* 0x0000b4002d087a23 */ /* 0x008fc80000010803 */
[----:B------:R3:W2:Y:S01]  /*3520*/  MUFU.EX2 R245, R4 ;  /* 0x0000000400f57308 */ /* 0x0006a20000000800 */
[----:B-1----:R-:W-:-:S07]  /*3530*/  FFMA.FTZ R14, R176, c[0x0][0x2d0], -R12 ;  /* 0x0000b400b00e7a23 */ /* 0x002fce000001080c */
[----:B------:R1:W1:Y:S01]  /*3540*/  MUFU.EX2 R227, R8 ;  /* 0x0000000800e37308 */ /* 0x0002620000000800 */
[----:B---3--:R-:W-:Y:S01]  /*3550*/  FFMA.FTZ R4, R29, c[0x0][0x2d0], -R12 ;  /* 0x0000b4001d047a23 */ /* 0x008fe2000001080c */
[----:B--2---:R-:W-:Y:S01]  /*3560*/  F2FP.BF16.PACK_AB R5, R245, R247 ;  /* 0x000000f7f505723e */ /* 0x004fe200000010ff */
[----:B------:R-:W2:Y:S05]  /*3570*/  LDSM.16.MT88.4 R28, [R218+0x1100] ;  /* 0x00110000da1c783b */ /* 0x000eaa0000004200 */
[----:B------:R3:W-:Y:S01]  /*3580*/  MUFU.EX2 R180, R14 ;  /* 0x0000000e00b47308 */ /* 0x0007e20000000800 */
[----:B-1----:R-:W-:Y:S01]  /*3590*/  FFMA.FTZ R8, R44, c[0x0][0x2d0], -R3 ;  /* 0x0000b4002c087a23 */ /* 0x002fe20000010803 */
[----:B------:R-:W-:-:S06]  /*35a0*/  F2FP.BF16.PACK_AB R9, R227, R228 ;  /* 0x000000e4e309723e */ /* 0x000fcc00000010ff */
[----:B------:R1:W1:Y:S08]  /*35b0*/  MUFU.EX2 R246, R4 ;  /* 0x0000000400f67308 */ /* 0x0002700000000800 */
[----:B------:R4:W-:Y:S01]  /*35c0*/  MUFU.EX2 R233, R8 ;  /* 0x0000000800e97308 */ /* 0x0009e20000000800 */
[--C-:B---3--:R-:W-:Y:S02]  /*35d0*/  FFMA.FTZ R14, R177, c[0x0][0x2d0], -R0.reuse ;  /* 0x0000b400b10e7a23 */ /* 0x108fe40000010800 */
[----:B-1----:R-:W-:Y:S01]  /*35e0*/  FFMA.FTZ R4, R32, c[0x0][0x2d0], -R0 ;  /* 0x0000b40020047a23 */ /* 0x002fe20000010800 */
[----:B------:R-:W-:Y:S01]  /*35f0*/  F2FP.BF16.PACK_AB R7, R246, R244 ;  /* 0x000000f4f607723e */ /* 0x000fe200000010ff */
[----:B------:R-:W1:Y:S03]  /*3600*/  LDSM.16.MT88.4 R32, [R217+0x2100] ;  /* 0x00210000d920783b */ /* 0x000e660000004200 */
[----:B------:R3:W-:Y:S01]  /*3610*/  MUFU.EX2 R174, R14 ;  /* 0x0000000e00ae7308 */ /* 0x0007e20000000800 */
[----:B----4-:R-:W-:-:S07]  /*3620*/  FFMA.FTZ R8, R39, c[0x0][0x2d0], -R3 ;  /* 0x0000b40027087a23 */ /* 0x010fce0000010803 */
[----:B------:R4:W-:Y:S08]  /*3630*/  MUFU.EX2 R241, R4 ;  /* 0x0000000400f17308 */ /* 0x0009f00000000800 */
[----:B------:R-:W2:Y:S01]  /*3640*/  MUFU.EX2 R240, R8 ;  /* 0x0000000800f07308 */ /* 0x000ea20000000800 */
[--C-:B---3--:R-:W-:Y:S02]  /*3650*/  FFMA.FTZ R14, R179, c[0x0][0x2d0], -R0.reuse ;  /* 0x0000b400b30e7a23 */ /* 0x108fe40000010800 */
[----:B----4-:R-:W-:-:S02]  /*3660*/  FFMA.FTZ R4, R36, c[0x0][0x2d0], -R0 ;  /* 0x0000b40024047a23 */ /* 0x010fc40000010800 */
[----:B------:R-:W-:Y:S03]  /*3670*/  LDSM.16.MT88.4 R36, [R218+0x2500] ;  /* 0x00250000da24783b */ /* 0x000fe60000004200 */
[----:B------:R3:W4:Y:S01]  /*3680*/  MUFU.EX2 R235, R4 ;  /* 0x0000000400eb7308 */ /* 0x0007220000000800 */
[----:B--2---:R-:W-:Y:S02]  /*3690*/  F2FP.BF16.PACK_AB R11, R240, R233 ;  /* 0x000000e9f00b723e */ /* 0x004fe400000010ff */
[----:B---3--:R-:W-:Y:S02]  /*36a0*/  F2FP.BF16.PACK_AB R4, R249, R252 ;  /* 0x000000fcf904723e */ /* 0x008fe400000010ff */
[----:B----4-:R-:W-:-:S05]  /*36b0*/  F2FP.BF16.PACK_AB R8, R235, R241 ;  /* 0x000000f1eb08723e */ /* 0x010fca00000010ff */
[C---:B-----5:R-:W-:Y:S08]  /*36c0*/  HMMA.16816.F32.BF16 R120, R4.reuse, R24, RZ ;  /* 0x000000180478723c */ /* 0x060ff000000418ff */
[C---:B------:R-:W-:Y:S08]  /*36d0*/  HMMA.16816.F32.BF16 R116, R4.reuse, R16, RZ ;  /* 0x000000100474723c */ /* 0x040ff000000418ff */
[C---:B------:R-:W-:Y:S08]  /*36e0*/  HMMA.16816.F32.BF16 R112, R4.reuse, R20, RZ ;  /* 0x000000140470723c */ /* 0x040ff000000418ff */
[C---:B------:R-:W-:Y:S08]  /*36f0*/  HMMA.16816.F32.BF16 R108, R4.reuse, R28, RZ ;  /* 0x0000001c046c723c */ /* 0x040ff000000418ff */
[C---:B-1----:R-:W-:Y:S08]  /*3700*/  HMMA.16816.F32.BF16 R96, R4.reuse, R32, RZ ;  /* 0x000000200460723c */ /* 0x042ff000000418ff */
[C---:B------:R-:W-:Y:S08]  /*3710*/  HMMA.16816.F32.BF16 R92, R4.reuse, R40, RZ ;  /* 0x00000028045c723c */ /* 0x040ff000000418ff */
[C---:B------:R-:W-:Y:S08]  /*3720*/  HMMA.16816.F32.BF16 R88, R4.reuse, R26, RZ ;  /* 0x0000001a0458723c */ /* 0x040ff000000418ff */
[C---:B------:R-:W-:Y:S08]  /*3730*/  HMMA.16816.F32.BF16 R84, R4.reuse, R18, RZ ;  /* 0x000000120454723c */ /* 0x040ff000000418ff */
[C---:B------:R-:W-:Y:S08]  /*3740*/  HMMA.16816.F32.BF16 R80, R4.reuse, R22, RZ ;  /* 0x000000160450723c */ /* 0x040ff000000418ff */
[C---:B------:R-:W-:Y:S08]  /*3750*/  HMMA.16816.F32.BF16 R76, R4.reuse, R30, RZ ;  /* 0x0000001e044c723c */ /* 0x040ff000000418ff */
[C---:B------:R-:W-:Y:S08]  /*3760*/  HMMA.16816.F32.BF16 R72, R4.reuse, R34, RZ ;  /* 0x000000220448723c */ /* 0x040ff000000418ff */
[----:B------:R-:W-:Y:S07]  /*3770*/  HMMA.16816.F32.BF16 R64, R4, R42, RZ ;  /* 0x0000002a0440723c */ /* 0x000fee00000418ff */
[--C-:B------:R-:W-:Y:S01]  /*3780*/  FFMA.FTZ R4, R47, c[0x0][0x2d0], -R13.reuse ;  /* 0x0000b4002f047a23 */ /* 0x100fe2000001080d */
[C---:B------:R-:W-:Y:S03]  /*3790*/  HMMA.16816.F32.BF16 R68, R8.reuse, R24, RZ ;  /* 0x000000180844723c */ /* 0x040fe600000418ff */
[----:B------:R1:W-:Y:S05]  /*37a0*/  MUFU.EX2 R229, R4 ;  /* 0x0000000400e57308 */ /* 0x0003ea0000000800 */
[C---:B------:R-:W-:Y:S01]  /*37b0*/  HMMA.16816.F32.BF16 R144, R8.reuse, R26, RZ ;  /* 0x0000001a0890723c */ /* 0x040fe200000418ff */
[----:B------:R-:W-:Y:S07]  /*37c0*/  LDSM.16.MT88.4 R24, [R217+0x500] ;  /* 0x00050000d918783b */ /* 0x000fee0000004200 */
[----:B------:R-:W-:Y:S01]  /*37d0*/  HMMA.16816.F32.BF16 R60, R8, R16, RZ ;  /* 0x00000010083c723c */ /* 0x000fe200000418ff */
[----:B-1----:R-:W-:-:S04]  /*37e0*/  FFMA.FTZ R4, R52, c[0x0][0x2d0], -R13 ;  /* 0x0000b40034047a23 */ /* 0x002fc8000001080d */
[----:B------:R1:W-:Y:S03]  /*37f0*/  MUFU.EX2 R239, R4 ;  /* 0x0000000400ef7308 */ /* 0x0003e60000000800 */
[C---:B------:R-:W-:Y:S01]  /*3800*/  HMMA.16816.F32.BF16 R140, R8.reuse, R18, RZ ;  /* 0x00000012088c723c */ /* 0x040fe200000418ff */
[----:B------:R-:W2:Y:S07]  /*3810*/  LDSM.16.MT88.4 R16, [R217+0x1500] ;  /* 0x00150000d910783b */ /* 0x000eae0000004200 */
[----:B------:R-:W-:Y:S01]  /*3820*/  HMMA.16816.F32.BF16 R56, R8, R20, RZ ;  /* 0x000000140838723c */ /* 0x000fe200000418ff */
[----:B-1----:R-:W-:-:S07]  /*3830*/  FFMA.FTZ R4, R54, c[0x0][0x2d0], -R13 ;  /* 0x0000b40036047a23 */ /* 0x002fce000001080d */
[C---:B------:R-:W-:Y:S01]  /*3840*/  HMMA.16816.F32.BF16 R136, R8.reuse, R22, RZ ;  /* 0x000000160888723c */ /* 0x040fe200000418ff */
[----:B------:R-:W-:Y:S01]  /*3850*/  LDSM.16.MT88.4 R20, [R218+0x500] ;  /* 0x00050000da14783b */ /* 0x000fe20000004200 */
[----:B------:R1:W-:Y:S06]  /*3860*/  MUFU.EX2 R238, R4 ;  /* 0x0000000400ee7308 */ /* 0x0003ec0000000800 */
[C---:B------:R-:W-:Y:S08]  /*3870*/  HMMA.16816.F32.BF16 R52, R8.reuse, R28, RZ ;  /* 0x0000001c0834723c */ /* 0x040ff000000418ff */
[----:B------:R-:W-:Y:S01]  /*3880*/  HMMA.16816.F32.BF16 R148, R8, R30, RZ ;  /* 0x0000001e0894723c */ /* 0x000fe200000418ff */
[----:B------:R-:W-:Y:S01]  /*3890*/  LDSM.16.MT88.4 R28, [R218+0x1500] ;  /* 0x00150000da1c783b */ /* 0x000fe20000004200 */
[----:B-1----:R-:W-:-:S04]  /*38a0*/  FFMA.FTZ R4, R100, c[0x0][0x2d0], -R13 ;  /* 0x0000b40064047a23 */ /* 0x002fc8000001080d */
[----:B------:R1:W3:Y:S02]  /*38b0*/  MUFU.EX2 R237, R4 ;  /* 0x0000000400ed7308 */ /* 0x0002e40000000800 */
[C---:B------:R-:W-:Y:S08]  /*38c0*/  HMMA.16816.F32.BF16 R48, R8.reuse, R32, RZ ;  /* 0x000000200830723c */ /* 0x040ff000000418ff */
[----:B------:R-:W-:Y:S01]  /*38d0*/  HMMA.16816.F32.BF16 R152, R8, R34, RZ ;  /* 0x000000220898723c */ /* 0x000fe200000418ff */
[----:B------:R-:W4:Y:S01]  /*38e0*/  LDSM.16.MT88.4 R32, [R217+0x2500] ;  /* 0x00250000d920783b */ /* 0x000f220000004200 */
[----:B-1----:R-:W-:-:S06]  /*38f0*/  FFMA.FTZ R4, R101, c[0x0][0x2d0], -R12 ;  /* 0x0000b40065047a23 */ /* 0x002fcc000001080c */
[C---:B------:R-:W-:Y:S01]  /*3900*/  HMMA.16816.F32.BF16 R44, R8.reuse, R40, RZ ;  /* 0x00000028082c723c */ /* 0x040fe200000418ff */
[----:B---3--:R-:W-:Y:S01]  /*3910*/  F2FP.BF16.PACK_AB R6, R237, R238 ;  /* 0x000000eeed06723e */ /* 0x008fe200000010ff */
[----:B------:R1:W-:Y:S06]  /*3920*/  MUFU.EX2 R223, R4 ;  /* 0x0000000400df7308 */ /* 0x0003ec0000000800 */
[----:B------:R-:W-:Y:S07]  /*3930*/  HMMA.16816.F32.BF16 R156, R8, R42, RZ ;  /* 0x0000002a089c723c */ /* 0x000fee00000418ff */
[----:B------:R-:W-:-:S04]  /*3940*/  FFMA.FTZ R8, R127, c[0x0][0x2d0], -R0 ;  /* 0x0000b4007f087a23 */ /* 0x000fc80000010800 */
[----:B------:R3:W-:Y:S01]  /*3950*/  MUFU.EX2 R208, R8 ;  /* 0x0000000800d07308 */ /* 0x0007e20000000800 */
[----:B-1----:R-:W-:-:S07]  /*3960*/  FFMA.FTZ R4, R102, c[0x0][0x2d0], -R12 ;  /* 0x0000b40066047a23 */ /* 0x002fce000001080c */
[----:B------:R1:W5:Y:S01]  /*3970*/  MUFU.EX2 R226, R4 ;  /* 0x0000000400e27308 */ /* 0x0003620000000800 */
[----:B---3--:R-:W-:-:S07]  /*3980*/  FFMA.FTZ R8, R126, c[0x0][0x2d0], -R0 ;  /* 0x0000b4007e087a23 */ /* 0x008fce0000010800 */
[----:B------:R3:W-:Y:S01]  /*3990*/  MUFU.EX2 R207, R8 ;  /* 0x0000000800cf7308 */ /* 0x0007e20000000800 */
[----:B-1----:R-:W-:Y:S01]  /*39a0*/  FFMA.FTZ R4, R106, c[0x0][0x2d0], -R12 ;  /* 0x0000b4006a047a23 */ /* 0x002fe2000001080c */
[----:B-----5:R-:W-:-:S06]  /*39b0*/  F2FP.BF16.PACK_AB R5, R226, R223 ;  /* 0x000000dfe205723e */ /* 0x020fcc00000010ff */
[----:B------:R1:W-:Y:S01]  /*39c0*/  MUFU.EX2 R225, R4 ;  /* 0x0000000400e17308 */ /* 0x0003e20000000800 */
[----:B---3--:R-:W-:-:S07]  /*39d0*/  FFMA.FTZ R8, R129, c[0x0][0x2d0], -R3 ;  /* 0x0000b40081087a23 */ /* 0x008fce0000010803 */
[----:B------:R3:W-:Y:S01]  /*39e0*/  MUFU.EX2 R197, R8 ;  /* 0x0000000800c57308 */ /* 0x0007e20000000800 */
[----:B-1----:R-:W-:-:S07]  /*39f0*/  FFMA.FTZ R4, R107, c[0x0][0x2d0], -R12 ;  /* 0x0000b4006b047a23 */ /* 0x002fce000001080c */
[----:B------:R1:W5:Y:S01]  /*3a00*/  MUFU.EX2 R224, R4 ;  /* 0x0000000400e07308 */ /* 0x0003620000000800 */
[----:B---3--:R-:W-:-:S07]  /*3a10*/  FFMA.FTZ R8, R128, c[0x0][0x2d0], -R3 ;  /* 0x0000b40080087a23 */ /* 0x008fce0000010803 */
[----:B------:R3:W-:Y:S01]  /*3a20*/  MUFU.EX2 R107, R14 ;  /* 0x0000000e006b7308 */ /* 0x0007e20000000800 */
[----:B-1----:R-:W-:-:S07]  /*3a30*/  FFMA.FTZ R4, R124, c[0x0][0x2d0], -R0 ;  /* 0x0000b4007c047a23 */ /* 0x002fce0000010800 */
[----:B------:R1:W-:Y:S01]  /*3a40*/  MUFU.EX2 R198, R8 ;  /* 0x0000000800c67308 */ /* 0x0003e20000000800 */
[----:B-----5:R-:W-:-:S07]  /*3a50*/  F2FP.BF16.PACK_AB R7, R224, R225 ;  /* 0x000000e1e007723e */ /* 0x020fce00000010ff */
[----:B------:R5:W-:Y:S01]  /*3a60*/  MUFU.EX2 R210, R4 ;  /* 0x0000000400d27308 */ /* 0x000be20000000800 */
[----:B---3--:R-:W-:Y:S02]  /*3a70*/  FFMA.FTZ R14, R184, c[0x0][0x2d0], -R0 ;  /* 0x0000b400b80e7a23 */ /* 0x008fe40000010800 */
[----:B-1----:R-:W-:-:S05]  /*3a80*/  FFMA.FTZ R8, R130, c[0x0][0x2d0], -R3 ;  /* 0x0000b40082087a23 */ /* 0x002fca0000010803 */
[----:B------:R1:W-:Y:S01]  /*3a90*/  MUFU.EX2 R196, R8 ;  /* 0x0000000800c47308 */ /* 0x0003e20000000800 */
[----:B-----5:R-:W-:-:S07]  /*3aa0*/  FFMA.FTZ R4, R125, c[0x0][0x2d0], -R0 ;  /* 0x0000b4007d047a23 */ /* 0x020fce0000010800 */
[----:B------:R3:W5:Y:S01]  /*3ab0*/  MUFU.EX2 R209, R4 ;  /* 0x0000000400d17308 */ /* 0x0007620000000800 */
[----:B-1----:R-:W-:-:S07]  /*3ac0*/  FFMA.FTZ R8, R131, c[0x0][0x2d0], -R3 ;  /* 0x0000b40083087a23 */ /* 0x002fce0000010803 */
[----:B------:R1:W1:Y:S01]  /*3ad0*/  MUFU.EX2 R195, R8 ;  /* 0x0000000800c37308 */ /* 0x0002620000000800 */
[----:B---3--:R-:W-:-:S07]  /*3ae0*/  F2FP.BF16.PACK_AB R4, R239, R229 ;  /* 0x000000e5ef04723e */ /* 0x008fce00000010ff */
[----:B--2---:R-:W-:Y:S01]  /*3af0*/  HMMA.16816.F32.BF16 R124, R4, R16, R112 ;  /* 0x00000010047c723c */ /* 0x004fe20000041870 */
[----:B-1----:R-:W-:-:S07]  /*3b00*/  FFMA.FTZ R8, R166, c[0x0][0x2d0], -R13 ;  /* 0x0000b400a6087a23 */ /* 0x002fce000001080d */
[C---:B----4-:R-:W-:Y:S01]  /*3b10*/  HMMA.16816.F32.BF16 R112, R4.reuse, R32, R96 ;  /* 0x000000200470723c */ /* 0x050fe20000041860 */
[----:B------:R1:W-:Y:S07]  /*3b20*/  MUFU.EX2 R194, R8 ;  /* 0x0000000800c27308 */ /* 0x0003ee0000000800 */
[C---:B------:R-:W-:Y:S08]  /*3b30*/  HMMA.16816.F32.BF16 R160, R4.reuse, R20, R116 ;  /* 0x0000001404a0723c */ /* 0x040ff00000041874 */
[----:B------:R-:W-:Y:S01]  /*3b40*/  HMMA.16816.F32.BF16 R96, R4, R36, R92 ;  /* 0x000000240460723c */ /* 0x000fe2000004185c */
[----:B-1----:R-:W-:-:S04]  /*3b50*/  FFMA.FTZ R8, R167, c[0x0][0x2d0], -R13 ;  /* 0x0000b400a7087a23 */ /* 0x002fc8000001080d */
[----:B------:R1:W2:Y:S03]  /*3b60*/  MUFU.EX2 R193, R8 ;  /* 0x0000000800c17308 */ /* 0x0002a60000000800 */
[C---:B------:R-:W-:Y:S08]  /*3b70*/  HMMA.16816.F32.BF16 R168, R4.reuse, R24, R120 ;  /* 0x0000001804a8723c */ /* 0x040ff00000041878 */
[----:B------:R-:W-:Y:S01]  /*3b80*/  HMMA.16816.F32.BF16 R116, R4, R26, R88 ;  /* 0x0000001a0474723c */ /* 0x000fe20000041858 */
[----:B-1----:R-:W-:-:S07]  /*3b90*/  FFMA.FTZ R8, R165, c[0x0][0x2d0], -R13 ;  /* 0x0000b400a5087a23 */ /* 0x002fce000001080d */
[C---:B------:R-:W-:Y:S01]  /*3ba0*/  HMMA.16816.F32.BF16 R132, R4.reuse, R22, R84 ;  /* 0x000000160484723c */ /* 0x040fe20000041854 */
[----:B------:R1:W-:Y:S07]  /*3bb0*/  MUFU.EX2 R192, R8 ;  /* 0x0000000800c07308 */ /* 0x0003ee0000000800 */
[C---:B------:R-:W-:Y:S08]  /*3bc0*/  HMMA.16816.F32.BF16 R92, R4.reuse, R18, R80 ;  /* 0x00000012045c723c */ /* 0x040ff00000041850 */
[----:B------:R-:W-:Y:S01]  /*3bd0*/  HMMA.16816.F32.BF16 R120, R4, R28, R108 ;  /* 0x0000001c0478723c */ /* 0x000fe2000004186c */
[----:B-1----:R-:W-:-:S04]  /*3be0*/  FFMA.FTZ R8, R164, c[0x0][0x2d0], -R13 ;  /* 0x0000b400a4087a23 */ /* 0x002fc8000001080d */
[----:B------:R1:W-:Y:S03]  /*3bf0*/  MUFU.EX2 R183, R8 ;  /* 0x0000000800b77308 */ /* 0x0003e60000000800 */
[C---:B------:R-:W-:Y:S08]  /*3c00*/  HMMA.16816.F32.BF16 R88, R4.reuse, R30, R76 ;  /* 0x0000001e0458723c */ /* 0x040ff0000004184c */
[----:B------:R-:W-:Y:S01]  /*3c10*/  HMMA.16816.F32.BF16 R84, R4, R34, R72 ;  /* 0x000000220454723c */ /* 0x000fe20000041848 */
[----:B-1----:R-:W-:-:S02]  /*3c20*/  FFMA.FTZ R8, R172, c[0x0][0x2d0], -R12 ;  /* 0x0000b400ac087a23 */ /* 0x002fc4000001080c */
[----:B------:R1:W-:Y:S05]  /*3c30*/  MUFU.EX2 R172, R14 ;  /* 0x0000000e00ac7308 */ /* 0x0003ea0000000800 */
[----:B------:R-:W-:Y:S07]  /*3c40*/  HMMA.16816.F32.BF16 R80, R4, R38, R64 ;  /* 0x000000260450723c */ /* 0x000fee0000041840 */
[----:B-----5:R-:W-:Y:S01]  /*3c50*/  F2FP.BF16.PACK_AB R4, R209, R210 ;  /* 0x000000d2d104723e */ /* 0x020fe200000010ff */
[----:B------:R3:W-:Y:S01]  /*3c60*/  MUFU.EX2 R182, R8 ;  /* 0x0000000800b67308 */ /* 0x0007e20000000800 */
[----:B------:R-:W-:-:S02]  /*3c70*/  F2FP.BF16.PACK_AB R5, R198, R197 ;  /* 0x000000c5c605723e */ /* 0x000fc400000010ff */
[----:B------:R-:W-:Y:S02]  /*3c80*/  F2FP.BF16.PACK_AB R6, R207, R208 ;  /* 0x000000d0cf06723e */ /* 0x000fe400000010ff */
[----:B------:R-:W-:Y:S01]  /*3c90*/  F2FP.BF16.PACK_AB R7, R195, R196 ;  /* 0x000000c4c307723e */ /* 0x000fe200000010ff */
[----:B-1----:R-:W-:-:S06]  /*3ca0*/  FFMA.FTZ R14, R178, c[0x0][0x2d0], -R0 ;  /* 0x0000b400b20e7a23 */ /* 0x002fcc0000010800 */
[C---:B------:R-:W-:Y:S01]  /*3cb0*/  HMMA.16816.F32.BF16 R76, R4.reuse, R24, R68 ;  /* 0x00000018044c723c */ /* 0x040fe20000041844 */
[----:B---3--:R-:W-:Y:S02]  /*3cc0*/  FFMA.FTZ R8, R173, c[0x0][0x2d0], -R12 ;  /* 0x0000b400ad087a23 */ /* 0x008fe4000001080c */
[----:B------:R1:W-:Y:S05]  /*3cd0*/  MUFU.EX2 R173, R14 ;  /* 0x0000000e00ad7308 */ /* 0x0003ea0000000800 */
[C---:B------:R-:W-:Y:S03]  /*3ce0*/  HMMA.16816.F32.BF16 R72, R4.reuse, R20, R60 ;  /* 0x000000140448723c */ /* 0x040fe6000004183c */
[----:B------:R3:W4:Y:S05]  /*3cf0*/  MUFU.EX2 R181, R8 ;  /* 0x0000000800b57308 */ /* 0x00072a0000000800 */
[----:B------:R-:W-:Y:S01]  /*3d00*/  HMMA.16816.F32.BF16 R64, R4, R28, R52 ;  /* 0x0000001c0440723c */ /* 0x000fe20000041834 */
[----:B-1----:R-:W-:-:S07]  /*3d10*/  FFMA.FTZ R14, R186, c[0x0][0x2d0], -R3 ;  /* 0x0000b400ba0e7a23 */ /* 0x002fce0000010803 */
[C---:B------:R-:W-:Y:S01]  /*3d20*/  HMMA.16816.F32.BF16 R68, R4.reuse, R16, R56 ;  /* 0x000000100444723c */ /* 0x040fe20000041838 */
[----:B------:R1:W-:Y:S01]  /*3d30*/  MUFU.EX2 R106, R14 ;  /* 0x0000000e006a7308 */ /* 0x0003e20000000800 */
[----:B---3--:R-:W-:Y:S06]  /*3d40*/  LDSM.16.MT88.4 R8, [R218+0x900] ;  /* 0x00090000da08783b */ /* 0x008fec0000004200 */
[C---:B------:R-:W-:Y:S08]  /*3d50*/  HMMA.16816.F32.BF16 R60, R4.reuse, R32, R48 ;  /* 0x00000020043c723c */ /* 0x040ff00000041830 */
[----:B------:R-:W-:Y:S01]  /*3d60*/  HMMA.16816.F32.BF16 R128, R4, R36, R44 ;  /* 0x000000240480723c */ /* 0x000fe2000004182c */
[----:B-1----:R-:W-:-:S04]  /*3d70*/  FFMA.FTZ R14, R187, c[0x0][0x2d0], -R3 ;  /* 0x0000b400bb0e7a23 */ /* 0x002fc80000010803 */
[----:B------:R1:W3:Y:S03]  /*3d80*/  MUFU.EX2 R102, R14 ;  /* 0x0000000e00667308 */ /* 0x0002e60000000800 */
[C---:B------:R-:W-:Y:S01]  /*3d90*/  HMMA.16816.F32.BF16 R40, R4.reuse, R30, R148 ;  /* 0x0000001e0428723c */ /* 0x040fe20000041894 */
[----:B------:R-:W5:Y:S07]  /*3da0*/  LDSM.16.MT88.4 R28, [R217+0x2900] ;  /* 0x00290000d91c783b */ /* 0x000f6e0000004200 */
[----:B------:R-:W-:Y:S01]  /*3db0*/  HMMA.16816.F32.BF16 R52, R4, R34, R152 ;  /* 0x000000220434723c */ /* 0x000fe20000041898 */
[----:B------:R-:W3:Y:S04]  /*3dc0*/  LDSM.16.MT88.4 R32, [R218+0x2900] ;  /* 0x00290000da20783b */ /* 0x000ee80000004200 */
[----:B------:R-:W-:Y:S01]  /*3dd0*/  LDSM.16.MT88.4 R152, [R217+0x1d00] ;  /* 0x001d0000d998783b */ /* 0x000fe20000004200 */
[----:B-1----:R-:W-:-:S02]  /*3de0*/  FFMA.FTZ R14, R185, c[0x0][0x2d0], -R3 ;  /* 0x0000b400b90e7a23 */ /* 0x002fc40000010803 */
[C---:B------:R-:W-:Y:S01]  /*3df0*/  HMMA.16816.F32.BF16 R56, R4.reuse, R26, R144 ;  /* 0x0000001a0438723c */ /* 0x040fe20000041890 */
[----:B------:R-:W-:Y:S01]  /*3e00*/  LDSM.16.MT88.4 R24, [R218+0x1900] ;  /* 0x00190000da18783b */ /* 0x000fe20000004200 */
[----:B------:R1:W-:Y:S06]  /*3e10*/  MUFU.EX2 R101, R14 ;  /* 0x0000000e00657308 */ /* 0x0003ec0000000800 */
[C---:B------:R-:W-:Y:S01]  /*3e20*/  HMMA.16816.F32.BF16 R48, R4.reuse, R22, R140 ;  /* 0x000000160430723c */ /* 0x040fe2000004188c */
[----:B------:R-:W-:Y:S07]  /*3e30*/  LDSM.16.MT88.4 R20, [R217+0x1900] ;  /* 0x00190000d914783b */ /* 0x000fee0000004200 */
[----:B------:R-:W-:Y:S01]  /*3e40*/  HMMA.16816.F32.BF16 R44, R4, R18, R136 ;  /* 0x00000012042c723c */ /* 0x000fe20000041888 */
[----:B------:R-:W3:Y:S01]  /*3e50*/  LDSM.16.MT88.4 R16, [R217+0x900] ;  /* 0x00090000d910783b */ /* 0x000ee20000004200 */
[----:B-1----:R-:W-:-:S03]  /*3e60*/  FFMA.FTZ R14, R188, c[0x0][0x2d0], -R3 ;  /* 0x0000b400bc0e7a23 */ /* 0x002fc60000010803 */
[----:B------:R-:W1:Y:S01]  /*3e70*/  LDSM.16.MT88.4 R136, [R218+0xd00] ;  /* 0x000d0000da88783b */ /* 0x000e620000004200 */
[----:B------:R-:W1:Y:S02]  /*3e80*/  MUFU.EX2 R100, R14 ;  /* 0x0000000e00647308 */ /* 0x000e640000000800 */
[----:B------:R-:W-:Y:S07]  /*3e90*/  HMMA.16816.F32.BF16 R36, R4, R38, R156 ;  /* 0x000000260424723c */ /* 0x000fee000004189c */
[----:B--2---:R-:W-:-:S02]  /*3ea0*/  F2FP.BF16.PACK_AB R4, R193, R194 ;  /* 0x000000c2c104723e */ /* 0x004fc400000010ff */
[----:B----4-:R-:W-:Y:S02]  /*3eb0*/  F2FP.BF16.PACK_AB R5, R181, R182 ;  /* 0x000000b6b505723e */ /* 0x010fe400000010ff */
[----:B------:R-:W-:Y:S02]  /*3ec0*/  F2FP.BF16.PACK_AB R6, R183, R192 ;  /* 0x000000c0b706723e */ /* 0x000fe400000010ff */
[----:B------:R-:W-:-:S07]  /*3ed0*/  F2FP.BF16.PACK_AB R7, R180, R175 ;  /* 0x000000afb407723e */ /* 0x000fce00000010ff */
[C---:B-----5:R-:W-:Y:S08]  /*3ee0*/  HMMA.16816.F32.BF16 R184, R4.reuse, R28, R112 ;  /* 0x0000001c04b8723c */ /* 0x060ff00000041870 */
[C---:B---3--:R-:W-:Y:S08]  /*3ef0*/  HMMA.16816.F32.BF16 R188, R4.reuse, R32, R96 ;  /* 0x0000002004bc723c */ /* 0x048ff00000041860 */
[C---:B------:R-:W-:Y:S01]  /*3f00*/  HMMA.16816.F32.BF16 R108, R4.reuse, R16, R168 ;  /* 0x00000010046c723c */ /* 0x040fe200000418a8 */
[----:B------:R-:W2:Y:S07]  /*3f10*/  LDSM.16.MT88.4 R168, [R218+0x1d00] ;  /* 0x001d0000daa8783b */ /* 0x000eae0000004200 */
[C---:B------:R-:W-:Y:S08]  /*3f20*/  HMMA.16816.F32.BF16 R160, R4.reuse, R8, R160 ;  /* 0x0000000804a0723c */ /* 0x040ff000000418a0 */
[C---:B------:R-:W-:Y:S08]  /*3f30*/  HMMA.16816.F32.BF16 R144, R4.reuse, R20, R124 ;  /* 0x000000140490723c */ /* 0x040ff0000004187c */
[C---:B------:R-:W-:Y:S01]  /*3f40*/  HMMA.16816.F32.BF16 R164, R4.reuse, R24, R120 ;  /* 0x0000001804a4723c */ /* 0x040fe20000041878 */
[----:B------:R-:W3:Y:S07]  /*3f50*/  LDSM.16.MT88.4 R120, [R217+0xd00] ;  /* 0x000d0000d978783b */ /* 0x000eee0000004200 */
[C---:B------:R-:W-:Y:S08]  /*3f60*/  HMMA.16816.F32.BF16 R116, R4.reuse, R18, R116 ;  /* 0x000000120474723c */ /* 0x040ff00000041874 */
[C---:B------:R-:W-:Y:S08]  /*3f70*/  HMMA.16816.F32.BF16 R132, R4.reuse, R10, R132 ;  /* 0x0000000a0484723c */ /* 0x040ff00000041884 */
[C---:B------:R-:W-:Y:S08]  /*3f80*/  HMMA.16816.F32.BF16 R148, R4.reuse, R22, R92 ;  /* 0x000000160494723c */ /* 0x040ff0000004185c */
[C---:B------:R-:W-:Y:S08]  /*3f90*/  HMMA.16816.F32.BF16 R88, R4.reuse, R26, R88 ;  /* 0x0000001a0458723c */ /* 0x040ff00000041858 */
[C---:B------:R-:W-:Y:S08]  /*3fa0*/  HMMA.16816.F32.BF16 R112, R4.reuse, R30, R84 ;  /* 0x0000001e0470723c */ /* 0x040ff00000041854 */
[----:B------:R-:W-:Y:S01]  /*3fb0*/  HMMA.16816.F32.BF16 R96, R4, R34, R80 ;  /* 0x000000220460723c */ /* 0x000fe20000041850 */
[----:B------:R-:W4:Y:S06]  /*3fc0*/  LDSM.16.MT88.4 R80, [R217+0x2d00] ;  /* 0x002d0000d950783b */ /* 0x000f2c0000004200 */
[----:B------:R-:W-:-:S02]  /*3fd0*/  F2FP.BF16.PACK_AB R4, R107, R174 ;  /* 0x000000ae6b04723e */ /* 0x000fc400000010ff */
[----:B------:R-:W-:Y:S02]  /*3fe0*/  F2FP.BF16.PACK_AB R5, R102, R106 ;  /* 0x0000006a6605723e */ /* 0x000fe400000010ff */
[----:B------:R-:W-:Y:S02]  /*3ff0*/  F2FP.BF16.PACK_AB R6, R173, R172 ;  /* 0x000000acad06723e */ /* 0x000fe400000010ff */
[----:B-1----:R-:W-:-:S07]  /*4000*/  F2FP.BF16.PACK_AB R7, R100, R101 ;  /* 0x000000656407723e */ /* 0x002fce00000010ff */
[C---:B------:R-:W-:Y:S07]  /*4010*/  HMMA.16816.F32.BF16 R124, R4.reuse, R8, R72 ;  /* 0x00000008047c723c */ /* 0x040fee0000041848 */
[--C-:B------:R-:W-:Y:S01]  /*4020*/  FFMA.FTZ R8, R203, c[0x0][0x2d0], -R13.reuse ;  /* 0x0000b400cb087a23 */ /* 0x100fe2000001080d */
[C---:B------:R-:W-:Y:S03]  /*4030*/  HMMA.16816.F32.BF16 R140, R4.reuse, R10, R48 ;  /* 0x0000000a048c723c */ /* 0x040fe60000041830 */
[----:B------:R1:W-:Y:S05]  /*4040*/  MUFU.EX2 R49, R8 ;  /* 0x0000000800317308 */ /* 0x0003ea0000000800 */
[C---:B------:R-:W-:Y:S08]  /*4050*/  HMMA.16816.F32.BF16 R156, R4.reuse, R18, R56 ;  /* 0x00000012049c723c */ /* 0x040ff00000041838 */
[----:B------:R-:W-:Y:S01]  /*4060*/  HMMA.16816.F32.BF16 R56, R4, R22, R44 ;  /* 0x000000160438723c */ /* 0x000fe2000004182c */
[----:B-1----:R-:W-:-:S04]  /*4070*/  FFMA.FTZ R8, R199, c[0x0][0x2d0], -R13 ;  /* 0x0000b400c7087a23 */ /* 0x002fc8000001080d */
[----:B------:R1:W5:Y:S03]  /*4080*/  MUFU.EX2 R48, R8 ;  /* 0x0000000800307308 */ /* 0x0003660000000800 */
[C---:B------:R-:W-:Y:S08]  /*4090*/  HMMA.16816.F32.BF16 R64, R4.reuse, R24, R64 ;  /* 0x000000180440723c */ /* 0x040ff00000041840 */
[----:B------:R-:W-:Y:S01]  /*40a0*/  HMMA.16816.F32.BF16 R68, R4, R20, R68 ;  /* 0x000000140444723c */ /* 0x000fe20000041844 */
[----:B-1----:R-:W-:-:S07]  /*40b0*/  FFMA.FTZ R8, R200, c[0x0][0x2d0], -R13 ;  /* 0x0000b400c8087a23 */ /* 0x002fce000001080d */
[C---:B------:R-:W-:Y:S01]  /*40c0*/  HMMA.16816.F32.BF16 R176, R4.reuse, R16, R76 ;  /* 0x0000001004b0723c */ /* 0x040fe2000004184c */
[----:B-----5:R-:W-:Y:S01]  /*40d0*/  F2FP.BF16.PACK_AB R92, R48, R49 ;  /* 0x00000031305c723e */ /* 0x020fe200000010ff */
[----:B------:R1:W-:Y:S06]  /*40e0*/  MUFU.EX2 R44, R8 ;  /* 0x00000008002c7308 */ /* 0x0003ec0000000800 */
[C---:B------:R-:W-:Y:S08]  /*40f0*/  HMMA.16816.F32.BF16 R40, R4.reuse, R26, R40 ;  /* 0x0000001a0428723c */ /* 0x040ff00000041828 */
[----:B------:R-:W-:Y:S01]  /*4100*/  HMMA.16816.F32.BF16 R60, R4, R28, R60 ;  /* 0x0000001c043c723c */ /* 0x000fe2000004183c */
[----:B-1----:R-:W-:-:S04]  /*4110*/  FFMA.FTZ R8, R204, c[0x0][0x2d0], -R13 ;  /* 0x0000b400cc087a23 */ /* 0x002fc8000001080d */
[----:B------:R1:W5:Y:S03]  /*4120*/  MUFU.EX2 R25, R8 ;  /* 0x0000000800197308 */ /* 0x0003660000000800 */
[C---:B------:R-:W-:Y:S08]  /*4130*/  HMMA.16816.F32.BF16 R52, R4.reuse, R30, R52 ;  /* 0x0000001e0434723c */ /* 0x040ff00000041834 */
[----:B------:R-:W-:Y:S01]  /*4140*/  HMMA.16816.F32.BF16 R84, R4, R32, R128 ;  /* 0x000000200454723c */ /* 0x000fe20000041880 */
[----:B-1----:R-:W-:-:S07]  /*4150*/  FFMA.FTZ R8, R222, c[0x0][0x2d0], -R12 ;  /* 0x0000b400de087a23 */ /* 0x002fce000001080c */
[----:B------:R-:W-:Y:S01]  /*4160*/  HMMA.16816.F32.BF16 R36, R4, R34, R36 ;  /* 0x000000220424723c */ /* 0x000fe20000041824 */
[----:B-----5:R-:W-:Y:S01]  /*4170*/  F2FP.BF16.PACK_AB R94, R25, R44 ;  /* 0x0000002c195e723e */ /* 0x020fe200000010ff */
[----:B------:R1:W-:Y:S05]  /*4180*/  MUFU.EX2 R24, R8 ;  /* 0x0000000800187308 */ /* 0x0003ea0000000800 */
[----:B------:R-:W-:Y:S02]  /*4190*/  FFMA.FTZ R4, R211, c[0x0][0x2d0], -R0 ;  /* 0x0000b400d3047a23 */ /* 0x000fe40000010800 */
[----:B------:R-:W-:Y:S02]  /*41a0*/  FADD.FTZ R5, R228, R227 ;  /* 0x000000e3e4057221 */ /* 0x000fe40000010000 */
[----:B------:R5:W-:Y:S01]  /*41b0*/  MUFU.EX2 R18, R4 ;  /* 0x0000000400127308 */ /* 0x000be20000000800 */
[----:B-1----:R-:W-:-:S07]  /*41c0*/  FFMA.FTZ R8, R205, c[0x0][0x2d0], -R12 ;  /* 0x0000b400cd087a23 */ /* 0x002fce000001080c */
[----:B------:R1:W1:Y:S01]  /*41d0*/  MUFU.EX2 R23, R8 ;  /* 0x0000000800177308 */ /* 0x0002620000000800 */
[----:B-----5:R-:W-:-:S04]  /*41e0*/  FADD.FTZ R4, R252, R249 ;  /* 0x000000f9fc047221 */ /* 0x020fc80000010000 */
[----:B------:R-:W-:Y:S02]  /*41f0*/  FADD.FTZ R7, R248, R4 ;  /* 0x00000004f8077221 */ /* 0x000fe40000010000 */
[----:B-1----:R-:W-:Y:S01]  /*4200*/  FFMA.FTZ R8, R201, c[0x0][0x2d0], -R12 ;  /* 0x0000b400c9087a23 */ /* 0x002fe2000001080c */
[----:B------:R-:W-:-:S03]  /*4210*/  F2FP.BF16.PACK_AB R93, R23, R24 ;  /* 0x00000018175d723e */ /* 0x000fc600000010ff */
[----:B------:R1:W-:Y:S02]  /*4220*/  MUFU.EX2 R21, R8 ;  /* 0x0000000800157308 */ /* 0x0003e40000000800 */
[----:B-1----:R-:W-:Y:S02]  /*4230*/  FFMA.FTZ R8, R206, c[0x0][0x2d0], -R12 ;  /* 0x0000b400ce087a23 */ /* 0x002fe4000001080c */
[----:B------:R-:W-:-:S04]  /*4240*/  FADD.FTZ R12, R233, R5 ;  /* 0x00000005e90c7221 */ /* 0x000fc80000010000 */
[----:B------:R1:W5:Y:S01]  /*4250*/  MUFU.EX2 R22, R8 ;  /* 0x0000000800167308 */ /* 0x0003620000000800 */
[----:B------:R-:W-:Y:S02]  /*4260*/  FADD.FTZ R4, R240, R12 ;  /* 0x0000000cf0047221 */ /* 0x000fe40000010000 */
[----:B-1----:R-:W-:Y:S01]  /*4270*/  FFMA.FTZ R8, R236, c[0x0][0x2d0], -R0 ;  /* 0x0000b400ec087a23 */ /* 0x002fe20000010800 */
[----:B-----5:R-:W-:-:S04]  /*4280*/  F2FP.BF16.PACK_AB R95, R22, R21 ;  /* 0x00000015165f723e */ /* 0x020fc800000010ff */
[----:B------:R1:W-:Y:S03]  /*4290*/  MUFU.EX2 R20, R8 ;  /* 0x0000000800147308 */ /* 0x0003e60000000800 */
[C---:B------:R-:W-:Y:S08]  /*42a0*/  HMMA.16816.F32.BF16 R128, R92.reuse, R136, R160 ;  /* 0x000000885c80723c */ /* 0x040ff000000418a0 */
[----:B--2---:R-:W-:Y:S01]  /*42b0*/  HMMA.16816.F32.BF16 R160, R92, R168, R164 ;  /* 0x000000a85ca0723c */ /* 0x004fe200000418a4 */
[----:B-1----:R-:W-:-:S02]  /*42c0*/  FFMA.FTZ R8, R202, c[0x0][0x2d0], -R0 ;  /* 0x0000b400ca087a23 */ /* 0x002fc40000010800 */
[----:B------:R-:W-:Y:S02]  /*42d0*/  FFMA.FTZ R0, R212, c[0x0][0x2d0], -R0 ;  /* 0x0000b400d4007a23 */ /* 0x000fe40000010800 */
[----:B------:R1:W2:Y:S03]  /*42e0*/  MUFU.EX2 R19, R8 ;  /* 0x0000000800137308 */ /* 0x0002a60000000800 */
[C---:B------:R-:W-:Y:S05]  /*42f0*/  HMMA.16816.F32.BF16 R164, R92.reuse, R170, R88 ;  /* 0x000000aa5ca4723c */ /* 0x040fea0000041858 */
[----:B------:R5:W-:Y:S03]  /*4300*/  MUFU.EX2 R17, R0 ;  /* 0x0000000000117308 */ /* 0x000be60000000800 */
[C---:B---3--:R-:W-:Y:S01]  /*4310*/  HMMA.16816.F32.BF16 R108, R92.reuse, R120, R108 ;  /* 0x000000785c6c723c */ /* 0x048fe2000004186c */
[----:B-1----:R-:W1:Y:S07]  /*4320*/  LDSM.16.MT88.4 R8, [R218+0x2d00] ;  /* 0x002d0000da08783b */ /* 0x002e6e0000004200 */
[----:B------:R-:W-:Y:S01]  /*4330*/  HMMA.16816.F32.BF16 R116, R92, R122, R116 ;  /* 0x0000007a5c74723c */ /* 0x000fe20000041874 */
[----:B-----5:R-:W-:-:S07]  /*4340*/  FFMA.FTZ R0, R250, c[0x0][0x2d0], -R3 ;  /* 0x0000b400fa007a23 */ /* 0x020fce0000010803 */
[C---:B------:R-:W-:Y:S01]  /*4350*/  HMMA.16816.F32.BF16 R132, R92.reuse, R138, R132 ;  /* 0x0000008a5c84723c */ /* 0x040fe20000041884 */
[----:B------:R3:W-:Y:S07]  /*4360*/  MUFU.EX2 R13, R0 ;  /* 0x00000000000d7308 */ /* 0x0007ee0000000800 */
[C---:B------:R-:W-:Y:S08]  /*4370*/  HMMA.16816.F32.BF16 R144, R92.reuse, R152, R144 ;  /* 0x000000985c90723c */ /* 0x040ff00000041890 */
[----:B------:R-:W-:Y:S01]  /*4380*/  HMMA.16816.F32.BF16 R148, R92, R154, R148 ;  /* 0x0000009a5c94723c */ /* 0x000fe20000041894 */
[----:B---3--:R-:W-:-:S04]  /*4390*/  FFMA.FTZ R0, R213, c[0x0][0x2d0], -R3 ;  /* 0x0000b400d5007a23 */ /* 0x008fc80000010803 */
[----:B------:R3:W5:Y:S03]  /*43a0*/  MUFU.EX2 R14, R0 ;  /* 0x00000000000e7308 */ /* 0x0007660000000800 */
[C---:B----4-:R-:W-:Y:S08]  /*43b0*/  HMMA.16816.F32.BF16 R72, R92.reuse, R80, R184 ;  /* 0x000000505c48723c */ /* 0x050ff000000418b8 */
[----:B------:R-:W-:Y:S01]  /*43c0*/  HMMA.16816.F32.BF16 R76, R92, R82, R112 ;  /* 0x000000525c4c723c */ /* 0x000fe20000041870 */
[----:B---3--:R-:W-:-:S07]  /*43d0*/  FFMA.FTZ R0, R214, c[0x0][0x2d0], -R3 ;  /* 0x0000b400d6007a23 */ /* 0x008fce0000010803 */
[C---:B-1----:R-:W-:Y:S01]  /*43e0*/  HMMA.16816.F32.BF16 R88, R92.reuse, R8, R188 ;  /* 0x000000085c58723c */ /* 0x042fe200000418bc */
[----:B------:R-:W-:Y:S01]  /*43f0*/  FFMA.FTZ R3, R215, c[0x0][0x2d0], -R3 ;  /* 0x0000b400d7037a23 */ /* 0x000fe20000010803 */
[----:B------:R1:W-:Y:S06]  /*4400*/  MUFU.EX2 R15, R0 ;  /* 0x00000000000f7308 */ /* 0x0003ec0000000800 */
[----:B------:R-:W-:Y:S02]  /*4410*/  HMMA.16816.F32.BF16 R92, R92, R10, R96 ;  /* 0x0000000a5c5c723c */ /* 0x000fe40000041860 */
[----:B------:R3:W4:Y:S05]  /*4420*/  MUFU.EX2 R16, R3 ;  /* 0x0000000300107308 */ /* 0x00072a0000000800 */
[----:B--2---:R-:W-:-:S02]  /*4430*/  F2FP.BF16.PACK_AB R96, R19, R20 ;  /* 0x000000141360723e */ /* 0x004fc400000010ff */
[----:B-----5:R-:W-:Y:S01]  /*4440*/  F2FP.BF16.PACK_AB R97, R14, R13 ;  /* 0x0000000d0e61723e */ /* 0x020fe200000010ff */
[----:B-1----:R-:W-:Y:S01]  /*4450*/  FADD.FTZ R0, R241, R235 ;  /* 0x000000ebf1007221 */ /* 0x002fe20000010000 */
[----:B------:R-:W-:-:S03]  /*4460*/  F2FP.BF16.PACK_AB R98, R17, R18 ;  /* 0x000000121162723e */ /* 0x000fc600000010ff */
[----:B------:R-:W-:Y:S02]  /*4470*/  FADD.FTZ R0, R242, R0 ;  /* 0x00000000f2007221 */ /* 0x000fe40000010000 */
[----:B---3--:R-:W-:Y:S01]  /*4480*/  FADD.FTZ R3, R247, R245 ;  /* 0x000000f5f7037221 */ /* 0x008fe20000010000 */
[----:B----4-:R-:W-:Y:S01]  /*4490*/  F2FP.BF16.PACK_AB R99, R16, R15 ;  /* 0x0000000f1063723e */ /* 0x010fe200000010ff */
[----:B------:R-:W-:Y:S02]  /*44a0*/  FADD.FTZ R5, R243, R0 ;  /* 0x00000000f3057221 */ /* 0x000fe40000010000 */
[----:B------:R-:W-:Y:S02]  /*44b0*/  FADD.FTZ R6, R244, R3 ;  /* 0x00000003f4067221 */ /* 0x000fe40000010000 */
[----:B------:R-:W-:Y:S02]  /*44c0*/  FADD.FTZ R3, R251, R7 ;  /* 0x00000007fb037221 */ /* 0x000fe40000010000 */
[----:B------:R-:W-:Y:S01]  /*44d0*/  FADD.FTZ R0, R246, R6 ;  /* 0x00000006f6007221 */ /* 0x000fe20000010000 */
[----:B------:R-:W-:Y:S01]  /*44e0*/  HMMA.16816.F32.BF16 R124, R96, R136, R124 ;  /* 0x00000088607c723c */ /* 0x000fe2000004187c */
[----:B------:R-:W-:-:S02]  /*44f0*/  FADD.FTZ R7, R210, R5 ;  /* 0x00000005d2077221 */ /* 0x000fc40000010000 */
[----:B------:R-:W-:Y:S02]  /*4500*/  FADD.FTZ R5, R223, R0 ;  /* 0x00000000df057221 */ /* 0x000fe40000010000 */
[----:B------:R-:W-:Y:S02]  /*4510*/  FADD.FTZ R0, R209, R7 ;  /* 0x00000007d1007221 */ /* 0x000fe40000010000 */
[----:B------:R-:W-:Y:S01]  /*4520*/  FADD.FTZ R6, R197, R4 ;  /* 0x00000004c5067221 */ /* 0x000fe20000010000 */
[----:B------:R-:W-:Y:S01]  /*4530*/  HMMA.16816.F32.BF16 R112, R96, R120, R176 ;  /* 0x000000786070723c */ /* 0x000fe200000418b0 */
[----:B------:R-:W-:Y:S02]  /*4540*/  FADD.FTZ R4, R229, R3 ;  /* 0x00000003e5047221 */ /* 0x000fe40000010000 */
[----:B------:R-:W-:Y:S02]  /*4550*/  FADD.FTZ R0, R208, R0 ;  /* 0x00000000d0007221 */ /* 0x000fe40000010000 */
[----:B------:R-:W-:-:S02]  /*4560*/  FADD.FTZ R3, R198, R6 ;  /* 0x00000006c6037221 */ /* 0x000fc40000010000 */
[----:B------:R-:W-:Y:S01]  /*4570*/  FADD.FTZ R5, R226, R5 ;  /* 0x00000005e2057221 */ /* 0x000fe20000010000 */
[C---:B------:R-:W-:Y:S01]  /*4580*/  HMMA.16816.F32.BF16 R136, R96.reuse, R138, R140 ;  /* 0x0000008a6088723c */ /* 0x040fe2000004188c */
        /* <DEDUP_REMOVED lines=44> */
[----:B------:R1:W-:Y:S01]  /*4850*/  STL [R1+0x10], R0 ;  /* 0x0000100001007387 */ /* 0x0003e20000100800 */
[----:B------:R-:W-:Y:S01]  /*4860*/  FADD.FTZ R4, R44, R4 ;  /* 0x000000042c047221 */ /* 0x000fe20000010000 */
[----:B------:R-:W-:Y:S01]  /*4870*/  HMMA.16816.F32.BF16 R96, R96, R10, R36 ;  /* 0x0000000a6060723c */ /* 0x000fe20000041824 */
[----:B------:R-:W-:Y:S02]  /*4880*/  FADD.FTZ R6, R16, R3 ;  /* 0x0000000310067221 */ /* 0x000fe40000010000 */
[----:B------:R-:W-:-:S03]  /*4890*/  FADD.FTZ R3, R25, R4 ;  /* 0x0000000419037221 */ /* 0x000fc60000010000 */
[----:B------:R2:W-:Y:S01]  /*48a0*/  STL [R1+0x14], R6 ;  /* 0x0000140601007387 */ /* 0x0005e20000100800 */
[----:B-1----:R-:W-:-:S05]  /*48b0*/  FADD.FTZ R0, R22, R5 ;  /* 0x0000000516007221 */ /* 0x002fca0000010000 */
[----:B------:R2:W-:Y:S04]  /*48c0*/  STL [R1+0x1c], R0 ;  /* 0x00001c0001007387 */ /* 0x0005e80000100800 */
[----:B------:R2:W-:Y:S01]  /*48d0*/  STL [R1+0x18], R3 ;  /* 0x0000180301007387 */ /* 0x0005e20000100800 */
[----:B------:R-:W-:Y:S05]  /*48e0*/  @!P0 BRA `(.L_x_1) ;  /* 0x00003ca000008947 */ /* 0x000fea0003800000 */
[----:B------:R-:W-:Y:S01]  /*48f0*/  IMAD.MOV.U32 R100, RZ, RZ, R104 ;  /* 0x000000ffff647224 */ /* 0x000fe200078e0068 */
[C---:B------:R-:W-:Y:S01]  /*4900*/  IADD3 R229, R221.reuse, 0x1000, RZ ;  /* 0x00001000dde57810 */ /* 0x040fe20007ffe0ff */
[----:B--2---:R-:W-:Y:S01]  /*4910*/  IMAD.MOV.U32 R3, RZ, RZ, R105 ;  /* 0x000000ffff037224 */ /* 0x004fe200078e0069 */
[C---:B------:R-:W-:Y:S01]  /*4920*/  IADD3 R228, R221.reuse, 0x1400, RZ ;  /* 0x00001400dde47810 */ /* 0x040fe20007ffe0ff */
[----:B------:R-:W-:Y:S01]  /*4930*/  IMAD.MOV.U32 R107, RZ, RZ, R2 ;  /* 0x000000ffff6b7224 */ /* 0x000fe200078e0002 */
[C---:B------:R-:W-:Y:S01]  /*4940*/  IADD3 R227, R221.reuse, 0x1800, RZ ;  /* 0x00001800dde37810 */ /* 0x040fe20007ffe0ff */
[----:B------:R-:W-:Y:S01]  /*4950*/  IMAD.MOV.U32 R106, RZ, RZ, R103 ;  /* 0x000000ffff6a7224 */ /* 0x000fe200078e0067 */
[C---:B------:R-:W-:Y:S01]  /*4960*/  IADD3 R226, R221.reuse, 0x1c00, RZ ;  /* 0x00001c00dde27810 */ /* 0x040fe20007ffe0ff */
[----:B------:R-:W-:Y:S01]  /*4970*/  ULEA.HI.SX32 UR25, UR21, 0xfffffffe, 0x1a ;  /* 0xfffffffe15197891 */ /* 0x000fe2000f8fd23f */
[C---:B------:R-:W-:Y:S01]  /*4980*/  IADD3 R225, R221.reuse, 0x2000, RZ ;  /* 0x00002000dde17810 */ /* 0x040fe20007ffe0ff */
[----:B------:R-:W-:Y:S01]  /*4990*/  ULDC.64 UR6, c[0x0][0x208] ;  /* 0x0000820000067ab9 */ /* 0x000fe20000000a00 */
[C---:B------:R-:W-:Y:S01]  /*49a0*/  IADD3 R224, R221.reuse, 0x2400, RZ ;  /* 0x00002400dde07810 */ /* 0x040fe20007ffe0ff */
[----:B------:R-:W-:Y:S01]  /*49b0*/  ULDC.64 UR4, c[0x0][0x1e0] ;  /* 0x0000780000047ab9 */ /* 0x000fe20000000a00 */
[----:B------:R-:W-:-:S02]  /*49c0*/  IADD3 R223, R221, 0x2800, RZ ;  /* 0x00002800dddf7810 */ /* 0x000fc40007ffe0ff */
[----:B------:R-:W-:Y:S02]  /*49d0*/  IADD3 R222, R221, 0x2c00, RZ ;  /* 0x00002c00ddde7810 */ /* 0x000fe40007ffe0ff */
[----:B------:R-:W2:Y:S02]  /*49e0*/  LDL R51, [R1+0x44] ;  /* 0x0000440001337983 */ /* 0x000ea40000100800 */
[----:B--2---:R-:W-:-:S03]  /*49f0*/  SHF.L.U32 R233, R51, 0x1, RZ ;  /* 0x0000000133e97819 */ /* 0x004fc600000006ff */
.L_x_2:
[----:B--2---:R-:W2:Y:S01]  /*4a00*/  LDL.64 R200, [R1] ;  /* 0x0000000001c87983 */ /* 0x004ea20000100a00 */
[----:B------:R-:W-:Y:S04]  /*4a10*/  DEPBAR.LE SB0, 0x0 ;  /* 0x000080000000791a */ /* 0x000fe80000000000 */
[----:B------:R-:W-:Y:S01]  /*4a20*/  USHF.R.S32.HI UR18, URZ, 0x1f, UR25 ;  /* 0x0000001f3f127899 */ /* 0x000fe20008011419 */
[----:B------:R-:W3:Y:S01]  /*4a30*/  LDL.64 R198, [R1+0x28] ;  /* 0x0000280001c67983 */ /* 0x000ee20000100a00 */
[----:B------:R-:W-:Y:S01]  /*4a40*/  UIMAD.WIDE.U32 UR30, UR25, UR6, URZ ;  /* 0x00000006191e72a5 */ /* 0x000fe2000f8e003f */
[----:B------:R-:W-:Y:S01]  /*4a50*/  SHF.R.S32.HI R251, RZ, 0x1f, R234 ;  /* 0x0000001ffffb7819 */ /* 0x000fe200000114ea */
[----:B------:R-:W-:Y:S02]  /*4a60*/  UIMAD UR18, UR18, UR6, URZ ;  /* 0x00000006121272a4 */ /* 0x000fe4000f8e023f */
[----:B------:R-:W-:Y:S01]  /*4a70*/  USHF.L.U32 UR21, UR30, 0x6, URZ ;  /* 0x000000061e157899 */ /* 0x000fe2000800063f */
[----:B------:R-:W4:Y:S01]  /*4a80*/  LDL R196, [R1+0x20] ;  /* 0x0000200001c47983 */ /* 0x000f220000100800 */
[----:B------:R-:W-:Y:S02]  /*4a90*/  UIMAD UR18, UR25, UR7, UR18 ;  /* 0x00000007191272a4 */ /* 0x000fe4000f8e0212 */
[----:B------:R-:W-:Y:S01]  /*4aa0*/  UIADD3 UR20, UP1, UP0, UR26, UR21, UR28 ;  /* 0x000000151a147290 */ /* 0x000fe2000f83e01c */
[----:B------:R-:W-:Y:S01]  /*4ab0*/  BAR.SYNC.DEFER_BLOCKING 0x0 ;  /* 0x0000000000007b1d */ /* 0x000fe20000010000 */
[----:B------:R-:W-:Y:S04]  /*4ac0*/  UIADD3 UR18, UR31, UR18, URZ ;  /* 0x000000121f127290 */ /* 0x000fe8000fffe03f */
[----:B------:R-:W-:Y:S04]  /*4ad0*/  USHF.L.U64.HI UR18, UR30, 0x6, UR18 ;  /* 0x000000061e127899 */ /* 0x000fe80008010212 */
[----:B------:R-:W-:Y:S01]  /*4ae0*/  UIADD3.X UR19, UR24, UR18, UR23, UP1, UP0 ;  /* 0x0000001218137290 */ /* 0x000fe20008fe0417 */
[----:B------:R-:W-:Y:S08]  /*4af0*/  LDSM.16.M88.4 R64, [R219+0x6100] ;  /* 0x00610000db40783b */ /* 0x000ff00000000200 */
[----:B------:R-:W1:Y:S08]  /*4b00*/  LDSM.16.M88.4 R16, [R216+0x3100] ;  /* 0x00310000d810783b */ /* 0x000e700000000200 */
[----:B------:R-:W5:Y:S08]  /*4b10*/  LDSM.16.M88.4 R60, [R219+0x7100] ;  /* 0x00710000db3c783b */ /* 0x000f700000000200 */
[----:B------:R-:W5:Y:S08]  /*4b20*/  LDSM.16.M88.4 R32, [R216+0x3500] ;  /* 0x00350000d820783b */ /* 0x000f700000000200 */
[----:B------:R-:W5:Y:S08]  /*4b30*/  LDSM.16.M88.4 R48, [R216+0x3900] ;  /* 0x00390000d830783b */ /* 0x000f700000000200 */
[----:B------:R-:W5:Y:S01]  /*4b40*/  LDSM.16.M88.4 R172, [R216+0x3d00] ;  /* 0x003d0000d8ac783b */ /* 0x000f620000000200 */
[-C--:B-1----:R-:W-:Y:S07]  /*4b50*/  HMMA.16816.F32.BF16 R4, R64, R16.reuse, RZ ;  /* 0x000000104004723c */ /* 0x082fee00000418ff */
[----:B------:R-:W-:Y:S01]  /*4b60*/  LDSM.16.M88.4 R176, [R220+0x6100] ;  /* 0x00610000dcb0783b */ /* 0x000fe20000000200 */
[C---:B-----5:R-:W-:Y:S07]  /*4b70*/  HMMA.16816.F32.BF16 R8, R60.reuse, R16, RZ ;  /* 0x000000103c08723c */ /* 0x060fee00000418ff */
[----:B------:R-:W1:Y:S01]  /*4b80*/  LDSM.16.M88.4 R180, [R221] ;  /* 0x00000000ddb4783b */ /* 0x000e620000000200 */
[-C--:B------:R-:W-:Y:S07]  /*4b90*/  HMMA.16816.F32.BF16 R12, R60, R18.reuse, RZ ;  /* 0x000000123c0c723c */ /* 0x080fee00000418ff */
[----:B------:R-:W5:Y:S01]  /*4ba0*/  LDSM.16.M88.4 R184, [R220+0x7100] ;  /* 0x00710000dcb8783b */ /* 0x000f620000000200 */
[C---:B------:R-:W-:Y:S07]  /*4bb0*/  HMMA.16816.F32.BF16 R16, R64.reuse, R18, RZ ;  /* 0x000000124010723c */ /* 0x040fee00000418ff */
[----:B------:R-:W-:Y:S01]  /*4bc0*/  LDSM.16.M88.4 R188, [R230] ;  /* 0x00000000e6bc783b */ /* 0x000fe20000000200 */
[-C--:B------:R-:W-:Y:S08]  /*4bd0*/  HMMA.16816.F32.BF16 R20, R64, R32.reuse, RZ ;  /* 0x000000204014723c */ /* 0x080ff000000418ff */
[C---:B------:R-:W-:Y:S08]  /*4be0*/  HMMA.16816.F32.BF16 R24, R60.reuse, R32, RZ ;  /* 0x000000203c18723c */ /* 0x040ff000000418ff */
        /* <DEDUP_REMOVED lines=9> */
[----:B------:R-:W-:Y:S01]  /*4c80*/  HMMA.16816.F32.BF16 R64, R64, R174, RZ ;  /* 0x000000ae4040723c */ /* 0x000fe200000418ff */
[----:B------:R-:W5:Y:S07]  /*4c90*/  LDSM.16.M88.4 R172, [R232] ;  /* 0x00000000e8ac783b */ /* 0x000f6e0000000200 */
[-C--:B-1----:R-:W-:Y:S08]  /*4ca0*/  HMMA.16816.F32.BF16 R4, R176, R180.reuse, R4 ;  /* 0x000000b4b004723c */ /* 0x082ff00000041804 */
[C---:B-----5:R-:W-:Y:S08]  /*4cb0*/  HMMA.16816.F32.BF16 R8, R184.reuse, R180, R8 ;  /* 0x000000b4b808723c */ /* 0x060ff00000041808 */
[-C--:B------:R-:W-:Y:S08]  /*4cc0*/  HMMA.16816.F32.BF16 R12, R184, R182.reuse, R12 ;  /* 0x000000b6b80c723c */ /* 0x080ff0000004180c */
[C---:B------:R-:W-:Y:S01]  /*4cd0*/  HMMA.16816.F32.BF16 R16, R176.reuse, R182, R16 ;  /* 0x000000b6b010723c */ /* 0x040fe20000041810 */
[----:B------:R-:W1:Y:S07]  /*4ce0*/  LDSM.16.M88.4 R180, [R231] ;  /* 0x00000000e7b4783b */ /* 0x000e6e0000000200 */
[-C--:B------:R-:W-:Y:S08]  /*4cf0*/  HMMA.16816.F32.BF16 R20, R176, R172.reuse, R20 ;  /* 0x000000acb014723c */ /* 0x080ff00000041814 */
[C---:B------:R-:W-:Y:S08]  /*4d00*/  HMMA.16816.F32.BF16 R24, R184.reuse, R172, R24 ;  /* 0x000000acb818723c */ /* 0x040ff00000041818 */
[-C--:B------:R-:W-:Y:S08]  /*4d10*/  HMMA.16816.F32.BF16 R28, R184, R174.reuse, R28 ;  /* 0x000000aeb81c723c */ /* 0x080ff0000004181c */
[C---:B------:R-:W-:Y:S08]  /*4d20*/  HMMA.16816.F32.BF16 R32, R176.reuse, R174, R32 ;  /* 0x000000aeb020723c */ /* 0x040ff00000041820 */
[-C--:B-1----:R-:W-:Y:S08]  /*4d30*/  HMMA.16816.F32.BF16 R36, R176, R180.reuse, R36 ;  /* 0x000000b4b024723c */ /* 0x082ff00000041824 */
[C---:B------:R-:W-:Y:S08]  /*4d40*/  HMMA.16816.F32.BF16 R40, R184.reuse, R180, R40 ;  /* 0x000000b4b828723c */ /* 0x040ff00000041828 */
[-C--:B------:R-:W-:Y:S04]  /*4d50*/  HMMA.16816.F32.BF16 R44, R184, R182.reuse, R44 ;  /* 0x000000b6b82c723c */ /* 0x080fe8000004182c */
[----:B--2---:R-:W-:Y:S01]  /*4d60*/  IADD3 R0, P1, R200, UR21, RZ ;  /* 0x00000015c8007c10 */ /* 0x004fe2000ff3e0ff */
[----:B------:R-:W-:Y:S03]  /*4d70*/  ULEA UR21, UP2, UR6, UR21, 0x5 ;  /* 0x0000001506157291 */ /* 0x000fe6000f84283f */
[C---:B------:R-:W-:Y:S01]  /*4d80*/  LEA R194, P0, R0.reuse, c[0x0][0x1f8], 0x1 ;  /* 0x00007e0000c27a11 */ /* 0x040fe200078008ff */
[C---:B------:R-:W-:Y:S04]  /*4d90*/  HMMA.16816.F32.BF16 R48, R176.reuse, R182, R48 ;  /* 0x000000b6b030723c */ /* 0x040fe80000041830 */
[C---:B------:R-:W-:Y:S01]  /*4da0*/  IADD3.X R2, R201.reuse, UR18, RZ, P1, !PT ;  /* 0x00000012c9027c10 */ /* 0x040fe20008ffe4ff */
[----:B------:R-:W-:Y:S03]  /*4db0*/  ULEA.HI.X UR18, UR6, UR18, UR7, 0x5, UP2 ;  /* 0x0000001206127291 */ /* 0x000fe600090f2c07 */
[----:B------:R-:W-:Y:S01]  /*4dc0*/  LEA.HI.X R195, R0, c[0x0][0x1fc], R2, 0x1, P0 ;  /* 0x00007f0000c37a11 */ /* 0x000fe200000f0c02 */
[-C--:B------:R-:W-:Y:S03]  /*4dd0*/  HMMA.16816.F32.BF16 R52, R176, R188.reuse, R52 ;  /* 0x000000bcb034723c */ /* 0x080fe60000041834 */
[--C-:B---3--:R-:W-:Y:S01]  /*4de0*/  IADD3 R0, P2, P1, R198, UR20, R234.reuse ;  /* 0x00000014c6007c10 */ /* 0x108fe2000f95e0ea */
[----:B------:R-:W-:Y:S01]  /*4df0*/  @!PT LDS RZ, [RZ] ;  /* 0x00000000fffff984 */ /* 0x000fe20000000800 */
[----:B------:R-:W-:Y:S01]  /*4e00*/  @!PT LDS RZ, [RZ] ;  /* 0x00000000fffff984 */ /* 0x000fe20000000800 */
[----:B------:R-:W-:Y:S01]  /*4e10*/  @!PT LDS RZ, [RZ] ;  /* 0x00000000fffff984 */ /* 0x000fe20000000800 */
[----:B------:R1:W-:Y:S01]  /*4e20*/  LDGSTS.E.BYPASS.LTC128B.128 [R233+0x100], [R194.64], !P6 ;  /* 0x00100000c2e97fae */ /* 0x0003e2000f101d50 */
[----:B------:R-:W-:Y:S01]  /*4e30*/  IADD3 R2, P0, R200, UR21, RZ ;  /* 0x00000015c8027c10 */ /* 0x000fe2000ff1e0ff */
[----:B------:R-:W-:Y:S01]  /*4e40*/  UIADD3 UR20, UP1, UP0, UR26, UR21, UR28 ;  /* 0x000000151a147290 */ /* 0x000fe2000f83e01c */
[----:B------:R-:W-:Y:S01]  /*4e50*/  LEA R104, P3, R0, c[0x0][0x1f8], 0x1 ;  /* 0x00007e0000687a11 */ /* 0x000fe200078608ff */
[C---:B------:R-:W-:Y:S04]  /*4e60*/  HMMA.16816.F32.BF16 R56, R184.reuse, R188, R56 ;  /* 0x000000bcb838723c */ /* 0x040fe80000041838 */
[----:B----4-:R-:W-:Y:S01]  /*4e70*/  IADD3.X R103, R196, UR19, R251, P2, P1 ;  /* 0x00000013c4677c10 */ /* 0x010fe200097e24fb */
[----:B------:R-:W-:Y:S01]  /*4e80*/  UIADD3.X UR19, UR24, UR18, UR23, UP1, UP0 ;  /* 0x0000001218137290 */ /* 0x000fe20008fe0417 */
[----:B------:R-:W-:Y:S01]  /*4e90*/  LEA R192, P2, R2, c[0x0][0x1f8], 0x1 ;  /* 0x00007e0002c07a11 */ /* 0x000fe200078408ff */
[----:B------:R-:W-:Y:S01]  /*4ea0*/  UISETP.GT.AND UP0, UPT, UR25, URZ, UPT ;  /* 0x0000003f1900728c */ /* 0x000fe2000bf04270 */
[----:B------:R-:W-:Y:S01]  /*4eb0*/  LEA.HI.X R105, R0, c[0x0][0x1fc], R103, 0x1, P3 ;  /* 0x00007f0000697a11 */ /* 0x000fe200018f0c67 */
[-C--:B------:R-:W-:Y:S01]  /*4ec0*/  HMMA.16816.F32.BF16 R60, R184, R190.reuse, R60 ;  /* 0x000000beb83c723c */ /* 0x080fe2000004183c */
[----:B------:R-:W-:Y:S02]  /*4ed0*/  UIADD3 UR25, UR25, -0x1, URZ ;  /* 0xffffffff19197890 */ /* 0x000fe4000fffe03f */
[----:B------:R-:W-:Y:S01]  /*4ee0*/  IADD3.X R102, R201, UR18, RZ, P0, !PT ;  /* 0x00000012c9667c10 */ /* 0x000fe200087fe4ff */
[----:B------:R2:W-:Y:S01]  /*4ef0*/  LDGSTS.E.BYPASS.LTC128B.128 [R233+0x1100], [R104.64+0x40], !P5 ;  /* 0x0110004068e97fae */ /* 0x0005e2000e901d50 */
[----:B------:R-:W-:Y:S02]  /*4f00*/  IADD3 R101, P1, P0, R198, UR20, R234 ;  /* 0x00000014c6657c10 */ /* 0x000fe4000f83e0ea */
[----:B------:R-:W-:Y:S01]  /*4f10*/  LEA.HI.X R193, R2, c[0x0][0x1fc], R102, 0x1, P2 ;  /* 0x00007f0002c17a11 */ /* 0x000fe200010f0c66 */
[----:B------:R-:W-:Y:S01]  /*4f20*/  HMMA.16816.F32.BF16 R64, R176, R190, R64 ;  /* 0x000000beb040723c */ /* 0x000fe20000041840 */
[----:B------:R-:W-:Y:S02]  /*4f30*/  @UP0 USHF.R.S32.HI UR18, URZ, 0x1f, UR25 ;  /* 0x0000001f3f120899 */ /* 0x000fe40008011419 */
[----:B------:R-:W-:Y:S01]  /*4f40*/  @UP0 UIMAD.WIDE.U32 UR30, UR25, UR4, URZ ;  /* 0x00000004191e02a5 */ /* 0x000fe2000f8e003f */
[----:B------:R2:W-:Y:S01]  /*4f50*/  LDGSTS.E.BYPASS.LTC128B.128 [R233+0x2100], [R104.64+0x80], !P4 ;  /* 0x0210008068e97fae */ /* 0x0005e2000e101d50 */
[----:B------:R-:W-:Y:S01]  /*4f60*/  IADD3.X R0, R196, UR19, R251, P1, P0 ;  /* 0x00000013c4007c10 */ /* 0x000fe20008fe04fb */
[----:B------:R-:W-:Y:S01]  /*4f70*/  @UP0 UIMAD UR18, UR18, UR4, URZ ;  /* 0x00000004121202a4 */ /* 0x000fe2000f8e023f */
[C---:B------:R-:W-:Y:S01]  /*4f80*/  LEA R102, P2, R101.reuse, c[0x0][0x1f8], 0x1 ;  /* 0x00007e0065667a11 */ /* 0x040fe200078408ff */
[----:B------:R-:W-:Y:S01]  /*4f90*/  @UP0 USHF.L.U32 UR19, UR30, 0x6, URZ ;  /* 0x000000061e130899 */ /* 0x000fe2000800063f */
[----:B------:R-:W-:Y:S01]  /*4fa0*/  PLOP3.LUT P0, PT, PT, PT, UP0, 0x80, 0x0 ;  /* 0x000000000000781c */ /* 0x000fe20003f0f008 */
[----:B------:R-:W-:Y:S02]  /*4fb0*/  @UP0 UIMAD UR18, UR25, UR5, UR18 ;  /* 0x00000005191202a4 */ /* 0x000fe4000f8e0212 */
[----:B------:R1:W-:Y:S01]  /*4fc0*/  LDGSTS.E.BYPASS.LTC128B.128 [R233+0x900], [R192.64], !P6 ;  /* 0x00900000c0e97fae */ /* 0x0003e2000f101d50 */
[----:B------:R-:W-:Y:S01]  /*4fd0*/  LEA.HI.X R103, R101, c[0x0][0x1fc], R0, 0x1, P2 ;  /* 0x00007f0065677a11 */ /* 0x000fe200010f0c00 */
[----:B------:R-:W-:Y:S02]  /*4fe0*/  @UP0 UIADD3 UR18, UR31, UR18, URZ ;  /* 0x000000121f120290 */ /* 0x000fe4000fffe03f */
[----:B------:R-:W-:Y:S02]  /*4ff0*/  @UP0 UIADD3 UR21, UP3, UR11, UR19, URZ ;  /* 0x000000130b150290 */ /* 0x000fe4000ff7e03f */
[----:B------:R-:W-:Y:S02]  /*5000*/  @UP0 USHF.L.U64.HI UR18, UR30, 0x6, UR18 ;  /* 0x000000061e120899 */ /* 0x000fe40008010212 */
[----:B------:R3:W-:Y:S01]  /*5010*/  LDGSTS.E.BYPASS.LTC128B.128 [R233+0x1900], [R102.64+0x40], !P5 ;  /* 0x0190004066e97fae */ /* 0x0007e2000e901d50 */
[----:B------:R-:W-:Y:S02]  /*5020*/  @UP0 UIADD3 UR20, UP5, UP4, UR14, UR19, UR12 ;  /* 0x000000130e140290 */ /* 0x000fe4000fcbe00c */
[----:B------:R-:W-:Y:S05]  /*5030*/  @UP0 UIADD3 UR22, UP2, UP1, UR14, UR21, UR12 ;  /* 0x000000150e160290 */ /* 0x000fea000f95e00c */
[----:B------:R3:W-:Y:S08]  /*5040*/  LDGSTS.E.BYPASS.LTC128B.128 [R233+0x2900], [R102.64+0x80], !P4 ;  /* 0x0290008066e97fae */ /* 0x0007f0000e101d50 */
[----:B------:R-:W-:Y:S08]  /*5050*/  LDSM.16.M88.4 R196, [R216+0x4100] ;  /* 0x00410000d8c4783b */ /* 0x000ff00000000200 */
[----:B-1----:R-:W1:Y:S08]  /*5060*/  LDSM.16.M88.4 R192, [R219+0x8100] ;  /* 0x00810000dbc0783b */ /* 0x002e700000000200 */
[----:B------:R-:W4:Y:S08]  /*5070*/  LDSM.16.M88.4 R200, [R219+0x9100] ;  /* 0x00910000dbc8783b */ /* 0x000f300000000200 */
[----:B------:R-:W5:Y:S08]  /*5080*/  LDSM.16.M88.4 R172, [R216+0x4500] ;  /* 0x00450000d8ac783b */ /* 0x000f700000000200 */
[----:B------:R-:W2:Y:S08]  /*5090*/  LDSM.16.M88.4 R180, [R216+0x4900] ;  /* 0x00490000d8b4783b */ /* 0x000eb00000000200 */
[----:B------:R-:W2:Y:S01]  /*50a0*/  LDSM.16.M88.4 R184, [R216+0x4d00] ;  /* 0x004d0000d8b8783b */ /* 0x000ea20000000200 */
[-C--:B-1----:R-:W-:Y:S07]  /*50b0*/  HMMA.16816.F32.BF16 R4, R192, R196.reuse, R4 ;  /* 0x000000c4c004723c */ /* 0x082fee0000041804 */
[----:B------:R-:W-:Y:S01]  /*50c0*/  LDSM.16.M88.4 R204, [R220+0x8100] ;  /* 0x00810000dccc783b */ /* 0x000fe20000000200 */
[C---:B----4-:R-:W-:Y:S07]  /*50d0*/  HMMA.16816.F32.BF16 R8, R200.reuse, R196, R8 ;  /* 0x000000c4c808723c */ /* 0x050fee0000041808 */
[----:B------:R-:W1:Y:S01]  /*50e0*/  LDSM.16.M88.4 R208, [R229] ;  /* 0x00000000e5d0783b */ /* 0x000e620000000200 */
[-C--:B------:R-:W-:Y:S07]  /*50f0*/  HMMA.16816.F32.BF16 R12, R200, R198.reuse, R12 ;  /* 0x000000c6c80c723c */ /* 0x080fee000004180c */
[----:B------:R-:W4:Y:S01]  /*5100*/  LDSM.16.M88.4 R212, [R220+0x9100] ;  /* 0x00910000dcd4783b */ /* 0x000f220000000200 */
[C---:B------:R-:W-:Y:S07]  /*5110*/  HMMA.16816.F32.BF16 R16, R192.reuse, R198, R16 ;  /* 0x000000c6c010723c */ /* 0x040fee0000041810 */
[----:B------:R-:W1:Y:S01]  /*5120*/  LDSM.16.M88.4 R176, [R228] ;  /* 0x00000000e4b0783b */ /* 0x000e620000000200 */
[-C--:B-----5:R-:W-:Y:S07]  /*5130*/  HMMA.16816.F32.BF16 R20, R192, R172.reuse, R20 ;  /* 0x000000acc014723c */ /* 0x0a0fee0000041814 */
[----:B------:R-:W5:Y:S01]  /*5140*/  LDSM.16.M88.4 R188, [R227] ;  /* 0x00000000e3bc783b */ /* 0x000f620000000200 */
[C---:B------:R-:W-:Y:S07]  /*5150*/  HMMA.16816.F32.BF16 R24, R200.reuse, R172, R24 ;  /* 0x000000acc818723c */ /* 0x040fee0000041818 */
[----:B------:R-:W-:Y:S01]  /*5160*/  LDSM.16.M88.4 R196, [R216+0x5900] ;  /* 0x00590000d8c4783b */ /* 0x000fe20000000200 */
[-C--:B------:R-:W-:Y:S07]  /*5170*/  HMMA.16816.F32.BF16 R28, R200, R174.reuse, R28 ;  /* 0x000000aec81c723c */ /* 0x080fee000004181c */
[----:B------:R-:W0:Y:S01]  /*5180*/  LDGDEPBAR ;  /* 0x00000000000079af */ /* 0x000e220000000000 */
[C---:B------:R-:W-:Y:S07]  /*5190*/  HMMA.16816.F32.BF16 R32, R192.reuse, R174, R32 ;  /* 0x000000aec020723c */ /* 0x040fee0000041820 */
[----:B------:R-:W1:Y:S01]  /*51a0*/  LDSM.16.M88.4 R172, [R226] ;  /* 0x00000000e2ac783b */ /* 0x000e620000000200 */
[-C--:B--2---:R-:W-:Y:S08]  /*51b0*/  HMMA.16816.F32.BF16 R36, R192, R180.reuse, R36 ;  /* 0x000000b4c024723c */ /* 0x084ff00000041824 */
[C---:B------:R-:W-:Y:S08]  /*51c0*/  HMMA.16816.F32.BF16 R40, R200.reuse, R180, R40 ;  /* 0x000000b4c828723c */ /* 0x040ff00000041828 */
[-C--:B------:R-:W-:Y:S08]  /*51d0*/  HMMA.16816.F32.BF16 R44, R200, R182.reuse, R44 ;  /* 0x000000b6c82c723c */ /* 0x080ff0000004182c */
[C---:B------:R-:W-:Y:S01]  /*51e0*/  HMMA.16816.F32.BF16 R48, R192.reuse, R182, R48 ;  /* 0x000000b6c030723c */ /* 0x040fe20000041830 */
[----:B------:R-:W-:Y:S07]  /*51f0*/  LDSM.16.M88.4 R180, [R219+0xa100] ;  /* 0x00a10000dbb4783b */ /* 0x000fee0000000200 */
[-C--:B------:R-:W-:Y:S08]  /*5200*/  HMMA.16816.F32.BF16 R52, R192, R184.reuse, R52 ;  /* 0x000000b8c034723c */ /* 0x080ff00000041834 */
[C---:B------:R-:W-:Y:S08]  /*5210*/  HMMA.16816.F32.BF16 R56, R200.reuse, R184, R56 ;  /* 0x000000b8c838723c */ /* 0x040ff00000041838 */
[-C--:B------:R-:W-:Y:S01]  /*5220*/  HMMA.16816.F32.BF16 R60, R200, R186.reuse, R60 ;  /* 0x000000bac83c723c */ /* 0x080fe2000004183c */
[----:B------:R-:W-:Y:S07]  /*5230*/  LDSM.16.M88.4 R200, [R216+0x5d00] ;  /* 0x005d0000d8c8783b */ /* 0x000fee0000000200 */
[----:B------:R-:W-:Y:S01]  /*5240*/  HMMA.16816.F32.BF16 R64, R192, R186, R64 ;  /* 0x000000bac040723c */ /* 0x000fe20000041840 */
[----:B------:R-:W2:Y:S07]  /*5250*/  LDSM.16.M88.4 R184, [R216+0x5100] ;  /* 0x00510000d8b8783b */ /* 0x000eae0000000200 */
[-C--:B-1----:R-:W-:Y:S01]  /*5260*/  HMMA.16816.F32.BF16 R4, R204, R208.reuse, R4 ;  /* 0x000000d0cc04723c */ /* 0x082fe20000041804 */
[----:B------:R-:W1:Y:S07]  /*5270*/  LDSM.16.M88.4 R192, [R219+0xb100] ;  /* 0x00b10000dbc0783b */ /* 0x000e6e0000000200 */
[C---:B----4-:R-:W-:Y:S08]  /*5280*/  HMMA.16816.F32.BF16 R8, R212.reuse, R208, R8 ;  /* 0x000000d0d408723c */ /* 0x050ff00000041808 */
[-C--:B------:R-:W-:Y:S08]  /*5290*/  HMMA.16816.F32.BF16 R12, R212, R210.reuse, R12 ;  /* 0x000000d2d40c723c */ /* 0x080ff0000004180c */
[C---:B------:R-:W-:Y:S01]  /*52a0*/  HMMA.16816.F32.BF16 R16, R204.reuse, R210, R16 ;  /* 0x000000d2cc10723c */ /* 0x040fe20000041810 */
[----:B------:R-:W-:Y:S07]  /*52b0*/  LDSM.16.M88.4 R208, [R225] ;  /* 0x00000000e1d0783b */ /* 0x000fee0000000200 */
[-C--:B------:R-:W-:Y:S08]  /*52c0*/  HMMA.16816.F32.BF16 R20, R204, R176.reuse, R20 ;  /* 0x000000b0cc14723c */ /* 0x080ff00000041814 */
[C---:B------:R-:W-:Y:S08]  /*52d0*/  HMMA.16816.F32.BF16 R24, R212.reuse, R176, R24 ;  /* 0x000000b0d418723c */ /* 0x040ff00000041818 */
[-C--:B------:R-:W-:Y:S08]  /*52e0*/  HMMA.16816.F32.BF16 R28, R212, R178.reuse, R28 ;  /* 0x000000b2d41c723c */ /* 0x080ff0000004181c */
[C---:B------:R-:W-:Y:S01]  /*52f0*/  HMMA.16816.F32.BF16 R32, R204.reuse, R178, R32 ;  /* 0x000000b2cc20723c */ /* 0x040fe20000041820 */
[----:B------:R-:W4:Y:S07]  /*5300*/  LDSM.16.M88.4 R176, [R216+0x5500] ;  /* 0x00550000d8b0783b */ /* 0x000f2e0000000200 */
[-C--:B-----5:R-:W-:Y:S08]  /*5310*/  HMMA.16816.F32.BF16 R36, R204, R188.reuse, R36 ;  /* 0x000000bccc24723c */ /* 0x0a0ff00000041824 */
[C---:B------:R-:W-:Y:S08]  /*5320*/  HMMA.16816.F32.BF16 R40, R212.reuse, R188, R40 ;  /* 0x000000bcd428723c */ /* 0x040ff00000041828 */
[-C--:B------:R-:W-:Y:S08]  /*5330*/  HMMA.16816.F32.BF16 R44, R212, R190.reuse, R44 ;  /* 0x000000bed42c723c */ /* 0x080ff0000004182c */
[C---:B------:R-:W-:Y:S01]  /*5340*/  HMMA.16816.F32.BF16 R48, R204.reuse, R190, R48 ;  /* 0x000000becc30723c */ /* 0x040fe20000041830 */
[----:B------:R-:W5:Y:S07]  /*5350*/  LDSM.16.M88.4 R188, [R220+0xa100] ;  /* 0x00a10000dcbc783b */ /* 0x000f6e0000000200 */
[-C--:B------:R-:W-:Y:S08]  /*5360*/  HMMA.16816.F32.BF16 R52, R204, R172.reuse, R52 ;  /* 0x000000accc34723c */ /* 0x080ff00000041834 */
[C---:B------:R-:W-:Y:S08]  /*5370*/  HMMA.16816.F32.BF16 R56, R212.reuse, R172, R56 ;  /* 0x000000acd438723c */ /* 0x040ff00000041838 */
[-C--:B------:R-:W-:Y:S08]  /*5380*/  HMMA.16816.F32.BF16 R60, R212, R174.reuse, R60 ;  /* 0x000000aed43c723c */ /* 0x080ff0000004183c */
[----:B------:R-:W-:Y:S01]  /*5390*/  HMMA.16816.F32.BF16 R64, R204, R174, R64 ;  /* 0x000000aecc40723c */ /* 0x000fe20000041840 */
[----:B------:R-:W3:Y:S07]  /*53a0*/  LDSM.16.M88.4 R172, [R220+0xb100] ;  /* 0x00b10000dcac783b */ /* 0x000eee0000000200 */
[-C--:B--2---:R-:W-:Y:S08]  /*53b0*/  HMMA.16816.F32.BF16 R4, R180, R184.reuse, R4 ;  /* 0x000000b8b404723c */ /* 0x084ff00000041804 */
[C---:B-1----:R-:W-:Y:S08]  /*53c0*/  HMMA.16816.F32.BF16 R8, R192.reuse, R184, R8 ;  /* 0x000000b8c008723c */ /* 0x042ff00000041808 */
[-C--:B------:R-:W-:Y:S08]  /*53d0*/  HMMA.16816.F32.BF16 R12, R192, R186.reuse, R12 ;  /* 0x000000bac00c723c */ /* 0x080ff0000004180c */
[C---:B------:R-:W-:Y:S08]  /*53e0*/  HMMA.16816.F32.BF16 R16, R180.reuse, R186, R16 ;  /* 0x000000bab410723c */ /* 0x040ff00000041810 */
[-C--:B----4-:R-:W-:Y:S08]  /*53f0*/  HMMA.16816.F32.BF16 R20, R180, R176.reuse, R20 ;  /* 0x000000b0b414723c */ /* 0x090ff00000041814 */
[C---:B------:R-:W-:Y:S08]  /*5400*/  HMMA.16816.F32.BF16 R24, R192.reuse, R176, R24 ;  /* 0x000000b0c018723c */ /* 0x040ff00000041818 */
[-C--:B------:R-:W-:Y:S08]  /*5410*/  HMMA.16816.F32.BF16 R28, R192, R178.reuse, R28 ;  /* 0x000000b2c01c723c */ /* 0x080ff0000004181c */
        /* <DEDUP_REMOVED lines=8> */
[----:B------:R-:W-:Y:S08]  /*54a0*/  HMMA.16816.F32.BF16 R64, R180, R202, R64 ;  /* 0x000000cab440723c */ /* 0x000ff00000041840 */
[-C--:B-----5:R-:W-:Y:S08]  /*54b0*/  HMMA.16816.F32.BF16 R4, R188, R208.reuse, R4 ;  /* 0x000000d0bc04723c */ /* 0x0a0ff00000041804 */
[C---:B---3--:R-:W-:Y:S08]  /*54c0*/  HMMA.16816.F32.BF16 R8, R172.reuse, R208, R8 ;  /* 0x000000d0ac08723c */ /* 0x048ff00000041808 */
[-C--:B------:R-:W-:Y:S08]  /*54d0*/  HMMA.16816.F32.BF16 R12, R172, R210.reuse, R12 ;  /* 0x000000d2ac0c723c */ /* 0x080ff0000004180c */
[----:B------:R-:W-:Y:S01]  /*54e0*/  FMUL.FTZ R4, R4, c[0x0][0x320] ;  /* 0x0000c80004047a20 */ /* 0x000fe20000410000 */
[C---:B------:R-:W-:Y:S03]  /*54f0*/  HMMA.16816.F32.BF16 R16, R188.reuse, R210, R16 ;  /* 0x000000d2bc10723c */ /* 0x040fe60000041810 */
[----:B------:R-:W-:Y:S01]  /*5500*/  MUFU.TANH R177, R4 ;  /* 0x0000000400b17308 */ /* 0x000fe20000002400 */
[----:B------:R-:W-:Y:S02]  /*5510*/  FMUL.FTZ R5, R5, c[0x0][0x320] ;  /* 0x0000c80005057a20 */ /* 0x000fe40000410000 */
[----:B------:R-:W-:Y:S02]  /*5520*/  FMUL.FTZ R6, R6, c[0x0][0x320] ;  /* 0x0000c80006067a20 */ /* 0x000fe40000410000 */
[----:B------:R-:W-:Y:S04]  /*5530*/  FMUL.FTZ R7, R7, c[0x0][0x320] ;  /* 0x0000c80007077a20 */ /* 0x000fe80000410000 */
[----:B------:R-:W-:Y:S01]  /*5540*/  FMUL.FTZ R8, R8, c[0x0][0x320] ;  /* 0x0000c80008087a20 */ /* 0x000fe20000410000 */
[----:B------:R-:W-:Y:S01]  /*5550*/  MUFU.TANH R176, R5 ;  /* 0x0000000500b07308 */ /* 0x000fe20000002400 */
[----:B------:R-:W-:Y:S02]  /*5560*/  FMUL.FTZ R9, R9, c[0x0][0x320] ;  /* 0x0000c80009097a20 */ /* 0x000fe40000410000 */
[----:B------:R-:W-:Y:S02]  /*5570*/  FMUL.FTZ R10, R10, c[0x0][0x320] ;  /* 0x0000c8000a0a7a20 */ /* 0x000fe40000410000 */
[----:B------:R-:W-:Y:S02]  /*5580*/  FMUL.FTZ R11, R11, c[0x0][0x320] ;  /* 0x0000c8000b0b7a20 */ /* 0x000fe40000410000 */
[----:B------:R-:W-:Y:S02]  /*5590*/  FMUL.FTZ R13, R13, c[0x0][0x320] ;  /* 0x0000c8000d0d7a20 */ /* 0x000fe40000410000 */
[----:B------:R-:W-:Y:S01]  /*55a0*/  FMUL.FTZ R12, R12, c[0x0][0x320] ;  /* 0x0000c8000c0c7a20 */ /* 0x000fe20000410000 */
[----:B------:R-:W-:Y:S01]  /*55b0*/  MUFU.TANH R179, R6 ;  /* 0x0000000600b37308 */ /* 0x000fe20000002400 */
[----:B------:R-:W-:Y:S02]  /*55c0*/  FMUL.FTZ R18, R18, c[0x0][0x320] ;  /* 0x0000c80012127a20 */ /* 0x000fe40000410000 */
[----:B------:R-:W-:Y:S02]  /*55d0*/  FMUL.FTZ R16, R16, c[0x0][0x320] ;  /* 0x0000c80010107a20 */ /* 0x000fe40000410000 */
[----:B------:R-:W-:Y:S02]  /*55e0*/  FMUL.FTZ R19, R19, c[0x0][0x320] ;  /* 0x0000c80013137a20 */ /* 0x000fe40000410000 */
[----:B------:R-:W-:Y:S02]  /*55f0*/  FMUL.FTZ R17, R17, c[0x0][0x320] ;  /* 0x0000c80011117a20 */ /* 0x000fe40000410000 */
[----:B------:R-:W-:Y:S01]  /*5600*/  FMUL.FTZ R14, R14, c[0x0][0x320] ;  /* 0x0000c8000e0e7a20 */ /* 0x000fe20000410000 */
[----:B------:R1:W-:Y:S01]  /*5610*/  MUFU.TANH R178, R7 ;  /* 0x0000000700b27308 */ /* 0x0003e20000002400 */
[----:B------:R-:W-:Y:S09]  /*5620*/  FMUL.FTZ R15, R15, c[0x0][0x320] ;  /* 0x0000c8000f0f7a20 */ /* 0x000ff20000410000 */
[----:B------:R-:W2:Y:S10]  /*5630*/  MUFU.TANH R182, R8 ;  /* 0x0000000800b67308 */ /* 0x000eb40000002400 */
[----:B------:R-:W-:Y:S01]  /*5640*/  MUFU.TANH R181, R9 ;  /* 0x0000000900b57308 */ /* 0x000fe20000002400 */
[----:B-1----:R-:W1:Y:S09]  /*5650*/  LDSM.16.M88.4 R4, [R224] ;  /* 0x00000000e004783b */ /* 0x002e720000000200 */
[----:B------:R-:W-:Y:S01]  /*5660*/  MUFU.TANH R184, R10 ;  /* 0x0000000a00b87308 */ /* 0x000fe20000002400 */
[----:B--2---:R-:W-:Y:S09]  /*5670*/  FMNMX.FTZ R0, R182, R106, !PT ;  /* 0x0000006ab6007209 */ /* 0x004ff20007810000 */
[----:B------:R2:W-:Y:S10]  /*5680*/  MUFU.TANH R185, R11 ;  /* 0x0000000b00b97308 */ /* 0x0005f40000002400 */
[----:B------:R-:W-:Y:S10]  /*5690*/  MUFU.TANH R18, R18 ;  /* 0x0000001200127308 */ /* 0x000ff40000002400 */
[----:B------:R-:W3:Y:S01]  /*56a0*/  MUFU.TANH R16, R16 ;  /* 0x0000001000107308 */ /* 0x000ee20000002400 */
[----:B--2---:R-:W2:Y:S01]  /*56b0*/  LDSM.16.M88.4 R8, [R223] ;  /* 0x00000000df08783b */ /* 0x004ea20000000200 */
[-C--:B-1----:R-:W-:Y:S08]  /*56c0*/  HMMA.16816.F32.BF16 R20, R188, R4.reuse, R20 ;  /* 0x00000004bc14723c */ /* 0x082ff00000041814 */
[----:B------:R-:W-:Y:S01]  /*56d0*/  MUFU.TANH R12, R12 ;  /* 0x0000000c000c7308 */ /* 0x000fe20000002400 */
[C---:B------:R-:W-:Y:S09]  /*56e0*/  HMMA.16816.F32.BF16 R24, R172.reuse, R4, R24 ;  /* 0x00000004ac18723c */ /* 0x040ff20000041818 */
[----:B------:R-:W-:Y:S01]  /*56f0*/  MUFU.TANH R19, R19 ;  /* 0x0000001300137308 */ /* 0x000fe20000002400 */
[-C--:B------:R-:W-:Y:S08]  /*5700*/  HMMA.16816.F32.BF16 R28, R172, R6.reuse, R28 ;  /* 0x00000006ac1c723c */ /* 0x080ff0000004181c */
[C---:B------:R-:W-:Y:S01]  /*5710*/  HMMA.16816.F32.BF16 R32, R188.reuse, R6, R32 ;  /* 0x00000006bc20723c */ /* 0x040fe20000041820 */
[----:B------:R-:W1:Y:S01]  /*5720*/  MUFU.TANH R17, R17 ;  /* 0x0000001100117308 */ /* 0x000e620000002400 */
[----:B------:R-:W4:Y:S01]  /*5730*/  LDSM.16.M88.4 R4, [R222] ;  /* 0x00000000de04783b */ /* 0x000f220000000200 */
[----:B------:R-:W-:Y:S04]  /*5740*/  DEPBAR.LE SB0, 0x0 ;  /* 0x000080000000791a */ /* 0x000fe80000000000 */
[----:B------:R-:W-:Y:S02]  /*5750*/  FMUL.FTZ R22, R22, c[0x0][0x320] ;  /* 0x0000c80016167a20 */ /* 0x000fe40000410000 */
[----:B------:R-:W-:Y:S02]  /*5760*/  FMUL.FTZ R23, R23, c[0x0][0x320] ;  /* 0x0000c80017177a20 */ /* 0x000fe40000410000 */
[----:B------:R-:W-:Y:S01]  /*5770*/  MUFU.TANH R196, R22 ;  /* 0x0000001600c47308 */ /* 0x000fe20000002400 */
[----:B------:R-:W-:Y:S01]  /*5780*/  BAR.SYNC.DEFER_BLOCKING 0x0 ;  /* 0x0000000000007b1d */ /* 0x000fe20000010000 */
[----:B------:R-:W-:Y:S01]  /*5790*/  FMUL.FTZ R26, R26, c[0x0][0x320] ;  /* 0x0000c8001a1a7a20 */ /* 0x000fe20000410000 */
[-C--:B--2---:R-:W-:Y:S05]  /*57a0*/  HMMA.16816.F32.BF16 R36, R188, R8.reuse, R36 ;  /* 0x00000008bc24723c */ /* 0x084fea0000041824 */
[----:B------:R-:W-:Y:S02]  /*57b0*/  FMUL.FTZ R27, R27, c[0x0][0x320] ;  /* 0x0000c8001b1b7a20 */ /* 0x000fe40000410000 */
[----:B------:R-:W-:Y:S01]  /*57c0*/  MUFU.TANH R202, R26 ;  /* 0x0000001a00ca7308 */ /* 0x000fe20000002400 */
[----:B------:R-:W-:Y:S01]  /*57d0*/  FMUL.FTZ R20, R20, c[0x0][0x320] ;  /* 0x0000c80014147a20 */ /* 0x000fe20000410000 */
[C---:B------:R-:W-:Y:S01]  /*57e0*/  HMMA.16816.F32.BF16 R40, R172.reuse, R8, R40 ;  /* 0x00000008ac28723c */ /* 0x040fe20000041828 */
[----:B------:R-:W2:Y:S03]  /*57f0*/  LDL R8, [R1+0x30] ;  /* 0x0000300001087983 */ /* 0x000ea60000100800 */
[----:B------:R-:W-:Y:S02]  /*5800*/  FMUL.FTZ R21, R21, c[0x0][0x320] ;  /* 0x0000c80015157a20 */ /* 0x000fe40000410000 */
[----:B------:R-:W-:Y:S02]  /*5810*/  FMUL.FTZ R24, R24, c[0x0][0x320] ;  /* 0x0000c80018187a20 */ /* 0x000fe40000410000 */
[----:B------:R5:W-:Y:S01]  /*5820*/  MUFU.TANH R197, R23 ;  /* 0x0000001700c57308 */ /* 0x000be20000002400 */
[-C--:B------:R-:W-:Y:S03]  /*5830*/  HMMA.16816.F32.BF16 R44, R172, R10.reuse, R44 ;  /* 0x0000000aac2c723c */ /* 0x080fe6000004182c */
[----:B------:R-:W-:Y:S02]  /*5840*/  FMUL.FTZ R25, R25, c[0x0][0x320] ;  /* 0x0000c80019197a20 */ /* 0x000fe40000410000 */
[----:B------:R-:W-:Y:S02]  /*5850*/  FMUL.FTZ R34, R34, c[0x0][0x320] ;  /* 0x0000c80022227a20 */ /* 0x000fe40000410000 */
[----:B------:R-:W-:Y:S01]  /*5860*/  FMUL.FTZ R38, R38, c[0x0][0x320] ;  /* 0x0000c80026267a20 */ /* 0x000fe20000410000 */
[C---:B------:R-:W-:Y:S01]  /*5870*/  HMMA.16816.F32.BF16 R48, R188.reuse, R10, R48 ;  /* 0x0000000abc30723c */ /* 0x040fe20000041830 */
[----:B------:R1:W-:Y:S03]  /*5880*/  MUFU.TANH R204, R27 ;  /* 0x0000001b00cc7308 */ /* 0x0003e60000002400 */
[----:B------:R-:W-:Y:S02]  /*5890*/  FMUL.FTZ R36, R36, c[0x0][0x320] ;  /* 0x0000c80024247a20 */ /* 0x000fe40000410000 */
[----:B------:R-:W-:Y:S02]  /*58a0*/  FMUL.FTZ R39, R39, c[0x0][0x320] ;  /* 0x0000c80027277a20 */ /* 0x000fe40000410000 */
[-C--:B----4-:R-:W-:Y:S03]  /*58b0*/  HMMA.16816.F32.BF16 R52, R188, R4.reuse, R52 ;  /* 0x00000004bc34723c */ /* 0x090fe60000041834 */
[----:B------:R-:W-:Y:S01]  /*58c0*/  MUFU.TANH R180, R13 ;  /* 0x0000000d00b47308 */ /* 0x000fe20000002400 */
[----:B------:R-:W-:Y:S02]  /*58d0*/  FMUL.FTZ R41, R41, c[0x0][0x320] ;  /* 0x0000c80029297a20 */ /* 0x000fe40000410000 */
[----:B------:R-:W-:Y:S01]  /*58e0*/  FMUL.FTZ R37, R37, c[0x0][0x320] ;  /* 0x0000c80025257a20 */ /* 0x000fe20000410000 */
[----:B-----5:R-:W4:Y:S01]  /*58f0*/  LDL.64 R22, [R1+0x8] ;  /* 0x0000080001167983 */ /* 0x020f220000100a00 */
[C---:B------:R-:W-:Y:S04]  /*5900*/  HMMA.16816.F32.BF16 R56, R172.reuse, R4, R56 ;  /* 0x00000004ac38723c */ /* 0x040fe80000041838 */
[----:B------:R-:W-:Y:S01]  /*5910*/  FMUL.FTZ R32, R32, c[0x0][0x320] ;  /* 0x0000c80020207a20 */ /* 0x000fe20000410000 */
[----:B------:R-:W-:Y:S01]  /*5920*/  MUFU.TANH R2, R41 ;  /* 0x0000002900027308 */ /* 0x000fe20000002400 */
[----:B------:R-:W-:Y:S01]  /*5930*/  FMUL.FTZ R40, R40, c[0x0][0x320] ;  /* 0x0000c80028287a20 */ /* 0x000fe20000410000 */
[----:B------:R-:W-:Y:S01]  /*5940*/  FMNMX.FTZ R4, R177, R3, !PT ;  /* 0x00000003b1047209 */ /* 0x000fe20007810000 */
[----:B------:R-:W-:Y:S01]  /*5950*/  FMUL.FTZ R48, R48, c[0x0][0x320] ;  /* 0x0000c80030307a20 */ /* 0x000fe20000410000 */
[----:B-1----:R-:W5:Y:S01]  /*5960*/  LDL.64 R26, [R1+0x38] ;  /* 0x00003800011a7983 */ /* 0x002f620000100a00 */
[-C--:B------:R-:W-:Y:S03]  /*5970*/  HMMA.16816.F32.BF16 R60, R172, R6.reuse, R60 ;  /* 0x00000006ac3c723c */ /* 0x080fe6000004183c */
[----:B------:R-:W-:Y:S01]  /*5980*/  FMUL.FTZ R49, R49, c[0x0][0x320] ;  /* 0x0000c80031317a20 */ /* 0x000fe20000410000 */
[----:B------:R-:W-:Y:S01]  /*5990*/  FMNMX.FTZ R4, R176, R4, !PT ;  /* 0x00000004b0047209 */ /* 0x000fe20007810000 */
[----:B------:R-:W-:Y:S01]  /*59a0*/  MUFU.TANH R203, R48 ;  /* 0x0000003000cb7308 */ /* 0x000fe20000002400 */
[----:B------:R-:W-:Y:S02]  /*59b0*/  FMUL.FTZ R54, R54, c[0x0][0x320] ;  /* 0x0000c80036367a20 */ /* 0x000fe40000410000 */
[----:B------:R-:W-:Y:S01]  /*59c0*/  FMUL.FTZ R52, R52, c[0x0][0x320] ;  /* 0x0000c80034347a20 */ /* 0x000fe20000410000 */
[----:B---3--:R-:W-:Y:S01]  /*59d0*/  FMNMX.FTZ R4, R16, R4, !PT ;  /* 0x0000000410047209 */ /* 0x008fe20007810000 */
[----:B------:R-:W-:Y:S04]  /*59e0*/  HMMA.16816.F32.BF16 R64, R188, R6, R64 ;  /* 0x00000006bc40723c */ /* 0x000fe80000041840 */
[----:B------:R-:W-:Y:S01]  /*59f0*/  FMUL.FTZ R56, R56, c[0x0][0x320] ;  /* 0x0000c80038387a20 */ /* 0x000fe20000410000 */
[----:B------:R-:W1:Y:S01]  /*5a00*/  MUFU.TANH R192, R20 ;  /* 0x0000001400c07308 */ /* 0x000e620000002400 */
[----:B------:R-:W-:Y:S01]  /*5a10*/  FMUL.FTZ R55, R55, c[0x0][0x320] ;  /* 0x0000c80037377a20 */ /* 0x000fe20000410000 */
[----:B------:R-:W-:Y:S01]  /*5a20*/  FMNMX.FTZ R4, R17, R4, !PT ;  /* 0x0000000411047209 */ /* 0x000fe20007810000 */
[----:B------:R-:W-:Y:S04]  /*5a30*/  FMUL.FTZ R53, R53, c[0x0][0x320] ;  /* 0x0000c80035357a20 */ /* 0x000fe80000410000 */
[----:B------:R-:W-:Y:S02]  /*5a40*/  FMUL.FTZ R35, R35, c[0x0][0x320] ;  /* 0x0000c80023237a20 */ /* 0x000fe40000410000 */
[----:B------:R-:W-:Y:S01]  /*5a50*/  FMUL.FTZ R33, R33, c[0x0][0x320] ;  /* 0x0000c80021217a20 */ /* 0x000fe20000410000 */
[----:B------:R3:W-:Y:S01]  /*5a60*/  MUFU.TANH R48, R56 ;  /* 0x0000003800307308 */ /* 0x0007e20000002400 */
[----:B------:R-:W-:Y:S02]  /*5a70*/  FMUL.FTZ R50, R50, c[0x0][0x320] ;  /* 0x0000c80032327a20 */ /* 0x000fe40000410000 */
[----:B------:R-:W-:Y:S02]  /*5a80*/  FMUL.FTZ R44, R44, c[0x0][0x320] ;  /* 0x0000c8002c2c7a20 */ /* 0x000fe40000410000 */
[----:B------:R-:W-:Y:S02]  /*5a90*/  FMUL.FTZ R51, R51, c[0x0][0x320] ;  /* 0x0000c80033337a20 */ /* 0x000fe40000410000 */
[----:B------:R-:W-:Y:S02]  /*5aa0*/  FMUL.FTZ R57, R57, c[0x0][0x320] ;  /* 0x0000c80039397a20 */ /* 0x000fe40000410000 */
[----:B------:R-:W-:Y:S01]  /*5ab0*/  FMUL.FTZ R65, R65, c[0x0][0x320] ;  /* 0x0000c80041417a20 */ /* 0x000fe20000410000 */
[----:B------:R-:W-:Y:S01]  /*5ac0*/  MUFU.TANH R199, R24 ;  /* 0x0000001800c77308 */ /* 0x000fe20000002400 */
[----:B------:R-:W-:Y:S02]  /*5ad0*/  FMUL.FTZ R66, R66, c[0x0][0x320] ;  /* 0x0000c80042427a20 */ /* 0x000fe40000410000 */
[----:B------:R-:W-:Y:S01]  /*5ae0*/  FMUL.FTZ R67, R67, c[0x0][0x320] ;  /* 0x0000c80043437a20 */ /* 0x000fe20000410000 */
[----:B-1----:R-:W-:Y:S01]  /*5af0*/  FMNMX.FTZ R4, R192, R4, !PT ;  /* 0x00000004c0047209 */ /* 0x002fe20007810000 */
[----:B------:R-:W-:Y:S02]  /*5b00*/  FMUL.FTZ R64, R64, c[0x0][0x320] ;  /* 0x0000c80040407a20 */ /* 0x000fe40000410000 */
[----:B------:R-:W-:Y:S02]  /*5b10*/  FMUL.FTZ R60, R60, c[0x0][0x320] ;  /* 0x0000c8003c3c7a20 */ /* 0x000fe40000410000 */
[----:B------:R-:W-:Y:S01]  /*5b20*/  FMUL.FTZ R61, R61, c[0x0][0x320] ;  /* 0x0000c8003d3d7a20 */ /* 0x000fe20000410000 */
[----:B------:R-:W1:Y:S01]  /*5b30*/  MUFU.TANH R193, R21 ;  /* 0x0000001500c17308 */ /* 0x000e620000002400 */
[----:B------:R-:W-:Y:S02]  /*5b40*/  FMUL.FTZ R58, R58, c[0x0][0x320] ;  /* 0x0000c8003a3a7a20 */ /* 0x000fe40000410000 */
[----:B------:R-:W-:Y:S01]  /*5b50*/  FMUL.FTZ R59, R59, c[0x0][0x320] ;  /* 0x0000c8003b3b7a20 */ /* 0x000fe20000410000 */
[----:B---3--:R-:W-:Y:S01]  /*5b60*/  MOV R56, R2 ;  /* 0x0000000200387202 */ /* 0x008fe20000000f00 */
[----:B------:R-:W-:Y:S01]  /*5b70*/  FMUL.FTZ R62, R62, c[0x0][0x320] ;  /* 0x0000c8003e3e7a20 */ /* 0x000fe20000410000 */
[----:B------:R-:W-:Y:S01]  /*5b80*/  FMNMX.FTZ R2, R179, R100, !PT ;  /* 0x00000064b3027209 */ /* 0x000fe20007810000 */
[----:B------:R-:W-:Y:S02]  /*5b90*/  FMUL.FTZ R28, R28, c[0x0][0x320] ;  /* 0x0000c8001c1c7a20 */ /* 0x000fe40000410000 */
[----:B------:R-:W-:Y:S01]  /*5ba0*/  FMUL.FTZ R29, R29, c[0x0][0x320] ;  /* 0x0000c8001d1d7a20 */ /* 0x000fe20000410000 */
[----:B------:R-:W3:Y:S01]  /*5bb0*/  MUFU.TANH R198, R25 ;  /* 0x0000001900c67308 */ /* 0x000ee20000002400 */
[----:B------:R-:W-:Y:S01]  /*5bc0*/  FMNMX.FTZ R5, R178, R2, !PT ;  /* 0x00000002b2057209 */ /* 0x000fe20007810000 */
[----:B------:R-:W-:Y:S01]  /*5bd0*/  FMUL.FTZ R45, R45, c[0x0][0x320] ;  /* 0x0000c8002d2d7a20 */ /* 0x000fe20000410000 */
[----:B------:R-:W-:Y:S01]  /*5be0*/  FMNMX.FTZ R2, R181, R0, !PT ;  /* 0x00000000b5027209 */ /* 0x000fe20007810000 */
[----:B------:R-:W-:Y:S01]  /*5bf0*/  FMUL.FTZ R30, R30, c[0x0][0x320] ;  /* 0x0000c8001e1e7a20 */ /* 0x000fe20000410000 */
[----:B------:R-:W-:Y:S01]  /*5c00*/  FMNMX.FTZ R0, R18, R5, !PT ;  /* 0x0000000512007209 */ /* 0x000fe20007810000 */
[----:B------:R-:W-:Y:S01]  /*5c10*/  FMUL.FTZ R31, R31, c[0x0][0x320] ;  /* 0x0000c8001f1f7a20 */ /* 0x000fe20000410000 */
[----:B------:R-:W-:Y:S01]  /*5c20*/  FMNMX.FTZ R2, R12, R2, !PT ;  /* 0x000000020c027209 */ /* 0x000fe20007810000 */
[----:B------:R-:W-:Y:S01]  /*5c30*/  FMUL.FTZ R42, R42, c[0x0][0x320] ;  /* 0x0000c8002a2a7a20 */ /* 0x000fe20000410000 */
[----:B------:R-:W-:Y:S01]  /*5c40*/  FMNMX.FTZ R0, R19, R0, !PT ;  /* 0x0000000013007209 */ /* 0x000fe20007810000 */
[----:B------:R-:W3:Y:S01]  /*5c50*/  MUFU.TANH R194, R34 ;  /* 0x0000002200c27308 */ /* 0x000ee20000002400 */
[----:B------:R-:W-:Y:S01]  /*5c60*/  FMNMX.FTZ R5, R180, R2, !PT ;  /* 0x00000002b4057209 */ /* 0x000fe20007810000 */
[----:B------:R-:W-:Y:S01]  /*5c70*/  FMUL.FTZ R43, R43, c[0x0][0x320] ;  /* 0x0000c8002b2b7a20 */ /* 0x000fe20000410000 */
[----:B------:R-:W-:Y:S01]  /*5c80*/  FMNMX.FTZ R0, R196, R0, !PT ;  /* 0x00000000c4007209 */ /* 0x000fe20007810000 */
[----:B------:R-:W-:Y:S01]  /*5c90*/  FMUL.FTZ R46, R46, c[0x0][0x320] ;  /* 0x0000c8002e2e7a20 */ /* 0x000fe20000410000 */
[----:B-1----:R-:W-:Y:S01]  /*5ca0*/  FMNMX.FTZ R4, R193, R4, !PT ;  /* 0x00000004c1047209 */ /* 0x002fe20007810000 */
[----:B------:R-:W-:Y:S01]  /*5cb0*/  FMUL.FTZ R47, R47, c[0x0][0x320] ;  /* 0x0000c8002f2f7a20 */ /* 0x000fe20000410000 */
[----:B------:R-:W-:Y:S02]  /*5cc0*/  FMNMX.FTZ R5, R199, R5, !PT ;  /* 0x00000005c7057209 */ /* 0x000fe40007810000 */
[----:B------:R-:W-:Y:S01]  /*5cd0*/  FMNMX.FTZ R0, R197, R0, !PT ;  /* 0x00000000c5007209 */ /* 0x000fe20007810000 */
[----:B------:R-:W-:Y:S01]  /*5ce0*/  MUFU.TANH R188, R43 ;  /* 0x0000002b00bc7308 */ /* 0x000fe20000002400 */
[----:B---3--:R-:W-:Y:S09]  /*5cf0*/  FMNMX.FTZ R5, R198, R5, !PT ;  /* 0x00000005c6057209 */ /* 0x008ff20007810000 */
[----:B------:R-:W1:Y:S01]  /*5d00*/  MUFU.TANH R186, R32 ;  /* 0x0000002000ba7308 */ /* 0x000e620000002400 */
[----:B------:R-:W-:Y:S09]  /*5d10*/  FMNMX.FTZ R0, R194, R0, !PT ;  /* 0x00000000c2007209 */ /* 0x000ff20007810000 */
[----:B------:R-:W-:Y:S10]  /*5d20*/  MUFU.TANH R190, R46 ;  /* 0x0000002e00be7308 */ /* 0x000ff40000002400 */
[----:B------:R-:W3:Y:S01]  /*5d30*/  MUFU.TANH R240, R40 ;  /* 0x0000002800f07308 */ /* 0x000ee20000002400 */
[----:B-1----:R-:W-:Y:S09]  /*5d40*/  FMNMX.FTZ R4, R186, R4, !PT ;  /* 0x00000004ba047209 */ /* 0x002ff20007810000 */
[----:B------:R-:W1:Y:S10]  /*5d50*/  MUFU.TANH R201, R28 ;  /* 0x0000001c00c97308 */ /* 0x000e740000002400 */
[----:B------:R-:W1:Y:S01]  /*5d60*/  MUFU.TANH R195, R35 ;  /* 0x0000002300c37308 */ /* 0x000e620000002400 */
[----:B---3--:R-:W-:Y:S09]  /*5d70*/  MOV R191, R240 ;  /* 0x000000f000bf7202 */ /* 0x008ff20000000f00 */
[----:B------:R-:W3:Y:S01]  /*5d80*/  MUFU.TANH R187, R33 ;  /* 0x0000002100bb7308 */ /* 0x000ee20000002400 */
[----:B-1----:R-:W-:Y:S09]  /*5d90*/  FMNMX.FTZ R5, R201, R5, !PT ;  /* 0x00000005c9057209 */ /* 0x002ff20007810000 */
[----:B------:R-:W1:Y:S01]  /*5da0*/  MUFU.TANH R200, R29 ;  /* 0x0000001d00c87308 */ /* 0x000e620000002400 */
[----:B------:R-:W-:Y:S09]  /*5db0*/  FMNMX.FTZ R0, R195, R0, !PT ;  /* 0x00000000c3007209 */ /* 0x000ff20007810000 */
[----:B------:R-:W1:Y:S01]  /*5dc0*/  MUFU.TANH R236, R38 ;  /* 0x0000002600ec7308 */ /* 0x000e620000002400 */
[----:B---3--:R-:W-:Y:S09]  /*5dd0*/  FMNMX.FTZ R4, R187, R4, !PT ;  /* 0x00000004bb047209 */ /* 0x008ff20007810000 */
[----:B------:R-:W3:Y:S01]  /*5de0*/  MUFU.TANH R212, R36 ;  /* 0x0000002400d47308 */ /* 0x000ee20000002400 */
[----:B-1----:R-:W-:Y:S04]  /*5df0*/  FMNMX.FTZ R5, R200, R5, !PT ;  /* 0x00000005c8057209 */ /* 0x002fe80007810000 */
[----:B------:R-:W-:Y:S05]  /*5e00*/  FMNMX.FTZ R5, R191, R5, !PT ;  /* 0x00000005bf057209 */ /* 0x000fea0007810000 */
[----:B------:R-:W1:Y:S01]  /*5e10*/  MUFU.TANH R235, R39 ;  /* 0x0000002700eb7308 */ /* 0x000e620000002400 */
[----:B------:R-:W-:Y:S02]  /*5e20*/  FMNMX.FTZ R5, R56, R5, !PT ;  /* 0x0000000538057209 */ /* 0x000fe40007810000 */
[----:B------:R-:W-:Y:S07]  /*5e30*/  FMNMX.FTZ R0, R236, R0, !PT ;  /* 0x00000000ec007209 */ /* 0x000fee0007810000 */
[----:B------:R-:W1:Y:S01]  /*5e40*/  MUFU.TANH R213, R37 ;  /* 0x0000002500d57308 */ /* 0x000e620000002400 */
[----:B---3--:R-:W-:Y:S09]  /*5e50*/  FMNMX.FTZ R4, R212, R4, !PT ;  /* 0x00000004d4047209 */ /* 0x008ff20007810000 */
[----:B------:R-:W3:Y:S01]  /*5e60*/  MUFU.TANH R215, R50 ;  /* 0x0000003200d77308 */ /* 0x000ee20000002400 */
[----:B-1----:R-:W-:Y:S09]  /*5e70*/  FMNMX.FTZ R0, R235, R0, !PT ;  /* 0x00000000eb007209 */ /* 0x002ff20007810000 */
[----:B------:R-:W1:Y:S01]  /*5e80*/  MUFU.TANH R41, R44 ;  /* 0x0000002c00297308 */ /* 0x000e620000002400 */
[----:B------:R-:W-:Y:S04]  /*5e90*/  FMNMX.FTZ R4, R213, R4, !PT ;  /* 0x00000004d5047209 */ /* 0x000fe80007810000 */
[----:B------:R-:W-:Y:S05]  /*5ea0*/  FMNMX.FTZ R4, R203, R4, !PT ;  /* 0x00000004cb047209 */ /* 0x000fea0007810000 */
[----:B------:R-:W1:Y:S01]  /*5eb0*/  MUFU.TANH R237, R51 ;  /* 0x0000003300ed7308 */ /* 0x000e620000002400 */
[----:B---3--:R-:W-:Y:S09]  /*5ec0*/  FMNMX.FTZ R0, R215, R0, !PT ;  /* 0x00000000d7007209 */ /* 0x008ff20007810000 */
[----:B------:R-:W3:Y:S01]  /*5ed0*/  MUFU.TANH R210, R49 ;  /* 0x0000003100d27308 */ /* 0x000ee20000002400 */
[----:B-1----:R-:W-:Y:S09]  /*5ee0*/  FMNMX.FTZ R5, R41, R5, !PT ;  /* 0x0000000529057209 */ /* 0x002ff20007810000 */
[----:B------:R-:W1:Y:S01]  /*5ef0*/  MUFU.TANH R239, R45 ;  /* 0x0000002d00ef7308 */ /* 0x000e620000002400 */
[----:B------:R-:W-:Y:S09]  /*5f00*/  FMNMX.FTZ R0, R237, R0, !PT ;  /* 0x00000000ed007209 */ /* 0x000ff20007810000 */
[----:B------:R-:W2:Y:S01]  /*5f10*/  MUFU.TANH R247, R54 ;  /* 0x0000003600f77308 */ /* 0x000ea20000002400 */
[----:B---3--:R-:W-:Y:S09]  /*5f20*/  FMNMX.FTZ R4, R210, R4, !PT ;  /* 0x00000004d2047209 */ /* 0x008ff20007810000 */
[----:B------:R-:W3:Y:S01]  /*5f30*/  MUFU.TANH R238, R52 ;  /* 0x0000003400ee7308 */ /* 0x000ee20000002400 */
[----:B-1----:R-:W-:Y:S09]  /*5f40*/  FMNMX.FTZ R5, R239, R5, !PT ;  /* 0x00000005ef057209 */ /* 0x002ff20007810000 */
[----:B------:R-:W1:Y:S01]  /*5f50*/  MUFU.TANH R240, R55 ;  /* 0x0000003700f07308 */ /* 0x000e620000002400 */
[----:B--2---:R-:W-:Y:S09]  /*5f60*/  FMNMX.FTZ R0, R247, R0, !PT ;  /* 0x00000000f7007209 */ /* 0x004ff20007810000 */
[----:B------:R-:W2:Y:S01]  /*5f70*/  MUFU.TANH R49, R53 ;  /* 0x0000003500317308 */ /* 0x000ea20000002400 */
[----:B---3--:R-:W-:Y:S09]  /*5f80*/  FMNMX.FTZ R4, R238, R4, !PT ;  /* 0x00000004ee047209 */ /* 0x008ff20007810000 */
[----:B------:R-:W3:Y:S01]  /*5f90*/  MUFU.TANH R44, R57 ;  /* 0x00000039002c7308 */ /* 0x000ee20000002400 */
[----:B-1----:R-:W-:Y:S02]  /*5fa0*/  FMNMX.FTZ R2, R240, R0, !PT ;  /* 0x00000000f0027209 */ /* 0x002fe40007810000 */
[----:B------:R-:W-:Y:S02]  /*5fb0*/  FMNMX.FTZ R0, R48, R5, !PT ;  /* 0x0000000530007209 */ /* 0x000fe40007810000 */
[----:B------:R-:W-:Y:S05]  /*5fc0*/  FMNMX.FTZ R5, R184, R107, !PT ;  /* 0x0000006bb8057209 */ /* 0x000fea0007810000 */
[----:B------:R-:W1:Y:S01]  /*5fd0*/  MUFU.TANH R45, R64 ;  /* 0x00000040002d7308 */ /* 0x000e620000002400 */
[----:B------:R-:W-:Y:S02]  /*5fe0*/  FMNMX.FTZ R5, R185, R5, !PT ;  /* 0x00000005b9057209 */ /* 0x000fe40007810000 */
[----:B--2---:R-:W-:Y:S07]  /*5ff0*/  FMNMX.FTZ R4, R49, R4, !PT ;  /* 0x0000000431047209 */ /* 0x004fee0007810000 */
[----:B------:R-:W2:Y:S01]  /*6000*/  MUFU.TANH R250, R60 ;  /* 0x0000003c00fa7308 */ /* 0x000ea20000002400 */
[----:B---3--:R-:W-:Y:S09]  /*6010*/  FMNMX.FTZ R0, R44, R0, !PT ;  /* 0x000000002c007209 */ /* 0x008ff20007810000 */
[----:B------:R-:W3:Y:S01]  /*6020*/  MUFU.TANH R249, R65 ;  /* 0x0000004100f97308 */ /* 0x000ee20000002400 */
[----:B-1----:R-:W-:Y:S09]  /*6030*/  FMNMX.FTZ R4, R45, R4, !PT ;  /* 0x000000042d047209 */ /* 0x002ff20007810000 */
[----:B------:R-:W1:Y:S01]  /*6040*/  MUFU.TANH R248, R61 ;  /* 0x0000003d00f87308 */ /* 0x000e620000002400 */
[----:B--2---:R-:W-:Y:S09]  /*6050*/  FMNMX.FTZ R0, R250, R0, !PT ;  /* 0x00000000fa007209 */ /* 0x004ff20007810000 */
[----:B------:R-:W2:Y:S01]  /*6060*/  MUFU.TANH R183, R14 ;  /* 0x0000000e00b77308 */ /* 0x000ea20000002400 */
[----:B---3--:R-:W-:Y:S05]  /*6070*/  FMNMX.FTZ R4, R249, R4, !PT ;  /* 0x00000004f9047209 */ /* 0x008fea0007810000 */
[----:B------:R-:W3:Y:S04]  /*6080*/  SHFL.BFLY PT, R7, R4, 0x2, 0x1f ;  /* 0x0c401f0004077f89 */ /* 0x000ee800000e0000 */
[----:B------:R-:W4:Y:S01]  /*6090*/  MUFU.TANH R15, R15 ;  /* 0x0000000f000f7308 */ /* 0x000f220000002400 */
[----:B-1----:R-:W-:Y:S05]  /*60a0*/  FMNMX.FTZ R0, R248, R0, !PT ;  /* 0x00000000f8007209 */ /* 0x002fea0007810000 */
[----:B------:R-:W1:Y:S04]  /*60b0*/  SHFL.BFLY PT, R103, R0, 0x2, 0x1f ;  /* 0x0c401f0000677f89 */ /* 0x000e6800000e0000 */
[----:B------:R-:W1:Y:S01]  /*60c0*/  MUFU.TANH R211, R30 ;  /* 0x0000001e00d37308 */ /* 0x000e620000002400 */
[----:B--2---:R-:W-:Y:S09]  /*60d0*/  FMNMX.FTZ R5, R183, R5, !PT ;  /* 0x00000005b7057209 */ /* 0x004ff20007810000 */
[----:B------:R-:W2:Y:S01]  /*60e0*/  MUFU.TANH R51, R66 ;  /* 0x0000004200337308 */ /* 0x000ea20000002400 */
[----:B---3--:R-:W-:Y:S02]  /*60f0*/  FMNMX.FTZ R4, R4, R7, !PT ;  /* 0x0000000704047209 */ /* 0x008fe40007810000 */
[----:B----4-:R-:W-:Y:S03]  /*6100*/  FMNMX.FTZ R5, R15, R5, !PT ;  /* 0x000000050f057209 */ /* 0x010fe60007810000 */
[----:B------:R-:W3:Y:S01]  /*6110*/  SHFL.BFLY PT, R105, R4, 0x1, 0x1f ;  /* 0x0c201f0004697f89 */ /* 0x000ee200000e0000 */
[----:B------:R-:W-:Y:S03]  /*6120*/  FMNMX.FTZ R5, R202, R5, !PT ;  /* 0x00000005ca057209 */ /* 0x000fe60007810000 */
[----:B------:R-:W4:Y:S01]  /*6130*/  MUFU.TANH R214, R31 ;  /* 0x0000001f00d67308 */ /* 0x000f220000002400 */
[----:B------:R-:W-:Y:S02]  /*6140*/  FMNMX.FTZ R5, R204, R5, !PT ;  /* 0x00000005cc057209 */ /* 0x000fe40007810000 */
[----:B-1----:R-:W-:Y:S02]  /*6150*/  FMNMX.FTZ R103, R0, R103, !PT ;  /* 0x0000006700677209 */ /* 0x002fe40007810000 */
[----:B------:R-:W-:Y:S05]  /*6160*/  FMNMX.FTZ R5, R211, R5, !PT ;  /* 0x00000005d3057209 */ /* 0x000fea0007810000 */
[----:B------:R-:W1:Y:S01]  /*6170*/  MUFU.TANH R50, R67 ;  /* 0x0000004300327308 */ /* 0x000e620000002400 */
[----:B--2---:R-:W-:Y:S09]  /*6180*/  FMNMX.FTZ R2, R51, R2, !PT ;  /* 0x0000000233027209 */ /* 0x004ff20007810000 */
[----:B------:R-:W2:Y:S01]  /*6190*/  MUFU.TANH R189, R42 ;  /* 0x0000002a00bd7308 */ /* 0x000ea20000002400 */
[----:B---3--:R-:W-:Y:S02]  /*61a0*/  FMNMX.FTZ R105, R4, R105, !PT ;  /* 0x0000006904697209 */ /* 0x008fe40007810000 */
[----:B----4-:R-:W-:Y:S03]  /*61b0*/  FMNMX.FTZ R0, R214, R5, !PT ;  /* 0x00000005d6007209 */ /* 0x010fe60007810000 */
[----:B------:R-:W-:Y:S04]  /*61c0*/  FMUL.FTZ R174, R105, c[0x0][0x2d0] ;  /* 0x0000b40069ae7a20 */ /* 0x000fe80000410000 */
[----:B------:R-:W3:Y:S01]  /*61d0*/  MUFU.TANH R205, R47 ;  /* 0x0000002f00cd7308 */ /* 0x000ee20000002400 */
[--C-:B------:R-:W-:Y:S01]  /*61e0*/  FFMA.FTZ R40, R193, c[0x0][0x2d0], -R174.reuse ;  /* 0x0000b400c1287a23 */ /* 0x100fe200000108ae */
[----:B------:R-:W-:Y:S02]  /*61f0*/  MOV R193, R45 ;  /* 0x0000002d00c17202 */ /* 0x000fe40000000f00 */
[----:B-1----:R-:W-:Y:S05]  /*6200*/  FMNMX.FTZ R2, R50, R2, !PT ;  /* 0x0000000232027209 */ /* 0x002fea0007810000 */
[----:B------:R-:W1:Y:S01]  /*6210*/  SHFL.BFLY PT, R6, R2, 0x2, 0x1f ;  /* 0x0c401f0002067f89 */ /* 0x000e6200000e0000 */
[----:B------:R-:W4:Y:S01]  /*6220*/  MUFU.TANH R246, R58 ;  /* 0x0000003a00f67308 */ /* 0x000f220000002400 */
[----:B--2---:R-:W-:Y:S01]  /*6230*/  FMNMX.FTZ R5, R189, R0, !PT ;  /* 0x00000000bd057209 */ /* 0x004fe20007810000 */
[----:B------:R-:W-:Y:S03]  /*6240*/  FMUL.FTZ R0, R63, c[0x0][0x320] ;  /* 0x0000c8003f007a20 */ /* 0x000fe60000410000 */
[----:B------:R-:W-:Y:S05]  /*6250*/  FMNMX.FTZ R5, R188, R5, !PT ;  /* 0x00000005bc057209 */ /* 0x000fea0007810000 */
[----:B------:R2:W-:Y:S01]  /*6260*/  MUFU.TANH R173, R0 ;  /* 0x0000000000ad7308 */ /* 0x0005e20000002400 */
[----:B------:R-:W-:Y:S04]  /*6270*/  FMNMX.FTZ R4, R190, R5, !PT ;  /* 0x00000005be047209 */ /* 0x000fe80007810000 */
[----:B---3--:R-:W-:Y:S05]  /*6280*/  FMNMX.FTZ R4, R205, R4, !PT ;  /* 0x00000004cd047209 */ /* 0x008fea0007810000 */
[----:B------:R-:W3:Y:S01]  /*6290*/  MUFU.TANH R243, R59 ;  /* 0x0000003b00f37308 */ /* 0x000ee20000002400 */
[----:B-1----:R-:W-:Y:S02]  /*62a0*/  FMNMX.FTZ R2, R2, R6, !PT ;  /* 0x0000000602027209 */ /* 0x002fe40007810000 */
[----:B------:R-:W1:Y:S07]  /*62b0*/  SHFL.BFLY PT, R6, R103, 0x1, 0x1f ;  /* 0x0c201f0067067f89 */ /* 0x000e6e00000e0000 */
[----:B------:R-:W-:Y:S01]  /*62c0*/  MUFU.TANH R172, R62 ;  /* 0x0000003e00ac7308 */ /* 0x000fe20000002400 */
[----:B------:R-:W3:Y:S01]  /*62d0*/  SHFL.BFLY PT, R104, R2, 0x1, 0x1f ;  /* 0x0c201f0002687f89 */ /* 0x000ee200000e0000 */
[----:B--2---:R-:W-:Y:S04]  /*62e0*/  FADD.FTZ R0, -R105, R3 ;  /* 0x0000000369007221 */ /* 0x004fe80000010100 */
[----:B------:R-:W-:Y:S04]  /*62f0*/  FMUL.FTZ R0, R0, c[0x0][0x2d0] ;  /* 0x0000b40000007a20 */ /* 0x000fe80000410000 */
[----:B------:R2:W2:Y:S01]  /*6300*/  MUFU.EX2 R102, R0 ;  /* 0x0000000000667308 */ /* 0x0004a20000000800 */
[----:B-1----:R-:W-:Y:S02]  /*6310*/  FMNMX.FTZ R103, R103, R6, !PT ;  /* 0x0000000667677209 */ /* 0x002fe40007810000 */
[----:B---3--:R-:W-:Y:S02]  /*6320*/  FMNMX.FTZ R104, R2, R104, !PT ;  /* 0x0000006802687209 */ /* 0x008fe40007810000 */
[----:B----4-:R-:W-:Y:S01]  /*6330*/  FMNMX.FTZ R2, R246, R4, !PT ;  /* 0x00000004f6027209 */ /* 0x010fe20007810000 */
[----:B------:R-:W-:Y:S02]  /*6340*/  FFMA.FTZ R4, R177, c[0x0][0x2d0], -R174 ;  /* 0x0000b400b1047a23 */ /* 0x000fe400000108ae */
[C---:B------:R-:W-:Y:S02]  /*6350*/  FMUL.FTZ R175, R104.reuse, c[0x0][0x2d0] ;  /* 0x0000b40068af7a20 */ /* 0x040fe40000410000 */
[----:B------:R-:W-:Y:S01]  /*6360*/  MUFU.EX2 R177, R4 ;  /* 0x0000000400b17308 */ /* 0x000fe20000000800 */
[----:B--2---:R-:W-:Y:S01]  /*6370*/  FMNMX.FTZ R0, R243, R2, !PT ;  /* 0x00000002f3007209 */ /* 0x004fe20007810000 */
[----:B------:R-:W-:Y:S02]  /*6380*/  FADD.FTZ R2, -R104, R100 ;  /* 0x0000006468027221 */ /* 0x000fe40000010100 */
[----:B------:R-:W-:Y:S01]  /*6390*/  FMUL.FTZ R32, R102, R136 ;  /* 0x0000008866207220 */ /* 0x000fe20000410000 */
[----:B------:R-:W-:Y:S01]  /*63a0*/  FMNMX.FTZ R0, R172, R0, !PT ;  /* 0x00000000ac007209 */ /* 0x000fe20007810000 */
[----:B------:R-:W-:Y:S01]  /*63b0*/  FMUL.FTZ R2, R2, c[0x0][0x2d0] ;  /* 0x0000b40002027a20 */ /* 0x000fe20000410000 */
[----:B------:R-:W-:Y:S01]  /*63c0*/  MOV R136, R243 ;  /* 0x000000f300887202 */ /* 0x000fe20000000f00 */
[----:B------:R-:W-:Y:S01]  /*63d0*/  FMUL.FTZ R33, R102, R137 ;  /* 0x0000008966217220 */ /* 0x000fe20000410000 */
[----:B------:R-:W-:Y:S01]  /*63e0*/  FMNMX.FTZ R0, R173, R0, !PT ;  /* 0x00000000ad007209 */ /* 0x000fe20007810000 */
[----:B------:R1:W2:Y:S01]  /*63f0*/  MUFU.EX2 R101, R2 ;  /* 0x0000000200657308 */ /* 0x0002a20000000800 */
[--C-:B------:R-:W-:Y:S01]  /*6400*/  FFMA.FTZ R60, R194, c[0x0][0x2d0], -R175.reuse ;  /* 0x0000b400c23c7a23 */ /* 0x100fe200000108af */
[----:B------:R-:W-:Y:S01]  /*6410*/  MOV R137, R248 ;  /* 0x000000f800897202 */ /* 0x000fe20000000f00 */
[--C-:B------:R-:W-:Y:S01]  /*6420*/  FFMA.FTZ R64, R195, c[0x0][0x2d0], -R175.reuse ;  /* 0x0000b400c3407a23 */ /* 0x100fe200000108af */
[----:B------:R-:W3:Y:S01]  /*6430*/  SHFL.BFLY PT, R3, R0, 0x2, 0x1f ;  /* 0x0c401f0000037f89 */ /* 0x000ee200000e0000 */
[C---:B------:R-:W-:Y:S02]  /*6440*/  FMUL.FTZ R65, R102.reuse, R169 ;  /* 0x000000a966417220 */ /* 0x040fe40000410000 */
[C---:B------:R-:W-:Y:S02]  /*6450*/  FMUL.FTZ R68, R102.reuse, R68 ;  /* 0x0000004466447220 */ /* 0x040fe40000410000 */
[C---:B------:R-:W-:Y:S02]  /*6460*/  FMUL.FTZ R69, R102.reuse, R69 ;  /* 0x0000004566457220 */ /* 0x040fe40000410000 */
[C---:B------:R-:W-:Y:S02]  /*6470*/  FMUL.FTZ R80, R102.reuse, R80 ;  /* 0x0000005066507220 */ /* 0x040fe40000410000 */
[C---:B------:R-:W-:Y:S02]  /*6480*/  FMUL.FTZ R81, R102.reuse, R81 ;  /* 0x0000005166517220 */ /* 0x040fe40000410000 */
[C---:B------:R-:W-:Y:S02]  /*6490*/  FMUL.FTZ R84, R102.reuse, R84 ;  /* 0x0000005466547220 */ /* 0x040fe40000410000 */
[C---:B------:R-:W-:Y:S02]  /*64a0*/  FMUL.FTZ R85, R102.reuse, R85 ;  /* 0x0000005566557220 */ /* 0x040fe40000410000 */
[C---:B------:R-:W-:Y:S02]  /*64b0*/  FMUL.FTZ R96, R102.reuse, R96 ;  /* 0x0000006066607220 */ /* 0x040fe40000410000 */
[----:B------:R-:W-:Y:S02]  /*64c0*/  FMUL.FTZ R97, R102, R97 ;  /* 0x0000006166617220 */ /* 0x000fe40000410000 */
[----:B-1----:R-:W-:Y:S02]  /*64d0*/  FADD.FTZ R2, -R103, R106 ;  /* 0x0000006a67027221 */ /* 0x002fe40000010100 */
[----:B--2---:R-:W-:Y:S01]  /*64e0*/  FMUL.FTZ R34, R101, R138 ;  /* 0x0000008a65227220 */ /* 0x004fe20000410000 */
[----:B------:R-:W-:Y:S01]  /*64f0*/  MOV R138, R250 ;  /* 0x000000fa008a7202 */ /* 0x000fe20000000f00 */
[----:B------:R-:W-:Y:S01]  /*6500*/  FMUL.FTZ R2, R2, c[0x0][0x2d0] ;  /* 0x0000b40002027a20 */ /* 0x000fe20000410000 */
[----:B---3--:R-:W-:Y:S01]  /*6510*/  FMNMX.FTZ R0, R0, R3, !PT ;  /* 0x0000000300007209 */ /* 0x008fe20007810000 */
[--C-:B------:R-:W-:Y:S02]  /*6520*/  FFMA.FTZ R3, R179, c[0x0][0x2d0], -R175.reuse ;  /* 0x0000b400b3037a23 */ /* 0x100fe400000108af */
[----:B------:R1:W2:Y:S01]  /*6530*/  MUFU.EX2 R100, R2 ;  /* 0x0000000200647308 */ /* 0x0002a20000000800 */
[C---:B------:R-:W-:Y:S01]  /*6540*/  FMUL.FTZ R35, R101.reuse, R139 ;  /* 0x0000008b65237220 */ /* 0x040fe20000410000 */
[----:B------:R-:W-:Y:S01]  /*6550*/  MOV R139, R44 ;  /* 0x0000002c008b7202 */ /* 0x000fe20000000f00 */
[--C-:B------:R-:W-:Y:S02]  /*6560*/  FFMA.FTZ R44, R186, c[0x0][0x2d0], -R174.reuse ;  /* 0x0000b400ba2c7a23 */ /* 0x100fe400000108ae */
[C---:B------:R-:W-:Y:S02]  /*6570*/  FMUL.FTZ R66, R101.reuse, R170 ;  /* 0x000000aa65427220 */ /* 0x040fe40000410000 */
[C---:B------:R-:W-:Y:S02]  /*6580*/  FMUL.FTZ R67, R101.reuse, R171 ;  /* 0x000000ab65437220 */ /* 0x040fe40000410000 */
[C---:B------:R-:W-:Y:S01]  /*6590*/  FMUL.FTZ R70, R101.reuse, R70 ;  /* 0x0000004665467220 */ /* 0x040fe20000410000 */
[----:B------:R3:W-:Y:S01]  /*65a0*/  MUFU.EX2 R179, R3 ;  /* 0x0000000300b37308 */ /* 0x0007e20000000800 */
[C---:B------:R-:W-:Y:S02]  /*65b0*/  FMUL.FTZ R71, R101.reuse, R71 ;  /* 0x0000004765477220 */ /* 0x040fe40000410000 */
[C---:B------:R-:W-:Y:S02]  /*65c0*/  FMUL.FTZ R82, R101.reuse, R82 ;  /* 0x0000005265527220 */ /* 0x040fe40000410000 */
[C---:B------:R-:W-:Y:S02]  /*65d0*/  FMUL.FTZ R83, R101.reuse, R83 ;  /* 0x0000005365537220 */ /* 0x040fe40000410000 */
[C---:B------:R-:W-:Y:S02]  /*65e0*/  FMUL.FTZ R86, R101.reuse, R86 ;  /* 0x0000005665567220 */ /* 0x040fe40000410000 */
[C---:B------:R-:W-:Y:S01]  /*65f0*/  FMUL.FTZ R87, R101.reuse, R87 ;  /* 0x0000005765577220 */ /* 0x040fe20000410000 */
[----:B------:R4:W-:Y:S01]  /*6600*/  MUFU.EX2 R250, R44 ;  /* 0x0000002c00fa7308 */ /* 0x0009e20000000800 */
[C---:B------:R-:W-:Y:S02]  /*6610*/  FMUL.FTZ R98, R101.reuse, R98 ;  /* 0x0000006265627220 */ /* 0x040fe40000410000 */
[----:B------:R-:W-:Y:S02]  /*6620*/  FMUL.FTZ R99, R101, R99 ;  /* 0x0000006365637220 */ /* 0x000fe40000410000 */
[----:B-1----:R-:W-:Y:S02]  /*6630*/  FFMA.FTZ R2, R176, c[0x0][0x2d0], -R174 ;  /* 0x0000b400b0027a23 */ /* 0x002fe400000108ae */
[----:B------:R-:W-:Y:S02]  /*6640*/  FMUL.FTZ R176, R103, c[0x0][0x2d0] ;  /* 0x0000b40067b07a20 */ /* 0x000fe40000410000 */
[----:B--2---:R-:W-:Y:S01]  /*6650*/  FMUL.FTZ R29, R100, R133 ;  /* 0x00000085641d7220 */ /* 0x004fe20000410000 */
[----:B------:R-:W1:Y:S01]  /*6660*/  MUFU.EX2 R21, R2 ;  /* 0x0000000200157308 */ /* 0x000e620000000800 */
[--C-:B------:R-:W-:Y:S02]  /*6670*/  FFMA.FTZ R4, R182, c[0x0][0x2d0], -R176.reuse ;  /* 0x0000b400b6047a23 */ /* 0x100fe400000108b0 */
[--C-:B------:R-:W-:Y:S02]  /*6680*/  FFMA.FTZ R14, R12, c[0x0][0x2d0], -R176.reuse ;  /* 0x0000b4000c0e7a23 */ /* 0x100fe400000108b0 */
[--C-:B---3--:R-:W-:Y:S02]  /*6690*/  FFMA.FTZ R3, R178, c[0x0][0x2d0], -R175.reuse ;  /* 0x0000b400b2037a23 */ /* 0x108fe400000108af */
[----:B------:R-:W-:Y:S02]  /*66a0*/  FFMA.FTZ R106, R199, c[0x0][0x2d0], -R176 ;  /* 0x0000b400c76a7a23 */ /* 0x000fe400000108b0 */
[C---:B------:R-:W-:Y:S01]  /*66b0*/  FMUL.FTZ R25, R100.reuse, R129 ;  /* 0x0000008164197220 */ /* 0x040fe20000410000 */
[----:B------:R2:W-:Y:S01]  /*66c0*/  MUFU.EX2 R24, R3 ;  /* 0x0000000300187308 */ /* 0x0005e20000000800 */
[C---:B------:R-:W-:Y:S01]  /*66d0*/  FMUL.FTZ R28, R100.reuse, R132 ;  /* 0x00000084641c7220 */ /* 0x040fe20000410000 */
[----:B------:R-:W-:Y:S01]  /*66e0*/  MOV R129, R51 ;  /* 0x0000003300817202 */ /* 0x000fe20000000f00 */
[C---:B------:R-:W-:Y:S02]  /*66f0*/  FMUL.FTZ R45, R100.reuse, R149 ;  /* 0x00000095642d7220 */ /* 0x040fe40000410000 */
[C---:B----4-:R-:W-:Y:S02]  /*6700*/  FMUL.FTZ R44, R100.reuse, R148 ;  /* 0x00000094642c7220 */ /* 0x050fe40000410000 */
[C---:B------:R-:W-:Y:S02]  /*6710*/  FMUL.FTZ R51, R101.reuse, R155 ;  /* 0x0000009b65337220 */ /* 0x040fe40000410000 */
[C---:B------:R-:W-:Y:S01]  /*6720*/  FMUL.FTZ R57, R100.reuse, R161 ;  /* 0x000000a164397220 */ /* 0x040fe20000410000 */
[----:B------:R-:W-:Y:S01]  /*6730*/  MUFU.EX2 R242, R4 ;  /* 0x0000000400f27308 */ /* 0x000fe20000000800 */
[C---:B------:R-:W-:Y:S02]  /*6740*/  FMUL.FTZ R61, R100.reuse, R165 ;  /* 0x000000a5643d7220 */ /* 0x040fe40000410000 */
[----:B------:R-:W-:Y:S01]  /*6750*/  FMUL.FTZ R72, R100, R72 ;  /* 0x0000004864487220 */ /* 0x000fe20000410000 */
[----:B-1----:R-:W-:Y:S01]  /*6760*/  MOV R182, R21 ;  /* 0x0000001500b67202 */ /* 0x002fe20000000f00 */
[--C-:B------:R-:W-:Y:S02]  /*6770*/  FFMA.FTZ R2, R16, c[0x0][0x2d0], -R174.reuse ;  /* 0x0000b40010027a23 */ /* 0x100fe400000108ae */
[----:B------:R-:W-:Y:S02]  /*6780*/  FMUL.FTZ R16, R102, R120 ;  /* 0x0000007866107220 */ /* 0x000fe40000410000 */
[C---:B------:R-:W-:Y:S01]  /*6790*/  FMUL.FTZ R73, R100.reuse, R73 ;  /* 0x0000004964497220 */ /* 0x040fe20000410000 */
[----:B------:R1:W3:Y:S01]  /*67a0*/  MUFU.EX2 R245, R2 ;  /* 0x0000000200f57308 */ /* 0x0002e20000000800 */
[C---:B------:R-:W-:Y:S02]  /*67b0*/  FMUL.FTZ R76, R100.reuse, R76 ;  /* 0x0000004c644c7220 */ /* 0x040fe40000410000 */
[----:B------:R-:W-:Y:S02]  /*67c0*/  FMUL.FTZ R77, R100, R77 ;  /* 0x0000004d644d7220 */ /* 0x000fe40000410000 */
[--C-:B--2---:R-:W-:Y:S02]  /*67d0*/  FFMA.FTZ R3, R18, c[0x0][0x2d0], -R175.reuse ;  /* 0x0000b40012037a23 */ /* 0x104fe400000108af */
[----:B------:R-:W-:Y:S02]  /*67e0*/  FMUL.FTZ R18, R101, R122 ;  /* 0x0000007a65127220 */ /* 0x000fe40000410000 */
[C---:B------:R-:W-:Y:S01]  /*67f0*/  FMUL.FTZ R88, R100.reuse, R88 ;  /* 0x0000005864587220 */ /* 0x040fe20000410000 */
[----:B------:R2:W4:Y:S01]  /*6800*/  MUFU.EX2 R244, R3 ;  /* 0x0000000300f47308 */ /* 0x0005220000000800 */
[C---:B------:R-:W-:Y:S02]  /*6810*/  FMUL.FTZ R89, R100.reuse, R89 ;  /* 0x0000005964597220 */ /* 0x040fe40000410000 */
[C---:B------:R-:W-:Y:S02]  /*6820*/  FMUL.FTZ R92, R100.reuse, R92 ;  /* 0x0000005c645c7220 */ /* 0x040fe40000410000 */
[----:B------:R-:W-:Y:S05]  /*6830*/  FMUL.FTZ R93, R100, R93 ;  /* 0x0000005d645d7220 */ /* 0x000fea0000410000 */
[----:B------:R-:W-:Y:S01]  /*6840*/  MUFU.EX2 R178, R14 ;  /* 0x0000000e00b27308 */ /* 0x000fe20000000800 */
[----:B-1----:R-:W-:Y:S01]  /*6850*/  FFMA.FTZ R2, R17, c[0x0][0x2d0], -R174 ;  /* 0x0000b40011027a23 */ /* 0x002fe200000108ae */
[----:B---3--:R-:W-:Y:S01]  /*6860*/  MOV R132, R245 ;  /* 0x000000f500847202 */ /* 0x008fe20000000f00 */
[----:B------:R-:W-:Y:S07]  /*6870*/  FMUL.FTZ R17, R102, R121 ;  /* 0x0000007966117220 */ /* 0x000fee0000410000 */
[----:B------:R1:W-:Y:S01]  /*6880*/  MUFU.EX2 R241, R2 ;  /* 0x0000000200f17308 */ /* 0x0003e20000000800 */
[----:B--2---:R-:W-:Y:S01]  /*6890*/  FFMA.FTZ R3, R19, c[0x0][0x2d0], -R175 ;  /* 0x0000b40013037a23 */ /* 0x004fe200000108af */
[----:B----4-:R-:W-:Y:S01]  /*68a0*/  MOV R133, R244 ;  /* 0x000000f400857202 */ /* 0x010fe20000000f00 */
[----:B------:R-:W-:Y:S07]  /*68b0*/  FMUL.FTZ R19, R101, R123 ;  /* 0x0000007b65137220 */ /* 0x000fee0000410000 */
[----:B------:R2:W-:Y:S01]  /*68c0*/  MUFU.EX2 R20, R3 ;  /* 0x0000000300147308 */ /* 0x0005e20000000800 */
[----:B-1----:R-:W1:Y:S01]  /*68d0*/  SHFL.BFLY PT, R2, R0, 0x1, 0x1f ;  /* 0x0c201f0000027f89 */ /* 0x002e6200000e0000 */
[----:B--2---:R-:W-:Y:S01]  /*68e0*/  @P0 IADD3 R3, P1, R22, UR19, RZ ;  /* 0x0000001316030c10 */ /* 0x004fe2000ff3e0ff */
[----:B------:R-:W-:Y:S03]  /*68f0*/  @UP0 UIADD3.X UR19, UR9, UR18, UR8, UP5, UP4 ;  /* 0x0000001209130290 */ /* 0x000fe6000afe8408 */
[----:B------:R-:W-:Y:S02]  /*6900*/  @P0 LEA R10, P3, R3, c[0x0][0x1c8], 0x1 ;  /* 0x00007200030a0a11 */ /* 0x000fe400078608ff */
[----:B------:R-:W-:Y:S01]  /*6910*/  @P0 IADD3.X R4, R23, UR18, RZ, P1, !PT ;  /* 0x0000001217040c10 */ /* 0x000fe20008ffe4ff */
[----:B------:R-:W-:Y:S01]  /*6920*/  @UP0 UIADD3.X UR18, UR10, UR18, URZ, UP3, !UPT ;  /* 0x000000120a120290 */ /* 0x000fe20009ffe43f */
[----:B-----5:R-:W-:Y:S02]  /*6930*/  @P0 IADD3 R7, P2, P1, R26, UR20, R234 ;  /* 0x000000141a070c10 */ /* 0x020fe4000f95e0ea */
[----:B------:R-:W-:Y:S01]  /*6940*/  @P0 LEA.HI.X R11, R3, c[0x0][0x1cc], R4, 0x1, P3 ;  /* 0x00007300030b0a11 */ /* 0x000fe200018f0c04 */
[----:B------:R-:W-:Y:S01]  /*6950*/  FFMA.FTZ R3, R181, c[0x0][0x2d0], -R176 ;  /* 0x0000b400b5037a23 */ /* 0x000fe200000108b0 */
[----:B------:R-:W-:Y:S01]  /*6960*/  @UP0 UIADD3.X UR20, UR9, UR18, UR8, UP2, UP1 ;  /* 0x0000001209140290 */ /* 0x000fe200097e2408 */
[--C-:B------:R-:W-:Y:S02]  /*6970*/  @P0 IADD3.X R9, R8, UR19, R251.reuse, P2, P1 ;  /* 0x0000001308090c10 */ /* 0x100fe400097e24fb */
[----:B------:R2:W-:Y:S01]  /*6980*/  MUFU.EX2 R181, R3 ;  /* 0x0000000300b57308 */ /* 0x0005e20000000800 */
[----:B------:R-:W-:Y:S01]  /*6990*/  @P0 IADD3 R5, P3, P2, R26, UR22, R234 ;  /* 0x000000161a050c10 */ /* 0x000fe2000fa7e0ea */
[----:B------:R3:W-:Y:S01]  /*69a0*/  @P0 LDGSTS.E.BYPASS.LTC128B.128 [R233+0x3100], [R10.64], !P6 ;  /* 0x031000000ae90fae */ /* 0x0007e2000f101d50 */
[----:B-1----:R-:W-:Y:S02]  /*69b0*/  FMNMX.FTZ R2, R0, R2, !PT ;  /* 0x0000000200027209 */ /* 0x002fe40007810000 */
[----:B------:R-:W-:Y:S02]  /*69c0*/  @P0 IADD3.X R13, R8, UR20, R251, P3, P2 ;  /* 0x00000014080d0c10 */ /* 0x000fe40009fe44fb */
[C---:B------:R-:W-:Y:S01]  /*69d0*/  @P0 LEA R6, P3, R7.reuse, c[0x0][0x1c8], 0x1 ;  /* 0x0000720007060a11 */ /* 0x040fe200078608ff */
[----:B------:R-:W-:Y:S02]  /*69e0*/  FADD.FTZ R0, -R2, R107 ;  /* 0x0000006b02007221 */ /* 0x000fe40000010100 */
[----:B------:R1:W-:Y:S01]  /*69f0*/  MUFU.EX2 R251, R40 ;  /* 0x0000002800fb7308 */ /* 0x0003e20000000800 */
[----:B------:R-:W-:Y:S01]  /*6a00*/  @P0 LEA.HI.X R7, R7, c[0x0][0x1cc], R9, 0x1, P3 ;  /* 0x0000730007070a11 */ /* 0x000fe200018f0c09 */
[----:B------:R-:W-:Y:S02]  /*6a10*/  FMUL.FTZ R0, R0, c[0x0][0x2d0] ;  /* 0x0000b40000007a20 */ /* 0x000fe40000410000 */
[----:B------:R-:W-:Y:S02]  /*6a20*/  FFMA.FTZ R107, R215, c[0x0][0x2d0], -R175 ;  /* 0x0000b400d76b7a23 */ /* 0x000fe400000108af */
[----:B------:R4:W-:Y:S04]  /*6a30*/  @P0 LDGSTS.E.BYPASS.LTC128B.128 [R233+0x4100], [R6.64+0x40], !P5 ;  /* 0x0410004006e90fae */ /* 0x0009e8000e901d50 */
[----:B------:R-:W3:Y:S01]  /*6a40*/  MUFU.EX2 R0, R0 ;  /* 0x0000000000007308 */ /* 0x000ee20000000800 */
[----:B--2---:R-:W-:Y:S03]  /*6a50*/  @P0 IADD3 R3, P1, R22, UR21, RZ ;  /* 0x0000001516030c10 */ /* 0x004fe6000ff3e0ff */
[----:B------:R4:W-:Y:S01]  /*6a60*/  @P0 LDGSTS.E.BYPASS.LTC128B.128 [R233+0x5100], [R6.64+0x80], !P4 ;  /* 0x0510008006e90fae */ /* 0x0009e2000e101d50 */
[----:B------:R-:W-:Y:S02]  /*6a70*/  @P0 LEA R8, P2, R3, c[0x0][0x1c8], 0x1 ;  /* 0x0000720003080a11 */ /* 0x000fe400078408ff */
[----:B------:R-:W-:Y:S02]  /*6a80*/  @P0 IADD3.X R12, R23, UR18, RZ, P1, !PT ;  /* 0x00000012170c0c10 */ /* 0x000fe40008ffe4ff */
[----:B------:R-:W-:Y:S02]  /*6a90*/  @P0 LEA R4, P1, R5, c[0x0][0x1c8], 0x1 ;  /* 0x0000720005040a11 */ /* 0x000fe400078208ff */
[----:B------:R-:W-:Y:S01]  /*6aa0*/  @P0 LEA.HI.X R9, R3, c[0x0][0x1cc], R12, 0x1, P2 ;  /* 0x0000730003090a11 */ /* 0x000fe200010f0c0c */
[--C-:B------:R-:W-:Y:S01]  /*6ab0*/  FFMA.FTZ R3, R180, c[0x0][0x2d0], -R176.reuse ;  /* 0x0000b400b4037a23 */ /* 0x100fe200000108b0 */
[----:B------:R-:W-:Y:S01]  /*6ac0*/  @P0 LEA.HI.X R5, R5, c[0x0][0x1cc], R13, 0x1, P1 ;  /* 0x0000730005050a11 */ /* 0x000fe200008f0c0d */
[C---:B------:R-:W-:Y:S02]  /*6ad0*/  FMUL.FTZ R12, R100.reuse, R116 ;  /* 0x00000074640c7220 */ /* 0x040fe40000410000 */
[----:B------:R2:W-:Y:S01]  /*6ae0*/  @P0 LDGSTS.E.BYPASS.LTC128B.128 [R233+0x3900], [R8.64], !P6 ;  /* 0x0390000008e90fae */ /* 0x0005e2000f101d50 */
[----:B------:R5:W5:Y:S01]  /*6af0*/  MUFU.EX2 R180, R3 ;  /* 0x0000000300b47308 */ /* 0x000b620000000800 */
[C---:B------:R-:W-:Y:S02]  /*6b00*/  FMUL.FTZ R13, R100.reuse, R117 ;  /* 0x00000075640d7220 */ /* 0x040fe40000410000 */
[----:B-1----:R-:W-:Y:S01]  /*6b10*/  FMUL.FTZ R40, R100, R144 ;  /* 0x0000009064287220 */ /* 0x002fe20000410000 */
[----:B------:R-:W-:Y:S01]  /*6b20*/  MOV R144, R41 ;  /* 0x0000002900907202 */ /* 0x000fe20000000f00 */
[C---:B---3--:R-:W-:Y:S02]  /*6b30*/  FMUL.FTZ R10, R0.reuse, R110 ;  /* 0x0000006e000a7220 */ /* 0x048fe40000410000 */
[----:B------:R1:W-:Y:S01]  /*6b40*/  @P0 LDGSTS.E.BYPASS.LTC128B.128 [R233+0x4900], [R4.64+0x40], !P5 ;  /* 0x0490004004e90fae */ /* 0x0003e2000e901d50 */
[C---:B------:R-:W-:Y:S02]  /*6b50*/  FMUL.FTZ R11, R0.reuse, R111 ;  /* 0x0000006f000b7220 */ /* 0x040fe40000410000 */
[C---:B------:R-:W-:Y:S02]  /*6b60*/  FMUL.FTZ R14, R0.reuse, R118 ;  /* 0x00000076000e7220 */ /* 0x040fe40000410000 */
[----:B----4-:R-:W-:Y:S02]  /*6b70*/  FMUL.FTZ R7, R101, R115 ;  /* 0x0000007365077220 */ /* 0x010fe40000410000 */
[C---:B------:R-:W-:Y:S01]  /*6b80*/  FMUL.FTZ R30, R0.reuse, R134 ;  /* 0x00000086001e7220 */ /* 0x040fe20000410000 */
[----:B------:R1:W-:Y:S01]  /*6b90*/  @P0 LDGSTS.E.BYPASS.LTC128B.128 [R233+0x5900], [R4.64+0x80], !P4 ;  /* 0x0590008004e90fae */ /* 0x0003e2000e101d50 */
[----:B------:R-:W-:Y:S01]  /*6ba0*/  MOV R134, R242 ;  /* 0x000000f200867202 */ /* 0x000fe20000000f00 */
[C---:B------:R-:W-:Y:S01]  /*6bb0*/  FMUL.FTZ R26, R0.reuse, R130 ;  /* 0x00000082001a7220 */ /* 0x040fe20000410000 */
[----:B------:R-:W-:Y:S01]  /*6bc0*/  MOV R130, R50 ;  /* 0x0000003200827202 */ /* 0x000fe20000000f00 */
[C---:B------:R-:W-:Y:S01]  /*6bd0*/  FMUL.FTZ R27, R0.reuse, R131 ;  /* 0x00000083001b7220 */ /* 0x040fe20000410000 */
[----:B------:R-:W-:Y:S01]  /*6be0*/  MOV R131, R49 ;  /* 0x0000003100837202 */ /* 0x000fe20000000f00 */
[----:B------:R-:W-:Y:S01]  /*6bf0*/  FMUL.FTZ R31, R0, R135 ;  /* 0x00000087001f7220 */ /* 0x000fe20000410000 */
[----:B------:R-:W-:Y:S01]  /*6c00*/  MOV R135, R241 ;  /* 0x000000f100877202 */ /* 0x000fe20000000f00 */
[----:B------:R-:W-:Y:S01]  /*6c10*/  LDSM.16.MT88.4 R36, [R218+0x100] ;  /* 0x00010000da24783b */ /* 0x000fe20000004200 */
[----:B-----5:R-:W-:Y:S01]  /*6c20*/  FMUL.FTZ R3, R2, c[0x0][0x2d0] ;  /* 0x0000b40002037a20 */ /* 0x020fe20000410000 */
[----:B------:R-:W-:Y:S01]  /*6c30*/  F2FP.BF16.PACK_AB R110, R180, R178 ;  /* 0x000000b2b46e723e */ /* 0x000fe200000010ff */
[----:B--2---:R-:W-:Y:S01]  /*6c40*/  FMUL.FTZ R8, R100, R108 ;  /* 0x0000006c64087220 */ /* 0x004fe20000410000 */
[----:B------:R-:W-:Y:S01]  /*6c50*/  F2FP.BF16.PACK_AB R108, R181, R242 ;  /* 0x000000f2b56c723e */ /* 0x000fe200000010ff */
[----:B------:R-:W-:Y:S01]  /*6c60*/  FFMA.FTZ R6, R184, c[0x0][0x2d0], -R3 ;  /* 0x0000b400b8067a23 */ /* 0x000fe20000010803 */
[----:B------:R-:W-:Y:S01]  /*6c70*/  MOV R184, R20 ;  /* 0x0000001400b87202 */ /* 0x000fe20000000f00 */
[----:B------:R-:W-:Y:S01]  /*6c80*/  FMUL.FTZ R9, R100, R109 ;  /* 0x0000006d64097220 */ /* 0x000fe20000410000 */
[----:B------:R-:W2:Y:S01]  /*6c90*/  LDSM.16.MT88.4 R20, [R217+0x100] ;  /* 0x00010000d914783b */ /* 0x000ea20000004200 */
[----:B------:R3:W-:Y:S01]  /*6ca0*/  MUFU.EX2 R206, R6 ;  /* 0x0000000600ce7308 */ /* 0x0007e20000000800 */
[----:B------:R-:W-:Y:S01]  /*6cb0*/  F2FP.BF16.PACK_AB R115, R184, R244 ;  /* 0x000000f4b873723e */ /* 0x000fe200000010ff */
[----:B------:R-:W-:Y:S01]  /*6cc0*/  FMUL.FTZ R41, R100, R145 ;  /* 0x0000009164297220 */ /* 0x000fe20000410000 */
[----:B------:R-:W-:Y:S01]  /*6cd0*/  MOV R145, R56 ;  /* 0x0000003800917202 */ /* 0x000fe20000000f00 */
[----:B------:R-:W-:Y:S02]  /*6ce0*/  FFMA.FTZ R56, R197, c[0x0][0x2d0], -R175 ;  /* 0x0000b400c5387a23 */ /* 0x000fe400000108af */
[C---:B------:R-:W-:Y:S01]  /*6cf0*/  FMUL.FTZ R42, R0.reuse, R146 ;  /* 0x00000092002a7220 */ /* 0x040fe20000410000 */
[----:B------:R-:W4:Y:S01]  /*6d00*/  LDSM.16.MT88.4 R52, [R217+0x1100] ;  /* 0x00110000d934783b */ /* 0x000f220000004200 */
[----:B------:R-:W-:Y:S01]  /*6d10*/  FMUL.FTZ R43, R0, R147 ;  /* 0x00000093002b7220 */ /* 0x000fe20000410000 */
[----:B------:R-:W-:Y:S01]  /*6d20*/  MOV R146, R191 ;  /* 0x000000bf00927202 */ /* 0x000fe20000000f00 */
[--C-:B-1----:R-:W-:Y:S01]  /*6d30*/  FFMA.FTZ R4, R185, c[0x0][0x2d0], -R3.reuse ;  /* 0x0000b400b9047a23 */ /* 0x102fe20000010803 */
[----:B------:R1:W-:Y:S01]  /*6d40*/  MUFU.EX2 R244, R106 ;  /* 0x0000006a00f47308 */ /* 0x0003e20000000800 */
[----:B------:R-:W-:Y:S01]  /*6d50*/  FMUL.FTZ R5, R102, R113 ;  /* 0x0000007166057220 */ /* 0x000fe20000410000 */
[----:B------:R-:W-:Y:S01]  /*6d60*/  MOV R147, R237 ;  /* 0x000000ed00937202 */ /* 0x000fe20000000f00 */
[C---:B------:R-:W-:Y:S01]  /*6d70*/  FMUL.FTZ R46, R0.reuse, R150 ;  /* 0x00000096002e7220 */ /* 0x040fe20000410000 */
[----:B------:R-:W-:Y:S01]  /*6d80*/  MOV R185, R246 ;  /* 0x000000f600b97202 */ /* 0x000fe20000000f00 */
[----:B------:R-:W-:Y:S01]  /*6d90*/  FMUL.FTZ R47, R0, R151 ;  /* 0x00000097002f7220 */ /* 0x000fe20000410000 */
[----:B------:R-:W-:Y:S01]  /*6da0*/  LDSM.16.MT88.4 R120, [R217+0x2100] ;  /* 0x00210000d978783b */ /* 0x000fe20000004200 */
[----:B------:R-:W-:Y:S02]  /*6db0*/  FMUL.FTZ R49, R102, R153 ;  /* 0x0000009966317220 */ /* 0x000fe40000410000 */
[C---:B------:R-:W-:Y:S01]  /*6dc0*/  FMUL.FTZ R50, R101.reuse, R154 ;  /* 0x0000009a65327220 */ /* 0x040fe20000410000 */
[----:B------:R-:W5:Y:S01]  /*6dd0*/  MUFU.EX2 R207, R4 ;  /* 0x0000000400cf7308 */ /* 0x000f620000000800 */
[C---:B------:R-:W-:Y:S02]  /*6de0*/  FMUL.FTZ R58, R0.reuse, R162 ;  /* 0x000000a2003a7220 */ /* 0x040fe40000410000 */
[----:B---3--:R-:W-:Y:S01]  /*6df0*/  FMUL.FTZ R6, R101, R114 ;  /* 0x0000007265067220 */ /* 0x008fe20000410000 */
[----:B------:R-:W-:Y:S01]  /*6e00*/  F2FP.BF16.PACK_AB R114, R241, R245 ;  /* 0x000000f5f172723e */ /* 0x000fe200000010ff */
[C---:B------:R-:W-:Y:S01]  /*6e10*/  FMUL.FTZ R59, R0.reuse, R163 ;  /* 0x000000a3003b7220 */ /* 0x040fe20000410000 */
[----:B------:R-:W0:Y:S01]  /*6e20*/  LDGDEPBAR ;  /* 0x00000000000079af */ /* 0x000e220000000000 */
[C---:B------:R-:W-:Y:S02]  /*6e30*/  FMUL.FTZ R62, R0.reuse, R166 ;  /* 0x000000a6003e7220 */ /* 0x040fe40000410000 */
[C---:B------:R-:W-:Y:S01]  /*6e40*/  FMUL.FTZ R63, R0.reuse, R167 ;  /* 0x000000a7003f7220 */ /* 0x040fe20000410000 */
[----:B------:R3:W-:Y:S01]  /*6e50*/  MUFU.EX2 R246, R60 ;  /* 0x0000003c00f67308 */ /* 0x0007e20000000800 */
[C---:B------:R-:W-:Y:S02]  /*6e60*/  FMUL.FTZ R74, R0.reuse, R74 ;  /* 0x0000004a004a7220 */ /* 0x040fe40000410000 */
[----:B------:R-:W-:Y:S02]  /*6e70*/  FMUL.FTZ R75, R0, R75 ;  /* 0x0000004b004b7220 */ /* 0x000fe40000410000 */
[--C-:B-1----:R-:W-:Y:S02]  /*6e80*/  FFMA.FTZ R106, R198, c[0x0][0x2d0], -R176.reuse ;  /* 0x0000b400c66a7a23 */ /* 0x102fe400000108b0 */
[C---:B------:R-:W-:Y:S02]  /*6e90*/  FMUL.FTZ R78, R0.reuse, R78 ;  /* 0x0000004e004e7220 */ /* 0x040fe40000410000 */
[C---:B------:R-:W-:Y:S01]  /*6ea0*/  FMUL.FTZ R79, R0.reuse, R79 ;  /* 0x0000004f004f7220 */ /* 0x040fe20000410000 */
[----:B------:R1:W-:Y:S01]  /*6eb0*/  MUFU.EX2 R243, R106 ;  /* 0x0000006a00f37308 */ /* 0x0003e20000000800 */
[C---:B------:R-:W-:Y:S02]  /*6ec0*/  FMUL.FTZ R90, R0.reuse, R90 ;  /* 0x0000005a005a7220 */ /* 0x040fe40000410000 */
[----:B------:R-:W-:Y:S01]  /*6ed0*/  FMUL.FTZ R91, R0, R91 ;  /* 0x0000005b005b7220 */ /* 0x000fe20000410000 */
[----:B-----5:R-:W-:Y:S01]  /*6ee0*/  F2FP.BF16.PACK_AB R109, R207, R206 ;  /* 0x000000cecf6d723e */ /* 0x020fe200000010ff */
[--C-:B------:R-:W-:Y:S01]  /*6ef0*/  FFMA.FTZ R4, R183, c[0x0][0x2d0], -R3.reuse ;  /* 0x0000b400b7047a23 */ /* 0x100fe20000010803 */
[----:B------:R-:W-:Y:S01]  /*6f00*/  MOV R183, R24 ;  /* 0x0000001800b77202 */ /* 0x000fe20000000f00 */
[----:B------:R-:W-:Y:S01]  /*6f10*/  FMUL.FTZ R24, R100, R128 ;  /* 0x0000008064187220 */ /* 0x000fe20000410000 */
[----:B------:R-:W-:Y:S01]  /*6f20*/  MOV R128, R238 ;  /* 0x000000ee00807202 */ /* 0x000fe20000000f00 */
[C---:B------:R-:W-:Y:S01]  /*6f30*/  FMUL.FTZ R94, R0.reuse, R94 ;  /* 0x0000005e005e7220 */ /* 0x040fe20000410000 */
[----:B------:R5:W-:Y:S01]  /*6f40*/  MUFU.EX2 R208, R4 ;  /* 0x0000000400d07308 */ /* 0x000be20000000800 */
[----:B------:R-:W-:Y:S01]  /*6f50*/  F2FP.BF16.PACK_AB R113, R183, R179 ;  /* 0x000000b3b771723e */ /* 0x000fe200000010ff */
[----:B------:R-:W-:Y:S02]  /*6f60*/  FMUL.FTZ R95, R0, R95 ;  /* 0x0000005f005f7220 */ /* 0x000fe40000410000 */
[----:B---3--:R-:W-:Y:S02]  /*6f70*/  FMUL.FTZ R60, R100, R164 ;  /* 0x000000a4643c7220 */ /* 0x008fe40000410000 */
[--C-:B------:R-:W-:Y:S04]  /*6f80*/  FFMA.FTZ R172, R172, c[0x0][0x2d0], -R3.reuse ;  /* 0x0000b400acac7a23 */ /* 0x100fe80000010803 */
[----:B------:R3:W-:Y:S01]  /*6f90*/  MUFU.EX2 R245, R64 ;  /* 0x0000004000f57308 */ /* 0x0007e20000000800 */
[--C-:B-1----:R-:W-:Y:S09]  /*6fa0*/  FFMA.FTZ R106, R201, c[0x0][0x2d0], -R176.reuse ;  /* 0x0000b400c96a7a23 */ /* 0x102ff200000108b0 */
[----:B------:R1:W-:Y:S01]  /*6fb0*/  MUFU.EX2 R242, R106 ;  /* 0x0000006a00f27308 */ /* 0x0003e20000000800 */
[--C-:B-----5:R-:W-:Y:S02]  /*6fc0*/  FFMA.FTZ R4, R15, c[0x0][0x2d0], -R3.reuse ;  /* 0x0000b4000f047a23 */ /* 0x120fe40000010803 */
[----:B------:R-:W-:Y:S02]  /*6fd0*/  FMUL.FTZ R15, R0, R119 ;  /* 0x00000077000f7220 */ /* 0x000fe40000410000 */
[----:B------:R-:W5:Y:S05]  /*6fe0*/  LDSM.16.MT88.4 R116, [R218+0x1100] ;  /* 0x00110000da74783b */ /* 0x000f6a0000004200 */
[----:B------:R2:W2:Y:S01]  /*6ff0*/  MUFU.EX2 R209, R4 ;  /* 0x0000000400d17308 */ /* 0x0004a20000000800 */
[----:B---3--:R-:W-:Y:S02]  /*7000*/  FMUL.FTZ R64, R102, R168 ;  /* 0x000000a866407220 */ /* 0x008fe40000410000 */
[----:B------:R-:W-:Y:S01]  /*7010*/  LDSM.16.MT88.4 R168, [R218+0x1d00] ;  /* 0x001d0000daa8783b */ /* 0x000fe20000004200 */
[----:B-1----:R-:W-:Y:S06]  /*7020*/  FFMA.FTZ R106, R200, c[0x0][0x2d0], -R176 ;  /* 0x0000b400c86a7a23 */ /* 0x002fec00000108b0 */
[----:B------:R1:W-:Y:S01]  /*7030*/  MUFU.EX2 R241, R106 ;  /* 0x0000006a00f17308 */ /* 0x0003e20000000800 */
[----:B--2---:R-:W-:Y:S01]  /*7040*/  FMUL.FTZ R4, R102, R112 ;  /* 0x0000007066047220 */ /* 0x004fe20000410000 */
[----:B------:R-:W-:Y:S02]  /*7050*/  F2FP.BF16.PACK_AB R112, R182, R177 ;  /* 0x000000b1b670723e */ /* 0x000fe400000010ff */
[----:B------:R-:W-:Y:S05]  /*7060*/  F2FP.BF16.PACK_AB R111, R209, R208 ;  /* 0x000000d0d16f723e */ /* 0x000fea00000010ff */
[-C--:B------:R-:W-:Y:S08]  /*7070*/  HMMA.16816.F32.BF16 R4, R112, R20.reuse, R4 ;  /* 0x000000147004723c */ /* 0x080ff00000041804 */
[C---:B------:R-:W-:Y:S04]  /*7080*/  HMMA.16816.F32.BF16 R8, R108.reuse, R20, R8 ;  /* 0x000000146c08723c */ /* 0x040fe80000041808 */
[--C-:B-1----:R-:W-:Y:S03]  /*7090*/  FFMA.FTZ R106, R202, c[0x0][0x2d0], -R3.reuse ;  /* 0x0000b400ca6a7a23 */ /* 0x102fe60000010803 */
[C---:B------:R-:W-:Y:S01]  /*70a0*/  FMUL.FTZ R20, R102.reuse, R124 ;  /* 0x0000007c66147220 */ /* 0x040fe20000410000 */
[-C--:B------:R-:W-:Y:S01]  /*70b0*/  HMMA.16816.F32.BF16 R12, R108, R22.reuse, R12 ;  /* 0x000000166c0c723c */ /* 0x080fe2000004180c */
[----:B------:R1:W-:Y:S03]  /*70c0*/  MUFU.EX2 R197, R106 ;  /* 0x0000006a00c57308 */ /* 0x0003e60000000800 */
[----:B------:R-:W-:Y:S04]  /*70d0*/  FMUL.FTZ R21, R102, R125 ;  /* 0x0000007d66157220 */ /* 0x000fe80000410000 */
[C---:B------:R-:W-:Y:S07]  /*70e0*/  HMMA.16816.F32.BF16 R16, R112.reuse, R22, R16 ;  /* 0x000000167010723c */ /* 0x040fee0000041810 */
[C---:B------:R-:W-:Y:S02]  /*70f0*/  FMUL.FTZ R22, R101.reuse, R126 ;  /* 0x0000007e65167220 */ /* 0x040fe40000410000 */
[----:B------:R-:W-:Y:S02]  /*7100*/  FMUL.FTZ R23, R101, R127 ;  /* 0x0000007f65177220 */ /* 0x000fe40000410000 */
[----:B------:R-:W-:Y:S05]  /*7110*/  LDSM.16.MT88.4 R124, [R218+0x500] ;  /* 0x00050000da7c783b */ /* 0x000fea0000004200 */
[-C--:B------:R-:W-:Y:S03]  /*7120*/  HMMA.16816.F32.BF16 R20, R112, R36.reuse, R20 ;  /* 0x000000247014723c */ /* 0x080fe60000041814 */
[----:B-1----:R-:W-:Y:S05]  /*7130*/  FFMA.FTZ R106, R204, c[0x0][0x2d0], -R3 ;  /* 0x0000b400cc6a7a23 */ /* 0x002fea0000010803 */
[C---:B------:R-:W-:Y:S07]  /*7140*/  HMMA.16816.F32.BF16 R24, R108.reuse, R36, R24 ;  /* 0x000000246c18723c */ /* 0x040fee0000041818 */
[--C-:B------:R-:W-:Y:S01]  /*7150*/  FFMA.FTZ R36, R192, c[0x0][0x2d0], -R174.reuse ;  /* 0x0000b400c0247a23 */ /* 0x100fe200000108ae */
[-C--:B------:R-:W-:Y:S03]  /*7160*/  HMMA.16816.F32.BF16 R28, R108, R38.reuse, R28 ;  /* 0x000000266c1c723c */ /* 0x080fe6000004181c */
[----:B------:R1:W2:Y:S01]  /*7170*/  MUFU.EX2 R252, R36 ;  /* 0x0000002400fc7308 */ /* 0x0002a20000000800 */
[C---:B------:R-:W-:Y:S01]  /*7180*/  FMUL.FTZ R37, R102.reuse, R141 ;  /* 0x0000008d66257220 */ /* 0x040fe20000410000 */
[----:B------:R-:W-:Y:S01]  /*7190*/  MOV R192, R48 ;  /* 0x0000003000c07202 */ /* 0x000fe20000000f00 */
[--C-:B------:R-:W-:Y:S01]  /*71a0*/  FFMA.FTZ R48, R187, c[0x0][0x2d0], -R174.reuse ;  /* 0x0000b400bb307a23 */ /* 0x100fe200000108ae */
[----:B------:R-:W-:Y:S01]  /*71b0*/  MOV R141, R240 ;  /* 0x000000f0008d7202 */ /* 0x000fe20000000f00 */
[C---:B------:R-:W-:Y:S07]  /*71c0*/  HMMA.16816.F32.BF16 R32, R112.reuse, R38, R32 ;  /* 0x000000267020723c */ /* 0x040fee0000041820 */
[C---:B------:R-:W-:Y:S01]  /*71d0*/  FMUL.FTZ R38, R101.reuse, R142 ;  /* 0x0000008e65267220 */ /* 0x040fe20000410000 */
[----:B------:R-:W-:Y:S01]  /*71e0*/  MOV R142, R247 ;  /* 0x000000f7008e7202 */ /* 0x000fe20000000f00 */
[C---:B------:R-:W-:Y:S01]  /*71f0*/  FMUL.FTZ R39, R101.reuse, R143 ;  /* 0x0000008f65277220 */ /* 0x040fe20000410000 */
[----:B------:R3:W-:Y:S02]  /*7200*/  MUFU.EX2 R247, R56 ;  /* 0x0000003800f77308 */ /* 0x0007e40000000800 */
[----:B------:R-:W-:Y:S01]  /*7210*/  MOV R143, R239 ;  /* 0x000000ef008f7202 */ /* 0x000fe20000000f00 */
[----:B-1----:R-:W-:Y:S01]  /*7220*/  FMUL.FTZ R36, R102, R140 ;  /* 0x0000008c66247220 */ /* 0x002fe20000410000 */
[----:B------:R-:W-:Y:S06]  /*7230*/  MOV R140, R249 ;  /* 0x000000f9008c7202 */ /* 0x000fec0000000f00 */
[----:B------:R1:W1:Y:S01]  /*7240*/  MUFU.EX2 R249, R48 ;  /* 0x0000003000f97308 */ /* 0x0002620000000800 */
[-C--:B----4-:R-:W-:Y:S08]  /*7250*/  HMMA.16816.F32.BF16 R36, R112, R52.reuse, R36 ;  /* 0x000000347024723c */ /* 0x090ff00000041824 */
[C---:B------:R-:W-:Y:S04]  /*7260*/  HMMA.16816.F32.BF16 R40, R108.reuse, R52, R40 ;  /* 0x000000346c28723c */ /* 0x040fe80000041828 */
[----:B---3--:R-:W-:Y:S03]  /*7270*/  FMUL.FTZ R56, R100, R160 ;  /* 0x000000a064387220 */ /* 0x008fe60000410000 */
[----:B------:R-:W-:Y:S01]  /*7280*/  FFMA.FTZ R52, R196, c[0x0][0x2d0], -R175 ;  /* 0x0000b400c4347a23 */ /* 0x000fe200000108af */
[-C--:B------:R-:W-:Y:S01]  /*7290*/  HMMA.16816.F32.BF16 R44, R108, R54.reuse, R44 ;  /* 0x000000366c2c723c */ /* 0x080fe2000004182c */
[----:B------:R3:W-:Y:S03]  /*72a0*/  MUFU.EX2 R196, R106 ;  /* 0x0000006a00c47308 */ /* 0x0007e60000000800 */
[C---:B-1----:R-:W-:Y:S02]  /*72b0*/  FMUL.FTZ R48, R102.reuse, R152 ;  /* 0x0000009866307220 */ /* 0x042fe40000410000 */
[----:B------:R-:W-:Y:S01]  /*72c0*/  LDSM.16.MT88.4 R152, [R217+0x1d00] ;  /* 0x001d0000d998783b */ /* 0x000fe20000004200 */
[C---:B------:R-:W-:Y:S04]  /*72d0*/  FMUL.FTZ R53, R102.reuse, R157 ;  /* 0x0000009d66357220 */ /* 0x040fe80000410000 */
[C---:B------:R-:W-:Y:S01]  /*72e0*/  HMMA.16816.F32.BF16 R48, R112.reuse, R54, R48 ;  /* 0x000000367030723c */ /* 0x040fe20000041830 */
[----:B------:R1:W4:Y:S06]  /*72f0*/  MUFU.EX2 R248, R52 ;  /* 0x0000003400f87308 */ /* 0x00032c0000000800 */
[C---:B------:R-:W-:Y:S02]  /*7300*/  FMUL.FTZ R54, R101.reuse, R158 ;  /* 0x0000009e65367220 */ /* 0x040fe40000410000 */
[----:B------:R-:W-:Y:S03]  /*7310*/  FMUL.FTZ R55, R101, R159 ;  /* 0x0000009f65377220 */ /* 0x000fe60000410000 */
[--C-:B---3--:R-:W-:Y:S04]  /*7320*/  FFMA.FTZ R106, R211, c[0x0][0x2d0], -R3.reuse ;  /* 0x0000b400d36a7a23 */ /* 0x108fe80000010803 */
[----:B------:R3:W-:Y:S01]  /*7330*/  MUFU.EX2 R191, R106 ;  /* 0x0000006a00bf7308 */ /* 0x0007e20000000800 */
[----:B-1----:R-:W-:Y:S07]  /*7340*/  FMUL.FTZ R52, R102, R156 ;  /* 0x0000009c66347220 */ /* 0x002fee0000410000 */
[-C--:B-----5:R-:W-:Y:S08]  /*7350*/  HMMA.16816.F32.BF16 R52, R112, R116.reuse, R52 ;  /* 0x000000747034723c */ /* 0x0a0ff00000041834 */
[C---:B------:R-:W-:Y:S04]  /*7360*/  HMMA.16816.F32.BF16 R56, R108.reuse, R116, R56 ;  /* 0x000000746c38723c */ /* 0x040fe80000041838 */
[----:B---3--:R-:W-:Y:S02]  /*7370*/  FFMA.FTZ R106, R214, c[0x0][0x2d0], -R3 ;  /* 0x0000b400d66a7a23 */ /* 0x008fe40000010803 */
[----:B------:R-:W-:Y:S02]  /*7380*/  MUFU.EX2 R214, R107 ;  /* 0x0000006b00d67308 */ /* 0x000fe40000000800 */
[-C--:B------:R-:W-:Y:S08]  /*7390*/  HMMA.16816.F32.BF16 R60, R108, R118.reuse, R60 ;  /* 0x000000766c3c723c */ /* 0x080ff0000004183c */
[C---:B------:R-:W-:Y:S01]  /*73a0*/  HMMA.16816.F32.BF16 R64, R112.reuse, R118, R64 ;  /* 0x000000767040723c */ /* 0x040fe20000041840 */
[----:B------:R1:W3:Y:S01]  /*73b0*/  MUFU.EX2 R194, R106 ;  /* 0x0000006a00c27308 */ /* 0x0002e20000000800 */
[----:B------:R-:W5:Y:S06]  /*73c0*/  LDSM.16.MT88.4 R116, [R218+0x2100] ;  /* 0x00210000da74783b */ /* 0x000f6c0000004200 */
[-C--:B------:R-:W-:Y:S08]  /*73d0*/  HMMA.16816.F32.BF16 R68, R112, R120.reuse, R68 ;  /* 0x000000787044723c */ /* 0x080ff00000041844 */
[C---:B------:R-:W-:Y:S08]  /*73e0*/  HMMA.16816.F32.BF16 R72, R108.reuse, R120, R72 ;  /* 0x000000786c48723c */ /* 0x040ff00000041848 */
[-C--:B------:R-:W-:Y:S04]  /*73f0*/  HMMA.16816.F32.BF16 R76, R108, R122.reuse, R76 ;  /* 0x0000007a6c4c723c */ /* 0x080fe8000004184c */
[--C-:B-1----:R-:W-:Y:S04]  /*7400*/  FFMA.FTZ R106, R212, c[0x0][0x2d0], -R174.reuse ;  /* 0x0000b400d46a7a23 */ /* 0x102fe800000108ae */
[C---:B------:R-:W-:Y:S01]  /*7410*/  HMMA.16816.F32.BF16 R80, R112.reuse, R122, R80 ;  /* 0x0000007a7050723c */ /* 0x040fe20000041850 */
[----:B------:R1:W-:Y:S01]  /*7420*/  MUFU.EX2 R240, R106 ;  /* 0x0000006a00f07308 */ /* 0x0003e20000000800 */
[----:B------:R-:W3:Y:S06]  /*7430*/  LDSM.16.MT88.4 R120, [R217+0x500] ;  /* 0x00050000d978783b */ /* 0x000eec0000004200 */
[-C--:B-----5:R-:W-:Y:S08]  /*7440*/  HMMA.16816.F32.BF16 R84, R112, R116.reuse, R84 ;  /* 0x000000747054723c */ /* 0x0a0ff00000041854 */
[C---:B------:R-:W-:Y:S04]  /*7450*/  HMMA.16816.F32.BF16 R88, R108.reuse, R116, R88 ;  /* 0x000000746c58723c */ /* 0x040fe80000041858 */
[--C-:B-1----:R-:W-:Y:S04]  /*7460*/  FFMA.FTZ R106, R213, c[0x0][0x2d0], -R174.reuse ;  /* 0x0000b400d56a7a23 */ /* 0x102fe800000108ae */
[-C--:B------:R-:W-:Y:S01]  /*7470*/  HMMA.16816.F32.BF16 R92, R108, R118.reuse, R92 ;  /* 0x000000766c5c723c */ /* 0x080fe2000004185c */
[----:B------:R1:W5:Y:S06]  /*7480*/  MUFU.EX2 R238, R106 ;  /* 0x0000006a00ee7308 */ /* 0x00036c0000000800 */
[----:B--2---:R-:W-:Y:S01]  /*7490*/  F2FP.BF16.PACK_AB R108, R251, R252 ;  /* 0x000000fcfb6c723e */ /* 0x004fe200000010ff */
[----:B------:R-:W-:Y:S01]  /*74a0*/  HMMA.16816.F32.BF16 R96, R112, R118, R96 ;  /* 0x000000767060723c */ /* 0x000fe20000041860 */
[----:B------:R-:W2:Y:S03]  /*74b0*/  LDSM.16.MT88.4 R116, [R217+0x1500] ;  /* 0x00150000d974783b */ /* 0x000ea60000004200 */
[----:B------:R-:W-:Y:S02]  /*74c0*/  F2FP.BF16.PACK_AB R110, R249, R250 ;  /* 0x000000faf96e723e */ /* 0x000fe400000010ff */
[----:B----4-:R-:W-:Y:S02]  /*74d0*/  F2FP.BF16.PACK_AB R109, R247, R248 ;  /* 0x000000f8f76d723e */ /* 0x010fe400000010ff */
[----:B------:R-:W-:Y:S04]  /*74e0*/  F2FP.BF16.PACK_AB R111, R245, R246 ;  /* 0x000000f6f56f723e */ /* 0x000fe800000010ff */
[----:B------:R-:W-:Y:S02]  /*74f0*/  F2FP.BF16.PACK_AB R112, R243, R244 ;  /* 0x000000f4f370723e */ /* 0x000fe400000010ff */
[----:B------:R-:W-:Y:S01]  /*7500*/  F2FP.BF16.PACK_AB R114, R241, R242 ;  /* 0x000000f2f172723e */ /* 0x000fe200000010ff */
[-C--:B---3--:R-:W-:Y:S05]  /*7510*/  HMMA.16816.F32.BF16 R4, R108, R120.reuse, R4 ;  /* 0x000000786c04723c */ /* 0x088fea0000041804 */
[--C-:B-1----:R-:W-:Y:S01]  /*7520*/  FFMA.FTZ R106, R203, c[0x0][0x2d0], -R174.reuse ;  /* 0x0000b400cb6a7a23 */ /* 0x102fe200000108ae */
[----:B------:R-:W-:Y:S02]  /*7530*/  F2FP.BF16.PACK_AB R113, R196, R197 ;  /* 0x000000c5c471723e */ /* 0x000fe400000010ff */
[----:B------:R-:W-:Y:S01]  /*7540*/  F2FP.BF16.PACK_AB R115, R194, R191 ;  /* 0x000000bfc273723e */ /* 0x000fe200000010ff */
[----:B------:R1:W-:Y:S06]  /*7550*/  MUFU.EX2 R239, R106 ;  /* 0x0000006a00ef7308 */ /* 0x0003ec0000000800 */
[C---:B------:R-:W-:Y:S08]  /*7560*/  HMMA.16816.F32.BF16 R8, R112.reuse, R120, R8 ;  /* 0x000000787008723c */ /* 0x040ff00000041808 */
[-C--:B------:R-:W-:Y:S08]  /*7570*/  HMMA.16816.F32.BF16 R12, R112, R122.reuse, R12 ;  /* 0x0000007a700c723c */ /* 0x080ff0000004180c */
[C---:B------:R-:W-:Y:S01]  /*7580*/  HMMA.16816.F32.BF16 R16, R108.reuse, R122, R16 ;  /* 0x0000007a6c10723c */ /* 0x040fe20000041810 */
[----:B------:R-:W3:Y:S03]  /*7590*/  LDSM.16.MT88.4 R120, [R218+0x1500] ;  /* 0x00150000da78783b */ /* 0x000ee60000004200 */
[----:B-1----:R-:W-:Y:S04]  /*75a0*/  FFMA.FTZ R106, R210, c[0x0][0x2d0], -R174 ;  /* 0x0000b400d26a7a23 */ /* 0x002fe800000108ae */
[-C--:B------:R-:W-:Y:S01]  /*75b0*/  HMMA.16816.F32.BF16 R20, R108, R124.reuse, R20 ;  /* 0x0000007c6c14723c */ /* 0x080fe20000041814 */
[----:B------:R1:W4:Y:S07]  /*75c0*/  MUFU.EX2 R237, R106 ;  /* 0x0000006a00ed7308 */ /* 0x00032e0000000800 */
[C---:B------:R-:W-:Y:S08]  /*75d0*/  HMMA.16816.F32.BF16 R24, R112.reuse, R124, R24 ;  /* 0x0000007c7018723c */ /* 0x040ff00000041818 */
[-C--:B------:R-:W-:Y:S08]  /*75e0*/  HMMA.16816.F32.BF16 R28, R112, R126.reuse, R28 ;  /* 0x0000007e701c723c */ /* 0x080ff0000004181c */
[C---:B------:R-:W-:Y:S01]  /*75f0*/  HMMA.16816.F32.BF16 R32, R108.reuse, R126, R32 ;  /* 0x0000007e6c20723c */ /* 0x040fe20000041820 */
[----:B------:R-:W4:Y:S03]  /*7600*/  LDSM.16.MT88.4 R124, [R217+0x2500] ;  /* 0x00250000d97c783b */ /* 0x000f260000004200 */
[--C-:B-1----:R-:W-:Y:S04]  /*7610*/  FFMA.FTZ R106, R236, c[0x0][0x2d0], -R175.reuse ;  /* 0x0000b400ec6a7a23 */ /* 0x102fe800000108af */
[-C--:B--2---:R-:W-:Y:S01]  /*7620*/  HMMA.16816.F32.BF16 R36, R108, R116.reuse, R36 ;  /* 0x000000746c24723c */ /* 0x084fe20000041824 */
[----:B------:R1:W-:Y:S07]  /*7630*/  MUFU.EX2 R236, R106 ;  /* 0x0000006a00ec7308 */ /* 0x0003ee0000000800 */
[C---:B------:R-:W-:Y:S08]  /*7640*/  HMMA.16816.F32.BF16 R40, R112.reuse, R116, R40 ;  /* 0x000000747028723c */ /* 0x040ff00000041828 */
[-C--:B------:R-:W-:Y:S08]  /*7650*/  HMMA.16816.F32.BF16 R44, R112, R118.reuse, R44 ;  /* 0x00000076702c723c */ /* 0x080ff0000004182c */
[C---:B------:R-:W-:Y:S01]  /*7660*/  HMMA.16816.F32.BF16 R48, R108.reuse, R118, R48 ;  /* 0x000000766c30723c */ /* 0x040fe20000041830 */
[----:B------:R-:W2:Y:S03]  /*7670*/  LDSM.16.MT88.4 R116, [R218+0x2500] ;  /* 0x00250000da74783b */ /* 0x000ea60000004200 */
[--C-:B-1----:R-:W-:Y:S04]  /*7680*/  FFMA.FTZ R106, R235, c[0x0][0x2d0], -R175.reuse ;  /* 0x0000b400eb6a7a23 */ /* 0x102fe800000108af */
[-C--:B---3--:R-:W-:Y:S01]  /*7690*/  HMMA.16816.F32.BF16 R52, R108, R120.reuse, R52 ;  /* 0x000000786c34723c */ /* 0x088fe20000041834 */
[----:B------:R1:W3:Y:S07]  /*76a0*/  MUFU.EX2 R235, R106 ;  /* 0x0000006a00eb7308 */ /* 0x0002ee0000000800 */
[C---:B------:R-:W-:Y:S08]  /*76b0*/  HMMA.16816.F32.BF16 R56, R112.reuse, R120, R56 ;  /* 0x000000787038723c */ /* 0x040ff00000041838 */
[-C--:B------:R-:W-:Y:S08]  /*76c0*/  HMMA.16816.F32.BF16 R60, R112, R122.reuse, R60 ;  /* 0x0000007a703c723c */ /* 0x080ff0000004183c */
[C---:B------:R-:W-:Y:S01]  /*76d0*/  HMMA.16816.F32.BF16 R64, R108.reuse, R122, R64 ;  /* 0x0000007a6c40723c */ /* 0x040fe20000041840 */
[----:B------:R-:W-:Y:S03]  /*76e0*/  LDSM.16.MT88.4 R120, [R218+0x900] ;  /* 0x00090000da78783b */ /* 0x000fe60000004200 */
[----:B-1----:R-:W-:Y:S04]  /*76f0*/  FFMA.FTZ R106, R147, c[0x0][0x2d0], -R175 ;  /* 0x0000b400936a7a23 */ /* 0x002fe800000108af */
[-C--:B----4-:R-:W-:Y:S01]  /*7700*/  HMMA.16816.F32.BF16 R68, R108, R124.reuse, R68 ;  /* 0x0000007c6c44723c */ /* 0x090fe20000041844 */
[----:B------:R1:W4:Y:S07]  /*7710*/  MUFU.EX2 R215, R106 ;  /* 0x0000006a00d77308 */ /* 0x00032e0000000800 */
[C---:B------:R-:W-:Y:S08]  /*7720*/  HMMA.16816.F32.BF16 R72, R112.reuse, R124, R72 ;  /* 0x0000007c7048723c */ /* 0x040ff00000041848 */
[-C--:B------:R-:W-:Y:S08]  /*7730*/  HMMA.16816.F32.BF16 R76, R112, R126.reuse, R76 ;  /* 0x0000007e704c723c */ /* 0x080ff0000004184c */
[C---:B------:R-:W-:Y:S01]  /*7740*/  HMMA.16816.F32.BF16 R80, R108.reuse, R126, R80 ;  /* 0x0000007e6c50723c */ /* 0x040fe20000041850 */
[----:B------:R-:W-:Y:S03]  /*7750*/  LDSM.16.MT88.4 R124, [R218+0x1900] ;  /* 0x00190000da7c783b */ /* 0x000fe60000004200 */
[--C-:B-1----:R-:W-:Y:S01]  /*7760*/  FFMA.FTZ R106, R146, c[0x0][0x2d0], -R176.reuse ;  /* 0x0000b400926a7a23 */ /* 0x102fe200000108b0 */
[----:B------:R-:W-:Y:S03]  /*7770*/  MOV R146, R128 ;  /* 0x0000008000927202 */ /* 0x000fe60000000f00 */
[-C--:B--2---:R-:W-:Y:S01]  /*7780*/  HMMA.16816.F32.BF16 R84, R108, R116.reuse, R84 ;  /* 0x000000746c54723c */ /* 0x084fe20000041854 */
[----:B------:R1:W-:Y:S07]  /*7790*/  MUFU.EX2 R213, R106 ;  /* 0x0000006a00d57308 */ /* 0x0003ee0000000800 */
[C---:B------:R-:W-:Y:S08]  /*77a0*/  HMMA.16816.F32.BF16 R88, R112.reuse, R116, R88 ;  /* 0x000000747058723c */ /* 0x040ff00000041858 */
[-C--:B------:R-:W-:Y:S08]  /*77b0*/  HMMA.16816.F32.BF16 R92, R112, R118.reuse, R92 ;  /* 0x00000076705c723c */ /* 0x080ff0000004185c */
[----:B------:R-:W-:Y:S01]  /*77c0*/  HMMA.16816.F32.BF16 R96, R108, R118, R96 ;  /* 0x000000766c60723c */ /* 0x000fe20000041860 */
[----:B------:R-:W-:Y:S03]  /*77d0*/  LDSM.16.MT88.4 R116, [R217+0x1900] ;  /* 0x00190000d974783b */ /* 0x000fe60000004200 */
[--C-:B-1----:R-:W-:Y:S01]  /*77e0*/  FFMA.FTZ R106, R145, c[0x0][0x2d0], -R176.reuse ;  /* 0x0000b400916a7a23 */ /* 0x102fe200000108b0 */
[----:B------:R-:W-:Y:S02]  /*77f0*/  MOV R145, R131 ;  /* 0x0000008300917202 */ /* 0x000fe40000000f00 */
[----:B-----5:R-:W-:Y:S01]  /*7800*/  F2FP.BF16.PACK_AB R108, R238, R240 ;  /* 0x000000f0ee6c723e */ /* 0x020fe200000010ff */
[----:B------:R1:W2:Y:S01]  /*7810*/  MUFU.EX2 R212, R106 ;  /* 0x0000006a00d47308 */ /* 0x0002a20000000800 */
[----:B------:R-:W-:Y:S03]  /*7820*/  F2FP.BF16.PACK_AB R110, R237, R239 ;  /* 0x000000efed6e723e */ /* 0x000fe600000010ff */
[----:B---3--:R-:W-:Y:S02]  /*7830*/  F2FP.BF16.PACK_AB R109, R235, R236 ;  /* 0x000000eceb6d723e */ /* 0x008fe400000010ff */
[----:B----4-:R-:W-:Y:S01]  /*7840*/  F2FP.BF16.PACK_AB R111, R215, R214 ;  /* 0x000000d6d76f723e */ /* 0x010fe200000010ff */
[----:B-1----:R-:W-:Y:S01]  /*7850*/  FFMA.FTZ R106, R144, c[0x0][0x2d0], -R176 ;  /* 0x0000b400906a7a23 */ /* 0x002fe200000108b0 */
[----:B------:R-:W-:Y:S02]  /*7860*/  MOV R144, R193 ;  /* 0x000000c100907202 */ /* 0x000fe40000000f00 */
[----:B------:R-:W-:Y:S01]  /*7870*/  MOV R193, R130 ;  /* 0x0000008200c17202 */ /* 0x000fe20000000f00 */
[----:B------:R1:W-:Y:S01]  /*7880*/  MUFU.EX2 R210, R106 ;  /* 0x0000006a00d27308 */ /* 0x0003e20000000800 */
[----:B--2---:R-:W-:Y:S01]  /*7890*/  F2FP.BF16.PACK_AB R112, R212, R213 ;  /* 0x000000d5d470723e */ /* 0x004fe200000010ff */
[----:B------:R-:W-:Y:S01]  /*78a0*/  FFMA.FTZ R107, R144, c[0x0][0x2d0], -R174 ;  /* 0x0000b400906b7a23 */ /* 0x000fe200000108ae */
[----:B------:R-:W-:Y:S07]  /*78b0*/  MOV R144, R180 ;  /* 0x000000b400907202 */ /* 0x000fee0000000f00 */
[----:B------:R2:W-:Y:S01]  /*78c0*/  MUFU.EX2 R203, R107 ;  /* 0x0000006b00cb7308 */ /* 0x0005e20000000800 */
[--C-:B-1----:R-:W-:Y:S01]  /*78d0*/  FFMA.FTZ R106, R143, c[0x0][0x2d0], -R176.reuse ;  /* 0x0000b4008f6a7a23 */ /* 0x102fe200000108b0 */
[----:B------:R-:W-:Y:S02]  /*78e0*/  MOV R143, R140 ;  /* 0x0000008c008f7202 */ /* 0x000fe40000000f00 */
[----:B------:R-:W-:Y:S06]  /*78f0*/  MOV R140, R129 ;  /* 0x00000081008c7202 */ /* 0x000fec0000000f00 */
[----:B------:R1:W3:Y:S01]  /*7900*/  MUFU.EX2 R211, R106 ;  /* 0x0000006a00d37308 */ /* 0x0002e20000000800 */
[----:B------:R-:W4:Y:S01]  /*7910*/  LDSM.16.MT88.4 R128, [R217+0x900] ;  /* 0x00090000d980783b */ /* 0x000f220000004200 */
[----:B--2---:R-:W-:Y:S08]  /*7920*/  FFMA.FTZ R107, R139, c[0x0][0x2d0], -R176 ;  /* 0x0000b4008b6b7a23 */ /* 0x004ff000000108b0 */
[----:B------:R-:W-:Y:S10]  /*7930*/  MUFU.EX2 R195, R107 ;  /* 0x0000006b00c37308 */ /* 0x000ff40000000800 */
[----:B------:R-:W-:Y:S01]  /*7940*/  MUFU.EX2 R107, R172 ;  /* 0x000000ac006b7308 */ /* 0x000fe20000000800 */
[--C-:B-1----:R-:W-:Y:S01]  /*7950*/  FFMA.FTZ R106, R189, c[0x0][0x2d0], -R3.reuse ;  /* 0x0000b400bd6a7a23 */ /* 0x102fe20000010803 */
[----:B---3--:R-:W-:Y:S08]  /*7960*/  F2FP.BF16.PACK_AB R114, R211, R210 ;  /* 0x000000d2d372723e */ /* 0x008ff000000010ff */
[----:B------:R1:W-:Y:S01]  /*7970*/  MUFU.EX2 R189, R106 ;  /* 0x0000006a00bd7308 */ /* 0x0003e20000000800 */
[-C--:B----4-:R-:W-:Y:S03]  /*7980*/  HMMA.16816.F32.BF16 R4, R108, R128.reuse, R4 ;  /* 0x000000806c04723c */ /* 0x090fe60000041804 */
[--C-:B-1----:R-:W-:Y:S06]  /*7990*/  FFMA.FTZ R106, R188, c[0x0][0x2d0], -R3.reuse ;  /* 0x0000b400bc6a7a23 */ /* 0x102fec0000010803 */
[----:B------:R1:W2:Y:S03]  /*79a0*/  MUFU.EX2 R188, R106 ;  /* 0x0000006a00bc7308 */ /* 0x0002a60000000800 */
[--C-:B-1----:R-:W-:Y:S01]  /*79b0*/  FFMA.FTZ R106, R190, c[0x0][0x2d0], -R3.reuse ;  /* 0x0000b400be6a7a23 */ /* 0x102fe20000010803 */
[----:B--2---:R-:W-:Y:S06]  /*79c0*/  F2FP.BF16.PACK_AB R113, R188, R189 ;  /* 0x000000bdbc71723e */ /* 0x004fec00000010ff */
[----:B------:R1:W-:Y:S02]  /*79d0*/  MUFU.EX2 R187, R106 ;  /* 0x0000006a00bb7308 */ /* 0x0003e40000000800 */
[----:B-1----:R-:W-:Y:S08]  /*79e0*/  FFMA.FTZ R106, R205, c[0x0][0x2d0], -R3 ;  /* 0x0000b400cd6a7a23 */ /* 0x002ff00000010803 */
[----:B------:R1:W2:Y:S02]  /*79f0*/  MUFU.EX2 R186, R106 ;  /* 0x0000006a00ba7308 */ /* 0x0002a40000000800 */
[--C-:B-1----:R-:W-:Y:S01]  /*7a00*/  FFMA.FTZ R106, R146, c[0x0][0x2d0], -R174.reuse ;  /* 0x0000b400926a7a23 */ /* 0x102fe200000108ae */
[----:B--2---:R-:W-:Y:S02]  /*7a10*/  F2FP.BF16.PACK_AB R115, R186, R187 ;  /* 0x000000bbba73723e */ /* 0x004fe400000010ff */
[----:B------:R-:W-:Y:S05]  /*7a20*/  MOV R146, R182 ;  /* 0x000000b600927202 */ /* 0x000fea0000000f00 */
[----:B------:R1:W-:Y:S01]  /*7a30*/  MUFU.EX2 R204, R106 ;  /* 0x0000006a00cc7308 */ /* 0x0003e20000000800 */
[C---:B------:R-:W-:Y:S08]  /*7a40*/  HMMA.16816.F32.BF16 R8, R112.reuse, R128, R8 ;  /* 0x000000807008723c */ /* 0x040ff00000041808 */
[-C--:B------:R-:W-:Y:S08]  /*7a50*/  HMMA.16816.F32.BF16 R12, R112, R130.reuse, R12 ;  /* 0x00000082700c723c */ /* 0x080ff0000004180c */
[C---:B------:R-:W-:Y:S04]  /*7a60*/  HMMA.16816.F32.BF16 R16, R108.reuse, R130, R16 ;  /* 0x000000826c10723c */ /* 0x040fe80000041810 */
[--C-:B-1----:R-:W-:Y:S01]  /*7a70*/  FFMA.FTZ R106, R145, c[0x0][0x2d0], -R174.reuse ;  /* 0x0000b400916a7a23 */ /* 0x102fe200000108ae */
[----:B------:R-:W-:Y:S03]  /*7a80*/  MOV R145, R181 ;  /* 0x000000b500917202 */ /* 0x000fe60000000f00 */
[-C--:B------:R-:W-:Y:S01]  /*7a90*/  HMMA.16816.F32.BF16 R20, R108, R120.reuse, R20 ;  /* 0x000000786c14723c */ /* 0x080fe20000041814 */
[----:B------:R1:W2:Y:S07]  /*7aa0*/  MUFU.EX2 R205, R106 ;  /* 0x0000006a00cd7308 */ /* 0x0002ae0000000800 */
[C---:B------:R-:W-:Y:S08]  /*7ab0*/  HMMA.16816.F32.BF16 R24, R112.reuse, R120, R24 ;  /* 0x000000787018723c */ /* 0x040ff00000041818 */
[-C--:B------:R-:W-:Y:S08]  /*7ac0*/  HMMA.16816.F32.BF16 R28, R112, R122.reuse, R28 ;  /* 0x0000007a701c723c */ /* 0x080ff0000004181c */
[C---:B------:R-:W-:Y:S01]  /*7ad0*/  HMMA.16816.F32.BF16 R32, R108.reuse, R122, R32 ;  /* 0x0000007a6c20723c */ /* 0x040fe20000041820 */
[----:B------:R-:W3:Y:S03]  /*7ae0*/  LDSM.16.MT88.4 R120, [R217+0x2900] ;  /* 0x00290000d978783b */ /* 0x000ee60000004200 */
[----:B-1----:R-:W-:Y:S01]  /*7af0*/  FFMA.FTZ R106, R143, c[0x0][0x2d0], -R174 ;  /* 0x0000b4008f6a7a23 */ /* 0x002fe200000108ae */
[----:B--2---:R-:W-:Y:S02]  /*7b00*/  F2FP.BF16.PACK_AB R172, R205, R204 ;  /* 0x000000cccdac723e */ /* 0x004fe400000010ff */
[----:B------:R-:W-:Y:S01]  /*7b10*/  MOV R143, R184 ;  /* 0x000000b8008f7202 */ /* 0x000fe20000000f00 */
[-C--:B------:R-:W-:Y:S01]  /*7b20*/  HMMA.16816.F32.BF16 R36, R108, R116.reuse, R36 ;  /* 0x000000746c24723c */ /* 0x080fe20000041824 */
[----:B------:R1:W2:Y:S07]  /*7b30*/  MUFU.EX2 R202, R106 ;  /* 0x0000006a00ca7308 */ /* 0x0002ae0000000800 */
[C---:B------:R-:W-:Y:S08]  /*7b40*/  HMMA.16816.F32.BF16 R40, R112.reuse, R116, R40 ;  /* 0x000000747028723c */ /* 0x040ff00000041828 */
[-C--:B------:R-:W-:Y:S08]  /*7b50*/  HMMA.16816.F32.BF16 R44, R112, R118.reuse, R44 ;  /* 0x00000076702c723c */ /* 0x080ff0000004182c */
[C---:B------:R-:W-:Y:S01]  /*7b60*/  HMMA.16816.F32.BF16 R48, R108.reuse, R118, R48 ;  /* 0x000000766c30723c */ /* 0x040fe20000041830 */
[----:B------:R-:W4:Y:S03]  /*7b70*/  LDSM.16.MT88.4 R116, [R218+0x2900] ;  /* 0x00290000da74783b */ /* 0x000f260000004200 */
[--C-:B-1----:R-:W-:Y:S01]  /*7b80*/  FFMA.FTZ R106, R142, c[0x0][0x2d0], -R175.reuse ;  /* 0x0000b4008e6a7a23 */ /* 0x102fe200000108af */
[----:B------:R-:W-:Y:S02]  /*7b90*/  MOV R142, R183 ;  /* 0x000000b7008e7202 */ /* 0x000fe40000000f00 */
[----:B--2---:R-:W-:Y:S01]  /*7ba0*/  F2FP.BF16.PACK_AB R174, R202, R203 ;  /* 0x000000cbcaae723e */ /* 0x004fe200000010ff */
[-C--:B------:R-:W-:Y:S01]  /*7bb0*/  HMMA.16816.F32.BF16 R52, R108, R124.reuse, R52 ;  /* 0x0000007c6c34723c */ /* 0x080fe20000041834 */
[----:B------:R1:W-:Y:S01]  /*7bc0*/  MUFU.EX2 R200, R106 ;  /* 0x0000006a00c87308 */ /* 0x0003e20000000800 */
[----:B------:R-:W-:Y:S06]  /*7bd0*/  LDSM.16.MT88.4 R180, [R217+0x2d00] ;  /* 0x002d0000d9b4783b */ /* 0x000fec0000004200 */
[C---:B------:R-:W-:Y:S08]  /*7be0*/  HMMA.16816.F32.BF16 R56, R112.reuse, R124, R56 ;  /* 0x0000007c7038723c */ /* 0x040ff00000041838 */
[-C--:B------:R-:W-:Y:S08]  /*7bf0*/  HMMA.16816.F32.BF16 R60, R112, R126.reuse, R60 ;  /* 0x0000007e703c723c */ /* 0x080ff0000004183c */
[C---:B------:R-:W-:Y:S01]  /*7c00*/  HMMA.16816.F32.BF16 R64, R108.reuse, R126, R64 ;  /* 0x0000007e6c40723c */ /* 0x040fe20000041840 */
[----:B------:R-:W2:Y:S03]  /*7c10*/  LDSM.16.MT88.4 R124, [R217+0xd00] ;  /* 0x000d0000d97c783b */ /* 0x000ea60000004200 */
[--C-:B-1----:R-:W-:Y:S01]  /*7c20*/  FFMA.FTZ R106, R141, c[0x0][0x2d0], -R175.reuse ;  /* 0x0000b4008d6a7a23 */ /* 0x102fe200000108af */
[----:B------:R-:W-:Y:S02]  /*7c30*/  MOV R141, R132 ;  /* 0x00000084008d7202 */ /* 0x000fe40000000f00 */
[----:B------:R-:W-:Y:S01]  /*7c40*/  MOV R132, R179 ;  /* 0x000000b300847202 */ /* 0x000fe20000000f00 */
[-C--:B---3--:R-:W-:Y:S01]  /*7c50*/  HMMA.16816.F32.BF16 R68, R108, R120.reuse, R68 ;  /* 0x000000786c44723c */ /* 0x088fe20000041844 */
[----:B------:R1:W-:Y:S07]  /*7c60*/  MUFU.EX2 R201, R106 ;  /* 0x0000006a00c97308 */ /* 0x0003ee0000000800 */
[C---:B------:R-:W-:Y:S08]  /*7c70*/  HMMA.16816.F32.BF16 R72, R112.reuse, R120, R72 ;  /* 0x000000787048723c */ /* 0x040ff00000041848 */
[-C--:B------:R-:W-:Y:S08]  /*7c80*/  HMMA.16816.F32.BF16 R76, R112, R122.reuse, R76 ;  /* 0x0000007a704c723c */ /* 0x080ff0000004184c */
[C---:B------:R-:W-:Y:S04]  /*7c90*/  HMMA.16816.F32.BF16 R80, R108.reuse, R122, R80 ;  /* 0x0000007a6c50723c */ /* 0x040fe80000041850 */
[--C-:B-1----:R-:W-:Y:S01]  /*7ca0*/  FFMA.FTZ R106, R140, c[0x0][0x2d0], -R175.reuse ;  /* 0x0000b4008c6a7a23 */ /* 0x102fe200000108af */
[----:B------:R-:W-:Y:S02]  /*7cb0*/  MOV R140, R133 ;  /* 0x00000085008c7202 */ /* 0x000fe40000000f00 */
[----:B------:R-:W-:Y:S01]  /*7cc0*/  MOV R133, R177 ;  /* 0x000000b100857202 */ /* 0x000fe20000000f00 */
[-C--:B----4-:R-:W-:Y:S01]  /*7cd0*/  HMMA.16816.F32.BF16 R84, R108, R116.reuse, R84 ;  /* 0x000000746c54723c */ /* 0x090fe20000041854 */
[----:B------:R1:W-:Y:S07]  /*7ce0*/  MUFU.EX2 R199, R106 ;  /* 0x0000006a00c77308 */ /* 0x0003ee0000000800 */
[C---:B------:R-:W-:Y:S08]  /*7cf0*/  HMMA.16816.F32.BF16 R88, R112.reuse, R116, R88 ;  /* 0x000000747058723c */ /* 0x040ff00000041858 */
[-C--:B------:R-:W-:Y:S08]  /*7d00*/  HMMA.16816.F32.BF16 R92, R112, R118.reuse, R92 ;  /* 0x00000076705c723c */ /* 0x080ff0000004185c */
[----:B------:R-:W-:Y:S04]  /*7d10*/  HMMA.16816.F32.BF16 R96, R108, R118, R96 ;  /* 0x000000766c60723c */ /* 0x000fe80000041860 */
[----:B-1----:R-:W-:Y:S04]  /*7d20*/  FFMA.FTZ R106, R193, c[0x0][0x2d0], -R175 ;  /* 0x0000b400c16a7a23 */ /* 0x002fe800000108af */
[----:B------:R1:W3:Y:S04]  /*7d30*/  MUFU.EX2 R198, R106 ;  /* 0x0000006a00c67308 */ /* 0x0002e80000000800 */
[--C-:B-1----:R-:W-:Y:S01]  /*7d40*/  FFMA.FTZ R106, R192, c[0x0][0x2d0], -R176.reuse ;  /* 0x0000b400c06a7a23 */ /* 0x102fe200000108b0 */
[----:B---3--:R-:W-:Y:S05]  /*7d50*/  F2FP.BF16.PACK_AB R175, R198, R199 ;  /* 0x000000c7c6af723e */ /* 0x008fea00000010ff */
[----:B------:R1:W3:Y:S02]  /*7d60*/  MUFU.EX2 R193, R106 ;  /* 0x0000006a00c17308 */ /* 0x0002e40000000800 */
[--C-:B-1----:R-:W-:Y:S08]  /*7d70*/  FFMA.FTZ R106, R138, c[0x0][0x2d0], -R176.reuse ;  /* 0x0000b4008a6a7a23 */ /* 0x102ff000000108b0 */
[----:B------:R1:W-:Y:S02]  /*7d80*/  MUFU.EX2 R192, R106 ;  /* 0x0000006a00c07308 */ /* 0x0003e40000000800 */
[----:B-1----:R-:W-:Y:S01]  /*7d90*/  FFMA.FTZ R106, R137, c[0x0][0x2d0], -R176 ;  /* 0x0000b400896a7a23 */ /* 0x002fe200000108b0 */
[----:B---3--:R-:W-:Y:S07]  /*7da0*/  F2FP.BF16.PACK_AB R176, R195, R193 ;  /* 0x000000c1c3b0723e */ /* 0x008fee00000010ff */
[----:B------:R1:W-:Y:S02]  /*7db0*/  MUFU.EX2 R190, R106 ;  /* 0x0000006a00be7308 */ /* 0x0003e40000000800 */
[--C-:B-1----:R-:W-:Y:S08]  /*7dc0*/  FFMA.FTZ R106, R185, c[0x0][0x2d0], -R3.reuse ;  /* 0x0000b400b96a7a23 */ /* 0x102ff00000010803 */
[----:B------:R1:W-:Y:S02]  /*7dd0*/  MUFU.EX2 R185, R106 ;  /* 0x0000006a00b97308 */ /* 0x0003e40000000800 */
[--C-:B-1----:R-:W-:Y:S02]  /*7de0*/  FFMA.FTZ R106, R136, c[0x0][0x2d0], -R3.reuse ;  /* 0x0000b400886a7a23 */ /* 0x102fe40000010803 */
[----:B------:R-:W-:Y:S01]  /*7df0*/  FFMA.FTZ R3, R173, c[0x0][0x2d0], -R3 ;  /* 0x0000b400ad037a23 */ /* 0x000fe20000010803 */
[----:B------:R-:W-:Y:S05]  /*7e00*/  F2FP.BF16.PACK_AB R173, R201, R200 ;  /* 0x000000c8c9ad723e */ /* 0x000fea00000010ff */
[----:B------:R-:W1:Y:S01]  /*7e10*/  MUFU.EX2 R184, R106 ;  /* 0x0000006a00b87308 */ /* 0x000e620000000800 */
[----:B------:R-:W3:Y:S01]  /*7e20*/  LDSM.16.MT88.4 R136, [R218+0xd00] ;  /* 0x000d0000da88783b */ /* 0x000ee20000004200 */
[-C--:B--2---:R-:W-:Y:S07]  /*7e30*/  HMMA.16816.F32.BF16 R112, R172, R124.reuse, R4 ;  /* 0x0000007cac70723c */ /* 0x084fee0000041804 */
[----:B------:R-:W2:Y:S01]  /*7e40*/  LDSM.16.MT88.4 R4, [R218+0x2d00] ;  /* 0x002d0000da04783b */ /* 0x000ea20000004200 */
[----:B------:R-:W4:Y:S01]  /*7e50*/  MUFU.EX2 R106, R3 ;  /* 0x00000003006a7308 */ /* 0x000f220000000800 */
[----:B-1----:R-:W-:Y:S03]  /*7e60*/  F2FP.BF16.PACK_AB R177, R184, R185 ;  /* 0x000000b9b8b1723e */ /* 0x002fe600000010ff */
[----:B----4-:R-:W-:Y:S02]  /*7e70*/  F2FP.BF16.PACK_AB R179, R106, R107 ;  /* 0x0000006b6ab3723e */ /* 0x010fe400000010ff */
[----:B------:R-:W-:Y:S02]  /*7e80*/  MOV R3, R178 ;  /* 0x000000b200037202 */ /* 0x000fe40000000f00 */
[----:B------:R-:W-:Y:S07]  /*7e90*/  F2FP.BF16.PACK_AB R178, R190, R192 ;  /* 0x000000c0beb2723e */ /* 0x000fee00000010ff */
[C---:B------:R-:W-:Y:S07]  /*7ea0*/  HMMA.16816.F32.BF16 R108, R176.reuse, R124, R8 ;  /* 0x0000007cb06c723c */ /* 0x040fee0000041808 */
[----:B------:R-:W-:Y:S01]  /*7eb0*/  MOV R10, R143 ;  /* 0x0000008f000a7202 */ /* 0x000fe20000000f00 */
[-C--:B------:R-:W-:Y:S04]  /*7ec0*/  HMMA.16816.F32.BF16 R116, R176, R126.reuse, R12 ;  /* 0x0000007eb074723c */ /* 0x080fe8000004180c */
[----:B------:R-:W-:Y:S02]  /*7ed0*/  MOV R11, R144 ;  /* 0x00000090000b7202 */ /* 0x000fe40000000f00 */
[----:B------:R-:W-:Y:S02]  /*7ee0*/  MOV R9, R146 ;  /* 0x0000009200097202 */ /* 0x000fe40000000f00 */
[C---:B------:R-:W-:Y:S01]  /*7ef0*/  HMMA.16816.F32.BF16 R120, R172.reuse, R126, R16 ;  /* 0x0000007eac78723c */ /* 0x040fe20000041810 */
[----:B------:R-:W4:Y:S03]  /*7f00*/  LDL.LU R16, [R1+0x14] ;  /* 0x0000140001107983 */ /* 0x000f260000300800 */
[----:B------:R-:W-:Y:S01]  /*7f10*/  MOV R15, R135 ;  /* 0x00000087000f7202 */ /* 0x000fe20000000f00 */
[----:B------:R-:W5:Y:S01]  /*7f20*/  LDL.LU R18, [R1+0x18] ;  /* 0x0000180001127983 */ /* 0x000f620000300800 */
[----:B------:R-:W-:Y:S02]  /*7f30*/  MOV R13, R141 ;  /* 0x0000008d000d7202 */ /* 0x000fe40000000f00 */
[-C--:B---3--:R-:W-:Y:S01]  /*7f40*/  HMMA.16816.F32.BF16 R124, R172, R136.reuse, R20 ;  /* 0x00000088ac7c723c */ /* 0x088fe20000041814 */
[----:B------:R-:W3:Y:S03]  /*7f50*/  LDL.LU R19, [R1+0x1c] ;  /* 0x00001c0001137983 */ /* 0x000ee60000300800 */
[----:B------:R-:W-:Y:S01]  /*7f60*/  MOV R14, R140 ;  /* 0x0000008c000e7202 */ /* 0x000fe20000000f00 */
[----:B------:R-:W3:Y:S01]  /*7f70*/  LDL.LU R22, [R1+0x10] ;  /* 0x0000100001167983 */ /* 0x000ee20000300800 */
[----:B------:R-:W-:Y:S02]  /*7f80*/  MOV R8, R145 ;  /* 0x0000009100087202 */ /* 0x000fe40000000f00 */
[C---:B------:R-:W-:Y:S04]  /*7f90*/  HMMA.16816.F32.BF16 R128, R176.reuse, R136, R24 ;  /* 0x00000088b080723c */ /* 0x040fe80000041818 */
[----:B------:R-:W-:Y:S02]  /*7fa0*/  MOV R17, R134 ;  /* 0x0000008600117202 */ /* 0x000fe40000000f00 */
[----:B------:R-:W-:Y:S02]  /*7fb0*/  MOV R21, R133 ;  /* 0x0000008500157202 */ /* 0x000fe40000000f00 */
[----:B------:R-:W-:Y:S02]  /*7fc0*/  MOV R23, R132 ;  /* 0x0000008400177202 */ /* 0x000fe40000000f00 */
[-C--:B------:R-:W-:Y:S03]  /*7fd0*/  HMMA.16816.F32.BF16 R132, R176, R138.reuse, R28 ;  /* 0x0000008ab084723c */ /* 0x080fe6000004181c */
[----:B------:R-:W-:Y:S05]  /*7fe0*/  MOV R12, R142 ;  /* 0x0000008e000c7202 */ /* 0x000fea0000000f00 */
        /* <DEDUP_REMOVED lines=13> */
[-C--:B--2---:R-:W-:Y:S08]  /*80c0*/  HMMA.16816.F32.BF16 R84, R172, R4.reuse, R84 ;  /* 0x00000004ac54723c */ /* 0x084ff00000041854 */
[C---:B------:R-:W-:Y:S08]  /*80d0*/  HMMA.16816.F32.BF16 R88, R176.reuse, R4, R88 ;  /* 0x00000004b058723c */ /* 0x040ff00000041858 */
[-C--:B------:R-:W-:Y:S08]  /*80e0*/  HMMA.16816.F32.BF16 R92, R176, R6.reuse, R92 ;  /* 0x00000006b05c723c */ /* 0x080ff0000004185c */
[----:B------:R-:W-:Y:S04]  /*80f0*/  HMMA.16816.F32.BF16 R96, R172, R6, R96 ;  /* 0x00000006ac60723c */ /* 0x000fe80000041860 */
[----:B----4-:R-:W-:Y:S02]  /*8100*/  FFMA.FTZ R101, R101, R16, R23 ;  /* 0x0000001065657223 */ /* 0x010fe40000010017 */
[----:B-----5:R-:W-:Y:S02]  /*8110*/  FFMA.FTZ R100, R100, R18, R17 ;  /* 0x0000001264647223 */ /* 0x020fe40000010011 */
[----:B------:R-:W-:Y:S04]  /*8120*/  FADD.FTZ R12, R12, R101 ;  /* 0x000000650c0c7221 */ /* 0x000fe80000010000 */
[----:B---3--:R-:W-:Y:S02]  /*8130*/  FFMA.FTZ R0, R0, R19, R206 ;  /* 0x0000001300007223 */ /* 0x008fe400000100ce */
[----:B------:R-:W-:Y:S01]  /*8140*/  FADD.FTZ R8, R8, R100 ;  /* 0x0000006408087221 */ /* 0x000fe20000010000 */
[----:B------:R-:W-:Y:S01]  /*8150*/  MOV R100, R104 ;  /* 0x0000006800647202 */ /* 0x000fe20000000f00 */
[----:B------:R-:W-:Y:S02]  /*8160*/  FFMA.FTZ R102, R102, R22, R21 ;  /* 0x0000001666667223 */ /* 0x000fe40000010015 */
[----:B------:R-:W-:Y:S02]  /*8170*/  FADD.FTZ R0, R207, R0 ;  /* 0x00000000cf007221 */ /* 0x000fe40000010000 */
        /* <DEDUP_REMOVED lines=52> */
[----:B------:R-:W-:Y:S01]  /*84c0*/  FADD.FTZ R4, R199, R0 ;  /* 0x00000000c7047221 */ /* 0x000fe20000010000 */
[----:B------:R-:W-:Y:S01]  /*84d0*/  STL [R1+0x10], R5 ;  /* 0x0000100501007387 */ /* 0x000fe20000100800 */
[----:B------:R-:W-:Y:S02]  /*84e0*/  FADD.FTZ R3, R190, R3 ;  /* 0x00000003be037221 */ /* 0x000fe40000010000 */
[----:B------:R-:W-:Y:S02]  /*84f0*/  FADD.FTZ R4, R198, R4 ;  /* 0x00000004c6047221 */ /* 0x000fe40000010000 */
[----:B------:R-:W-:Y:S01]  /*8500*/  FADD.FTZ R0, R107, R7 ;  /* 0x000000076b007221 */ /* 0x000fe20000010000 */
[----:B------:R-:W-:Y:S02]  /*8510*/  MOV R107, R2 ;  /* 0x00000002006b7202 */ /* 0x000fe40000000f00 */
[----:B------:R-:W-:Y:S01]  /*8520*/  STL [R1+0x14], R4 ;  /* 0x0000140401007387 */ /* 0x000fe20000100800 */
[----:B------:R-:W-:Y:S01]  /*8530*/  FADD.FTZ R0, R106, R0 ;  /* 0x000000006a007221 */ /* 0x000fe20000010000 */
[----:B------:R-:W-:Y:S02]  /*8540*/  MOV R106, R103 ;  /* 0x00000067006a7202 */ /* 0x000fe40000000f00 */
[----:B------:R1:W-:Y:S04]  /*8550*/  STL [R1+0x18], R3 ;  /* 0x0000180301007387 */ /* 0x0003e80000100800 */
[----:B------:R2:W-:Y:S01]  /*8560*/  STL [R1+0x1c], R0 ;  /* 0x00001c0001007387 */ /* 0x0005e20000100800 */
[----:B-1----:R-:W-:Y:S01]  /*8570*/  MOV R3, R105 ;  /* 0x0000006900037202 */ /* 0x002fe20000000f00 */
[----:B------:R-:W-:-:S05]  /*8580*/  @P0 BRA `(.L_x_2) ;  /* 0xffffc47000000947 */ /* 0x000fca000383ffff */
.L_x_1:
[----:B------:R-:W3:Y:S04]  /*8590*/  LDL.LU R8, [R1+0x10] ;  /* 0x0000100001087983 */ /* 0x000ee80000300800 */
[----:B------:R-:W4:Y:S04]  /*85a0*/  LDL.LU R5, [R1+0x14] ;  /* 0x0000140001057983 */ /* 0x000f280000300800 */
[----:B------:R-:W5:Y:S04]  /*85b0*/  LDL.LU R4, [R1+0x18] ;  /* 0x0000180001047983 */ /* 0x000f680000300800 */
[----:B--2---:R-:W2:Y:S04]  /*85c0*/  LDL.LU R0, [R1+0x1c] ;  /* 0x00001c0001007983 */ /* 0x004ea80000300800 */
[----:B------:R-:W2:Y:S01]  /*85d0*/  LDL.LU R22, [R1+0x48] ;  /* 0x0000480001167983 */ /* 0x000ea20000300800 */
[----:B------:R-:W-:-:S03]  /*85e0*/  MOV R66, c[0x0][0x4e8] ;  /* 0x00013a0000427a02 */ /* 0x000fc60000000f00 */
[----:B------:R-:W2:Y:S01]  /*85f0*/  LDL.LU R67, [R1+0x4c] ;  /* 0x00004c0001437983 */ /* 0x000ea20000300800 */
[----:B------:R-:W-:-:S03]  /*8600*/  ISETP.NE.AND P0, PT, R66, 0x1, PT ;  /* 0x000000014200780c */ /* 0x000fc60003f05270 */
[----:B------:R-:W1:Y:S02]  /*8610*/  S2R R10, SR_CTAID.Y ;  /* 0x00000000000a7919 */ /* 0x000e640000002600 */
[----:B-1----:R-:W-:-:S04]  /*8620*/  IMAD.WIDE.U32 R18, R10, c[0x0][0x490], RZ ;  /* 0x000124000a127a25 */ /* 0x002fc800078e00ff */
[----:B------:R-:W-:Y:S01]  /*8630*/  IMAD.WIDE.U32 R20, R10, c[0x0][0x3e8], RZ ;  /* 0x0000fa000a147a25 */ /* 0x000fe200078e00ff */
[----:B------:R-:W-:Y:S02]  /*8640*/  MOV R62, 0xff800000 ;  /* 0xff800000003e7802 */ /* 0x000fe40000000f00 */
[----:B------:R-:W-:Y:S02]  /*8650*/  MOV R61, 0xff800000 ;  /* 0xff800000003d7802 */ /* 0x000fe40000000f00 */
[----:B------:R-:W-:Y:S01]  /*8660*/  MOV R58, 0xff800000 ;  /* 0xff800000003a7802 */ /* 0x000fe20000000f00 */
[----:B------:R-:W-:Y:S01]  /*8670*/  IMAD.MOV.U32 R59, RZ, RZ, -0x800000 ;  /* 0xff800000ff3b7424 */ /* 0x000fe200078e00ff */
[----:B------:R-:W-:Y:S06]  /*8680*/  BAR.SYNC.DEFER_BLOCKING 0x1, 0x80 ;  /* 0x0042000000007b1d */ /* 0x000fec0000010000 */
[----:B---3--:R-:W1:Y:S04]  /*8690*/  SHFL.BFLY PT, R11, R8, 0x2, 0x1f ;  /* 0x0c401f00080b7f89 */ /* 0x008e6800000e0000 */
[----:B----4-:R-:W3:Y:S04]  /*86a0*/  SHFL.BFLY PT, R9, R5, 0x2, 0x1f ;  /* 0x0c401f0005097f89 */ /* 0x010ee800000e0000 */
[----:B-----5:R-:W4:Y:S04]  /*86b0*/  SHFL.BFLY PT, R7, R4, 0x2, 0x1f ;  /* 0x0c401f0004077f89 */ /* 0x020f2800000e0000 */
[----:B--2---:R-:W2:Y:S01]  /*86c0*/  SHFL.BFLY PT, R6, R0, 0x2, 0x1f ;  /* 0x0c401f0000067f89 */ /* 0x004ea200000e0000 */
[----:B------:R-:W-:Y:S01]  /*86d0*/  MOV R14, R22 ;  /* 0x00000016000e7202 */ /* 0x000fe20000000f00 */
[----:B-1----:R-:W-:-:S02]  /*86e0*/  FADD.FTZ R11, R11, R8 ;  /* 0x000000080b0b7221 */ /* 0x002fc40000010000 */
[----:B------:R-:W1:Y:S01]  /*86f0*/  S2R R8, SR_TID.X ;  /* 0x0000000000087919 */ /* 0x000e620000002100 */
[----:B---3--:R-:W-:Y:S02]  /*8700*/  FADD.FTZ R9, R9, R5 ;  /* 0x0000000509097221 */ /* 0x008fe40000010000 */
[----:B----4-:R-:W-:-:S03]  /*8710*/  FADD.FTZ R7, R7, R4 ;  /* 0x0000000407077221 */ /* 0x010fc60000010000 */
[----:B------:R-:W3:Y:S01]  /*8720*/  SHFL.BFLY PT, R3, R9, 0x1, 0x1f ;  /* 0x0c201f0009037f89 */ /* 0x000ee200000e0000 */
[----:B--2---:R-:W-:-:S03]  /*8730*/  FADD.FTZ R6, R6, R0 ;  /* 0x0000000006067221 */ /* 0x004fc60000010000 */
[----:B------:R-:W2:Y:S04]  /*8740*/  SHFL.BFLY PT, R4, R7, 0x1, 0x1f ;  /* 0x0c201f0007047f89 */ /* 0x000ea800000e0000 */
[----:B------:R-:W4:Y:S04]  /*8750*/  SHFL.BFLY PT, R0, R11, 0x1, 0x1f ;  /* 0x0c201f000b007f89 */ /* 0x000f2800000e0000 */
[----:B------:R-:W5:Y:S01]  /*8760*/  SHFL.BFLY PT, R5, R6, 0x1, 0x1f ;  /* 0x0c201f0006057f89 */ /* 0x000f6200000e0000 */
[----:B-1----:R-:W-:-:S04]  /*8770*/  SHF.R.S32.HI R65, RZ, 0x1f, R8 ;  /* 0x0000001fff417819 */ /* 0x002fc80000011408 */
[CC--:B------:R-:W-:Y:S02]  /*8780*/  LEA.HI R31, R65.reuse, R8.reuse, RZ, 0x2 ;  /* 0x00000008411f7211 */ /* 0x0c0fe400078f10ff */
[-C--:B------:R-:W-:Y:S01]  /*8790*/  LEA.HI R65, R65, R8.reuse, RZ, 0x5 ;  /* 0x0000000841417211 */ /* 0x080fe200078f28ff */
[----:B---3--:R-:W-:Y:S01]  /*87a0*/  FADD.FTZ R9, R9, R3 ;  /* 0x0000000309097221 */ /* 0x008fe20000010000 */
[----:B------:R-:W-:Y:S02]  /*87b0*/  SHF.R.S32.HI R3, RZ, 0x1f, R10 ;  /* 0x0000001fff037819 */ /* 0x000fe4000001140a */
[----:B------:R-:W-:Y:S01]  /*87c0*/  LOP3.LUT R15, R31, 0xfffffffc, RZ, 0xc0, !PT ;  /* 0xfffffffc1f0f7812 */ /* 0x000fe200078ec0ff */
[----:B--2---:R-:W-:Y:S01]  /*87d0*/  FADD.FTZ R7, R7, R4 ;  /* 0x0000000407077221 */ /* 0x004fe20000010000 */
[----:B------:R-:W-:Y:S01]  /*87e0*/  FSETP.NE.FTZ.AND P4, PT, R9, RZ, PT ;  /* 0x000000ff0900720b */ /* 0x000fe20003f95000 */
[----:B------:R-:W-:Y:S01]  /*87f0*/  IMAD R16, R3, c[0x0][0x490], RZ ;  /* 0x0001240003107a24 */ /* 0x000fe200078e02ff */
[----:B------:R-:W-:Y:S01]  /*8800*/  MOV R4, RZ ;  /* 0x000000ff00047202 */ /* 0x000fe20000000f00 */
[----:B----4-:R-:W-:Y:S01]  /*8810*/  FADD.FTZ R11, R11, R0 ;  /* 0x000000000b0b7221 */ /* 0x010fe20000010000 */
[----:B------:R-:W-:Y:S01]  /*8820*/  MOV R0, RZ ;  /* 0x000000ff00007202 */ /* 0x000fe20000000f00 */
[----:B------:R-:W-:Y:S01]  /*8830*/  IMAD R12, R3, c[0x0][0x3e8], RZ ;  /* 0x0000fa00030c7a24 */ /* 0x000fe200078e02ff */
[----:B------:R-:W-:Y:S01]  /*8840*/  IADD3 R15, -R15, R8, RZ ;  /* 0x000000080f0f7210 */ /* 0x000fe20007ffe1ff */
[----:B------:R-:W-:Y:S01]  /*8850*/  @P0 IMAD.HI.U32 R3, R22, c[0x0][0x4ec], RZ ;  /* 0x00013b0016030a27 */ /* 0x000fe200078e00ff */
[----:B------:R-:W-:-:S02]  /*8860*/  FSETP.NE.FTZ.AND P5, PT, R11, RZ, PT ;  /* 0x000000ff0b00720b */ /* 0x000fc40003fb5000 */
[----:B------:R-:W-:Y:S01]  /*8870*/  FSETP.NE.FTZ.AND P2, PT, R7, RZ, PT ;  /* 0x000000ff0700720b */ /* 0x000fe20003f55000 */
[----:B------:R-:W-:Y:S01]  /*8880*/  IMAD R16, R10, c[0x0][0x494], R16 ;  /* 0x000125000a107a24 */ /* 0x000fe200078e0210 */
[----:B------:R-:W-:Y:S01]  /*8890*/  @P0 SHF.R.U32.HI R14, RZ, c[0x0][0x4f0], R3 ;  /* 0x00013c00ff0e0a19 */ /* 0x000fe20000011603 */
[----:B------:R-:W1:Y:S01]  /*88a0*/  @P4 MUFU.RCP R4, R9 ;  /* 0x0000000900044308 */ /* 0x000e620000001000 */
[----:B-----5:R-:W-:Y:S01]  /*88b0*/  FADD.FTZ R6, R6, R5 ;  /* 0x0000000506067221 */ /* 0x020fe20000010000 */
[----:B------:R-:W-:Y:S01]  /*88c0*/  LOP3.LUT R5, R65, 0xffffffe0, RZ, 0xc0, !PT ;  /* 0xffffffe041057812 */ /* 0x000fe200078ec0ff */
[----:B------:R-:W-:Y:S01]  /*88d0*/  IMAD R12, R10, c[0x0][0x3ec], R12 ;  /* 0x0000fb000a0c7a24 */ /* 0x000fe200078e020c */
[----:B------:R-:W-:Y:S01]  /*88e0*/  IADD3 R17, R19, R16, RZ ;  /* 0x0000001013117210 */ /* 0x000fe20007ffe0ff */
[----:B------:R-:W-:-:S03]  /*88f0*/  IMAD.MOV R3, RZ, RZ, -R14 ;  /* 0x000000ffff037224 */ /* 0x000fc600078e0a0e */
[----:B------:R-:W2:Y:S01]  /*8900*/  @P5 MUFU.RCP R0, R11 ;  /* 0x0000000b00005308 */ /* 0x000ea20000001000 */
[----:B------:R-:W-:Y:S01]  /*8910*/  IMAD R63, R3, c[0x0][0x4e8], R22 ;  /* 0x00013a00033f7a24 */ /* 0x000fe200078e0216 */
[----:B------:R-:W-:Y:S02]  /*8920*/  MOV R3, RZ ;  /* 0x000000ff00037202 */ /* 0x000fe40000000f00 */
[----:B------:R-:W-:Y:S02]  /*8930*/  FSETP.NE.FTZ.AND P1, PT, R6, RZ, PT ;  /* 0x000000ff0600720b */ /* 0x000fe40003f35000 */
[----:B------:R-:W-:Y:S01]  /*8940*/  IADD3 R13, R21, R12, RZ ;  /* 0x0000000c150d7210 */ /* 0x000fe20007ffe0ff */
[C---:B-1----:R-:W-:Y:S01]  /*8950*/  FMUL.FTZ R115, R4.reuse, R115 ;  /* 0x0000007304737220 */ /* 0x042fe20000410000 */
[----:B------:R-:W-:Y:S01]  /*8960*/  MOV R12, R20 ;  /* 0x00000014000c7202 */ /* 0x000fe20000000f00 */
[C---:B------:R-:W-:Y:S01]  /*8970*/  FMUL.FTZ R114, R4.reuse, R114 ;  /* 0x0000007204727220 */ /* 0x040fe20000410000 */
[----:B------:R-:W-:Y:S01]  /*8980*/  MOV R16, R18 ;  /* 0x0000001200107202 */ /* 0x000fe20000000f00 */
[C---:B------:R-:W-:Y:S01]  /*8990*/  FMUL.FTZ R123, R4.reuse, R123 ;  /* 0x0000007b047b7220 */ /* 0x040fe20000410000 */
[----:B------:R-:W-:Y:S01]  /*89a0*/  IADD3 R5, -R5, R8, RZ ;  /* 0x0000000805057210 */ /* 0x000fe20007ffe1ff */
[----:B------:R-:W-:-:S02]  /*89b0*/  FMUL.FTZ R46, R4, R122 ;  /* 0x0000007a042e7220 */ /* 0x000fc40000410000 */
[C---:B------:R-:W-:Y:S02]  /*89c0*/  FMUL.FTZ R127, R4.reuse, R127 ;  /* 0x0000007f047f7220 */ /* 0x040fe40000410000 */
[C---:B------:R-:W-:Y:S02]  /*89d0*/  FMUL.FTZ R52, R4.reuse, R126 ;  /* 0x0000007e04347220 */ /* 0x040fe40000410000 */
[C---:B------:R-:W-:Y:S02]  /*89e0*/  FMUL.FTZ R139, R4.reuse, R139 ;  /* 0x0000008b048b7220 */ /* 0x040fe40000410000 */
[C---:B------:R-:W-:Y:S02]  /*89f0*/  FMUL.FTZ R49, R4.reuse, R138 ;  /* 0x0000008a04317220 */ /* 0x040fe40000410000 */
[C---:B------:R-:W-:Y:S02]  /*8a00*/  FMUL.FTZ R143, R4.reuse, R143 ;  /* 0x0000008f048f7220 */ /* 0x040fe40000410000 */
        /* <DEDUP_REMOVED lines=14> */
[----:B------:R-:W-:Y:S01]  /*8af0*/  FMUL.FTZ R30, R4, R98 ;  /* 0x00000062041e7220 */ /* 0x000fe20000410000 */
[----:B------:R-:W1:Y:S01]  /*8b00*/  @P2 MUFU.RCP R3, R7 ;  /* 0x0000000700032308 */ /* 0x000e620000001000 */
[----:B------:R-:W3:Y:S01]  /*8b10*/  S2R R4, SR_CTAID.Z ;  /* 0x0000000000047919 */ /* 0x000ee20000002700 */
[C---:B--2---:R-:W-:Y:S01]  /*8b20*/  FMUL.FTZ R113, R0.reuse, R113 ;  /* 0x0000007100717220 */ /* 0x044fe20000410000 */
[----:B------:R-:W-:Y:S01]  /*8b30*/  LOP3.LUT P3, RZ, R5, 0x3, RZ, 0xc0, !PT ;  /* 0x0000000305ff7812 */ /* 0x000fe2000786c0ff */
        /* <DEDUP_REMOVED lines=23> */
[----:B------:R-:W-:-:S06]  /*8cb0*/  MOV R0, RZ ;  /* 0x000000ff00007202 */ /* 0x000fcc0000000f00 */
[----:B------:R-:W2:Y:S01]  /*8cc0*/  @P1 MUFU.RCP R0, R6 ;  /* 0x0000000600001308 */ /* 0x000ea20000001000 */
[C---:B-1----:R-:W-:Y:S02]  /*8cd0*/  FMUL.FTZ R109, R3.reuse, R109 ;  /* 0x0000006d036d7220 */ /* 0x042fe40000410000 */
[C---:B------:R-:W-:Y:S02]  /*8ce0*/  FMUL.FTZ R54, R3.reuse, R108 ;  /* 0x0000006c03367220 */ /* 0x040fe40000410000 */
[----:B------:R-:W-:-:S03]  /*8cf0*/  FMUL.FTZ R117, R3, R117 ;  /* 0x0000007503757220 */ /* 0x000fc60000410000 */
[----:B------:R-:W1:Y:S01]  /*8d00*/  @P2 MUFU.LG2 R7, R7 ;  /* 0x0000000700072308 */ /* 0x000e620000000c00 */
        /* <DEDUP_REMOVED lines=20> */
[----:B------:R-:W-:Y:S01]  /*8e50*/  FMUL.FTZ R29, R3, R92 ;  /* 0x0000005c031d7220 */ /* 0x000fe20000410000 */
[----:B---3--:R-:W-:Y:S01]  /*8e60*/  SHF.R.S32.HI R3, RZ, 0x1f, R4 ;  /* 0x0000001fff037819 */ /* 0x008fe20000011404 */
[C---:B--2---:R-:W-:Y:S02]  /*8e70*/  FMUL.FTZ R111, R0.reuse, R111 ;  /* 0x0000006f006f7220 */ /* 0x044fe40000410000 */
[----:B------:R-:W-:Y:S02]  /*8e80*/  FMUL.FTZ R110, R0, R110 ;  /* 0x0000006e006e7220 */ /* 0x000fe40000410000 */
[----:B------:R-:W-:-:S02]  /*8e90*/  IMAD R64, R3, c[0x0][0x498], RZ ;  /* 0x0001260003407a24 */ /* 0x000fc400078e02ff */
[----:B------:R-:W-:Y:S01]  /*8ea0*/  IMAD R60, R3, c[0x0][0x3f0], RZ ;  /* 0x0000fc00033c7a24 */ /* 0x000fe200078e02ff */
[----:B------:R-:W-:Y:S01]  /*8eb0*/  @P4 MOV R3, 0x3f317218 ;  /* 0x3f31721800034802 */ /* 0x000fe20000000f00 */
        /* <DEDUP_REMOVED lines=21> */
[----:B------:R-:W-:Y:S01]  /*9010*/  FMUL.FTZ R28, R0, R94 ;  /* 0x0000005e001c7220 */ /* 0x000fe20000410000 */
[----:B------:R-:W-:Y:S01]  /*9020*/  @P2 MOV R0, 0x3f317218 ;  /* 0x3f31721800002802 */ /* 0x000fe20000000f00 */
[----:B------:R-:W-:-:S02]  /*9030*/  @P4 FMUL.FTZ R5, R3, c[0x0][0x2d0] ;  /* 0x0000b40003054a20 */ /* 0x000fc40000410000 */
[----:B-1----:R-:W-:Y:S02]  /*9040*/  @P2 FMUL.FTZ R7, R7, 0.69314718246459960938 ;  /* 0x3f31721807072820 */ /* 0x002fe40000410000 */
[----:B------:R-:W-:-:S04]  /*9050*/  @P2 FMUL.FTZ R3, R0, c[0x0][0x2d0] ;  /* 0x0000b40000032a20 */ /* 0x000fc80000410000 */
[----:B------:R-:W-:Y:S01]  /*9060*/  @P2 FFMA.FTZ R62, R3, R103, R7 ;  /* 0x00000067033e2223 */ /* 0x000fe20000010007 */
[----:B------:R-:W-:Y:S02]  /*9070*/  SHF.R.S32.HI R7, RZ, 0x2, R67 ;  /* 0x00000002ff077819 */ /* 0x000fe40000011443 */
[----:B------:R-:W2:Y:S01]  /*9080*/  LDL.LU R67, [R1+0x44] ;  /* 0x0000440001437983 */ /* 0x000ea20000300800 */
[----:B------:R-:W-:-:S03]  /*9090*/  F2FP.BF16.PACK_AB R24, R69, R24 ;  /* 0x000000184518723e */ /* 0x000fc600000010ff */
[----:B------:R-:W3:Y:S01]  /*90a0*/  LDL R69, [R1+0x40] ;  /* 0x0000400001457983 */ /* 0x000ee20000100800 */
[----:B------:R-:W1:Y:S01]  /*90b0*/  @P1 MUFU.LG2 R6, R6 ;  /* 0x0000000600061308 */ /* 0x000e620000000c00 */
[C---:B------:R-:W-:Y:S02]  /*90c0*/  IMAD R64, R4.reuse, c[0x0][0x49c], R64 ;  /* 0x0001270004407a24 */ /* 0x040fe400078e0240 */
[C---:B------:R-:W-:Y:S02]  /*90d0*/  IMAD R60, R4.reuse, c[0x0][0x3f4], R60 ;  /* 0x0000fd00043c7a24 */ /* 0x040fe400078e023c */
[----:B------:R-:W-:-:S04]  /*90e0*/  IMAD.WIDE.U32 R56, R4, c[0x0][0x498], R16 ;  /* 0x0001260004387a25 */ /* 0x000fc800078e0010 */
[----:B------:R-:W-:Y:S01]  /*90f0*/  IMAD.WIDE.U32 R12, R4, c[0x0][0x3f0], R12 ;  /* 0x0000fc00040c7a25 */ /* 0x000fe200078e000c */
[----:B------:R-:W-:-:S03]  /*9100*/  @P5 MOV R4, 0x3f317218 ;  /* 0x3f31721800045802 */ /* 0x000fc60000000f00 */
[----:B------:R-:W-:Y:S02]  /*9110*/  @P1 IMAD.MOV.U32 R8, RZ, RZ, 0x3f317218 ;  /* 0x3f317218ff081424 */ /* 0x000fe400078e00ff */
[----:B------:R-:W-:Y:S02]  /*9120*/  @P5 FMUL.FTZ R10, R4, c[0x0][0x2d0] ;  /* 0x0000b400040a5a20 */ /* 0x000fe40000410000 */
[----:B-1----:R-:W-:Y:S02]  /*9130*/  @P1 FMUL.FTZ R4, R6, 0.69314718246459960938 ;  /* 0x3f31721806041820 */ /* 0x002fe40000410000 */
[----:B------:R-:W-:-:S04]  /*9140*/  @P1 FMUL.FTZ R0, R8, c[0x0][0x2d0] ;  /* 0x0000b40008001a20 */ /* 0x000fc80000410000 */
[----:B------:R-:W-:Y:S01]  /*9150*/  @P1 FFMA.FTZ R61, R0, R2, R4 ;  /* 0x00000002003d1223 */ /* 0x000fe20000010004 */
[----:B------:R-:W-:Y:S01]  /*9160*/  SHF.R.S32.HI R2, RZ, 0x2, R31 ;  /* 0x00000002ff027819 */ /* 0x000fe2000001141f */
[----:B------:R-:W1:Y:S03]  /*9170*/  @P4 MUFU.LG2 R9, R9 ;  /* 0x0000000900094308 */ /* 0x000e660000000c00 */
[----:B------:R-:W-:Y:S02]  /*9180*/  SHF.R.S32.HI R3, RZ, 0x1f, R2 ;  /* 0x0000001fff037819 */ /* 0x000fe40000011402 */
[----:B------:R-:W-:Y:S02]  /*9190*/  SHF.R.S32.HI R0, RZ, 0x5, R65 ;  /* 0x00000005ff007819 */ /* 0x000fe40000011441 */
[----:B------:R-:W-:Y:S02]  /*91a0*/  LEA.HI R3, R3, R2, RZ, 0x3 ;  /* 0x0000000203037211 */ /* 0x000fe400078f18ff */
[----:B------:R-:W-:-:S02]  /*91b0*/  SHF.R.S32.HI R4, RZ, 0x1f, R0 ;  /* 0x0000001fff047819 */ /* 0x000fc40000011400 */
[----:B------:R-:W-:Y:S01]  /*91c0*/  LOP3.LUT R3, R3, 0xfffffff8, RZ, 0xc0, !PT ;  /* 0xfffffff803037812 */ /* 0x000fe200078ec0ff */
[----:B------:R-:W4:Y:S01]  /*91d0*/  @P5 MUFU.LG2 R11, R11 ;  /* 0x0000000b000b5308 */ /* 0x000f220000000c00 */
[----:B------:R-:W5:Y:S02]  /*91e0*/  S2R R65, SR_CTAID.X ;  /* 0x0000000000417919 */ /* 0x000f640000002500 */
[----:B------:R-:W-:Y:S02]  /*91f0*/  IADD3 R8, R2, -R3, RZ ;  /* 0x8000000302087210 */ /* 0x000fe40007ffe0ff */
[----:B------:R-:W-:Y:S02]  /*9200*/  LEA.HI R3, R4, R0, RZ, 0x2 ;  /* 0x0000000004037211 */ /* 0x000fe400078f10ff */
[----:B------:R-:W-:Y:S01]  /*9210*/  LEA.HI R2, R15, R15, RZ, 0x1 ;  /* 0x0000000f0f027211 */ /* 0x000fe200078f08ff */
[----:B-1----:R-:W-:Y:S01]  /*9220*/  @P4 FMUL.FTZ R9, R9, 0.69314718246459960938 ;  /* 0x3f31721809094820 */ /* 0x002fe20000410000 */
[----:B------:R-:W-:-:S02]  /*9230*/  LOP3.LUT R4, R3, 0xffffffc, RZ, 0xc0, !PT ;  /* 0x0ffffffc03047812 */ /* 0x000fc400078ec0ff */
[C---:B------:R-:W-:Y:S02]  /*9240*/  LOP3.LUT R3, R2.reuse, 0x1ffffffe, RZ, 0xc0, !PT ;  /* 0x1ffffffe02037812 */ /* 0x040fe400078ec0ff */
[----:B------:R-:W-:Y:S01]  /*9250*/  SHF.L.U32 R2, R2, 0x5, RZ ;  /* 0x0000000502027819 */ /* 0x000fe200000006ff */
[----:B------:R-:W-:Y:S01]  /*9260*/  @P4 FFMA.FTZ R58, R5, R104, R9 ;  /* 0x00000068053a4223 */ /* 0x000fe20000010009 */
[----:B------:R-:W-:Y:S02]  /*9270*/  IADD3 R4, R0, -R4, RZ ;  /* 0x8000000400047210 */ /* 0x000fe40007ffe0ff */
[----:B------:R-:W-:Y:S02]  /*9280*/  SHF.R.S32.HI R5, RZ, 0x1f, R14 ;  /* 0x0000001fff057819 */ /* 0x000fe4000001140e */
[----:B------:R-:W-:Y:S02]  /*9290*/  IADD3 R6, R15, -R3, RZ ;  /* 0x800000030f067210 */ /* 0x000fe40007ffe0ff */
[----:B------:R-:W-:Y:S01]  /*92a0*/  LOP3.LUT R2, R2, 0xffffffc0, RZ, 0xc0, !PT ;  /* 0xffffffc002027812 */ /* 0x000fe200078ec0ff */
[----:B------:R-:W-:Y:S01]  /*92b0*/  IMAD R7, R4, 0x10, R7 ;  /* 0x0000001004077824 */ /* 0x000fe200078e0207 */
[----:B------:R-:W-:Y:S01]  /*92c0*/  LEA R9, R0, R15, 0x8 ;  /* 0x0000000f00097211 */ /* 0x000fe200078e40ff */
[----:B----4-:R-:W-:Y:S01]  /*92d0*/  @P5 FMUL.FTZ R11, R11, 0.69314718246459960938 ;  /* 0x3f3172180b0b5820 */ /* 0x010fe20000410000 */
[----:B------:R-:W-:Y:S01]  /*92e0*/  LEA R6, R6, R2, 0x3 ;  /* 0x0000000206067211 */ /* 0x000fe200078e18ff */
[----:B------:R-:W-:Y:S01]  /*92f0*/  IMAD R4, R5, c[0x0][0x3e0], RZ ;  /* 0x0000f80005047a24 */ /* 0x000fe200078e02ff */
[----:B------:R-:W-:-:S02]  /*9300*/  IADD3 R3, R13, R60, RZ ;  /* 0x0000003c0d037210 */ /* 0x000fc40007ffe0ff */
[----:B------:R-:W-:Y:S02]  /*9310*/  MOV R2, R12 ;  /* 0x0000000c00027202 */ /* 0x000fe40000000f00 */
[----:B------:R-:W-:Y:S01]  /*9320*/  LEA.HI R0, R8, R8, RZ, 0x1 ;  /* 0x0000000808007211 */ /* 0x000fe200078f08ff */
[----:B------:R-:W-:Y:S02]  /*9330*/  @P5 FFMA.FTZ R59, R10, R105, R11 ;  /* 0x000000690a3b5223 */ /* 0x000fe4000001000b */
[----:B------:R-:W-:Y:S01]  /*9340*/  IMAD R12, R14, c[0x0][0x3e4], R4 ;  /* 0x0000f9000e0c7a24 */ /* 0x000fe200078e0204 */
[----:B------:R-:W-:Y:S01]  /*9350*/  LOP3.LUT R4, R0, 0x3fffffe, RZ, 0xc0, !PT ;  /* 0x03fffffe00047812 */ /* 0x000fe200078ec0ff */
[----:B------:R-:W-:Y:S01]  /*9360*/  IMAD.WIDE.U32 R10, R14, c[0x0][0x3e0], R2 ;  /* 0x0000f8000e0a7a25 */ /* 0x000fe200078e0002 */
[----:B------:R-:W-:Y:S02]  /*9370*/  IADD3 R2, R7, R6, RZ ;  /* 0x0000000607027210 */ /* 0x000fe40007ffe0ff */
[----:B------:R-:W-:-:S02]  /*9380*/  IADD3 R4, R8, -R4, RZ ;  /* 0x8000000408047210 */ /* 0x000fc40007ffe0ff */
[C---:B-----5:R-:W-:Y:S02]  /*9390*/  LEA R8, R65.reuse, R2, 0x7 ;  /* 0x0000000241087211 */ /* 0x060fe400078e38ff */
[----:B------:R-:W-:Y:S02]  /*93a0*/  SHF.R.S32.HI R5, RZ, 0x1, R0 ;  /* 0x00000001ff057819 */ /* 0x000fe40000011400 */
[----:B------:R-:W-:Y:S01]  /*93b0*/  LEA R0, R65, R7, 0x7 ;  /* 0x0000000741007211 */ /* 0x000fe200078e38ff */
[----:B------:R-:W-:Y:S01]  /*93c0*/  @P0 IMAD.HI.U32 R7, R8, c[0x0][0x4ec], RZ ;  /* 0x00013b0008070a27 */ /* 0x000fe200078e00ff */
[C---:B------:R-:W-:Y:S02]  /*93d0*/  SHF.L.U32 R2, R5.reuse, 0x6, RZ ;  /* 0x0000000605027819 */ /* 0x040fe400000006ff */
[----:B------:R-:W-:Y:S01]  /*93e0*/  LOP3.LUT R3, R5, 0x1, RZ, 0xc0, !PT ;  /* 0x0000000105037812 */ /* 0x000fe200078ec0ff */
[----:B------:R-:W-:Y:S01]  /*93f0*/  IMAD R65, R66, c[0x0][0x388], RZ ;  /* 0x0000e20042417a24 */ /* 0x000fe200078e02ff */
[----:B------:R-:W-:Y:S01]  /*9400*/  IADD3 R6, R0, 0x8, RZ ;  /* 0x0000000800067810 */ /* 0x000fe20007ffe0ff */
[----:B------:R-:W-:Y:S01]  /*9410*/  IMAD R9, R4, 0x10, R9 ;  /* 0x0000001004097824 */ /* 0x000fe200078e0209 */
[----:B------:R-:W-:-:S02]  /*9420*/  MOV R4, R8 ;  /* 0x0000000800047202 */ /* 0x000fc40000000f00 */
[----:B------:R-:W-:Y:S02]  /*9430*/  @P0 SHF.R.U32.HI R4, RZ, c[0x0][0x4f0], R7 ;  /* 0x00013c00ff040a19 */ /* 0x000fe40000011607 */
[----:B------:R-:W-:Y:S02]  /*9440*/  LOP3.LUT R2, R2, 0xc0, RZ, 0xc0, !PT ;  /* 0x000000c002027812 */ /* 0x000fe400078ec0ff */
[----:B------:R-:W-:Y:S02]  /*9450*/  ISETP.NE.U32.AND P2, PT, R3, 0x1, PT ;  /* 0x000000010300780c */ /* 0x000fe40003f45070 */
[-C--:B------:R-:W-:Y:S02]  /*9460*/  ISETP.GE.OR P5, PT, R6, R65.reuse, P3 ;  /* 0x000000410600720c */ /* 0x080fe40001fa6670 */
[C---:B------:R-:W-:Y:S02]  /*9470*/  IADD3 R3, R0.reuse, 0x40, RZ ;  /* 0x0000004000037810 */ /* 0x040fe40007ffe0ff */
[----:B------:R-:W-:-:S02]  /*9480*/  ISETP.GE.OR P6, PT, R0, R65, P3 ;  /* 0x000000410000720c */ /* 0x000fc40001fc6670 */
[----:B------:R-:W-:Y:S02]  /*9490*/  IADD3 R6, R0, 0x48, RZ ;  /* 0x0000004800067810 */ /* 0x000fe40007ffe0ff */
[----:B------:R-:W-:Y:S02]  /*94a0*/  LOP3.LUT P1, RZ, R5, 0x2, RZ, 0xc0, !PT ;  /* 0x0000000205ff7812 */ /* 0x000fe4000782c0ff */
[----:B------:R-:W-:Y:S02]  /*94b0*/  IADD3 R0, -R4, RZ, RZ ;  /* 0x000000ff04007210 */ /* 0x000fe40007ffe1ff */
[----:B------:R-:W-:Y:S02]  /*94c0*/  LEA.HI R5, R2, R2, RZ, 0x1d ;  /* 0x0000000202057211 */ /* 0x000fe400078fe8ff */
[----:B------:R-:W-:Y:S02]  /*94d0*/  ISETP.GE.OR P4, PT, R3, R65, P3 ;  /* 0x000000410300720c */ /* 0x000fe40001f86670 */
[----:B------:R-:W-:-:S02]  /*94e0*/  IADD3 R3, R11, R12, RZ ;  /* 0x0000000c0b037210 */ /* 0x000fc40007ffe0ff */
[----:B------:R-:W-:Y:S01]  /*94f0*/  ISETP.GE.OR P3, PT, R6, R65, P3 ;  /* 0x000000410600720c */ /* 0x000fe20001f66670 */
[----:B------:R-:W-:Y:S01]  /*9500*/  IMAD R6, R0, c[0x0][0x4e8], R8 ;  /* 0x00013a0000067a24 */ /* 0x000fe200078e0208 */
[----:B------:R-:W-:Y:S02]  /*9510*/  MOV R2, R10 ;  /* 0x0000000a00027202 */ /* 0x000fe40000000f00 */
[----:B------:R-:W-:Y:S02]  /*9520*/  SHF.R.S32.HI R7, RZ, 0x1f, R63 ;  /* 0x0000001fff077819 */ /* 0x000fe4000001143f */
[----:B------:R-:W-:Y:S01]  /*9530*/  LEA R9, R9, R5, 0x1 ;  /* 0x0000000509097211 */ /* 0x000fe200078e08ff */
[----:B------:R-:W-:Y:S01]  /*9540*/  IMAD.WIDE.U32 R14, R63, c[0x0][0x3d8], R2 ;  /* 0x0000f6003f0e7a25 */ /* 0x000fe200078e0002 */
[----:B------:R-:W-:Y:S02]  /*9550*/  SHF.R.S32.HI R5, RZ, 0x1f, R4 ;  /* 0x0000001fff057819 */ /* 0x000fe40000011404 */
[----:B------:R-:W-:Y:S01]  /*9560*/  IADD3 R4, P0, R4, R56, RZ ;  /* 0x0000003804047210 */ /* 0x000fe20007f1e0ff */
[----:B------:R-:W-:Y:S01]  /*9570*/  IMAD R7, R7, c[0x0][0x3d8], RZ ;  /* 0x0000f60007077a24 */ /* 0x000fe200078e02ff */
[----:B------:R-:W-:Y:S01]  /*9580*/  SHF.R.S32.HI R3, RZ, 0x1f, R6 ;  /* 0x0000001fff037819 */ /* 0x000fe20000011406 */
[----:B------:R-:W-:Y:S01]  /*9590*/  IMAD.SHL.U32 R0, R9, 0x2, RZ ;  /* 0x0000000209007824 */ /* 0x000fe200078e00ff */
[----:B------:R-:W-:Y:S01]  /*95a0*/  IADD3.X R5, R5, R57, R64, P0, !PT ;  /* 0x0000003905057210 */ /* 0x000fe200007fe440 */
[----:B------:R-:W-:-:S02]  /*95b0*/  IMAD R60, R63, c[0x0][0x3dc], R7 ;  /* 0x0000f7003f3c7a24 */ /* 0x000fc400078e0207 */
[----:B------:R-:W-:Y:S01]  /*95c0*/  IMAD R3, R3, c[0x0][0x488], RZ ;  /* 0x0001220003037a24 */ /* 0x000fe200078e02ff */
[----:B------:R-:W-:Y:S01]  /*95d0*/  IADD3 R7, R0, 0x80, RZ ;  /* 0x0000008000077810 */ /* 0x000fe20007ffe0ff */
[----:B------:R-:W-:Y:S01]  /*95e0*/  IMAD.WIDE.U32 R4, R6, c[0x0][0x488], R4 ;  /* 0x0001220006047a25 */ /* 0x000fe200078e0004 */
[----:B------:R-:W-:Y:S02]  /*95f0*/  IADD3 R2, R0, 0x70, RZ ;  /* 0x0000007000027810 */ /* 0x000fe40007ffe0ff */
[----:B------:R-:W-:Y:S01]  /*9600*/  @P2 IADD3 R2, R7, 0x10, RZ ;  /* 0x0000001007022810 */ /* 0x000fe20007ffe0ff */
[----:B------:R-:W-:Y:S01]  /*9610*/  IMAD R3, R6, c[0x0][0x48c], R3 ;  /* 0x0001230006037a24 */ /* 0x000fe200078e0203 */
[----:B------:R-:W-:Y:S02]  /*9620*/  MOV R7, 0x20 ;  /* 0x0000002000077802 */ /* 0x000fe40000000f00 */
[----:B------:R-:W-:Y:S02]  /*9630*/  F2FP.BF16.PACK_AB R17, R113, R112 ;  /* 0x000000707111723e */ /* 0x000fe400000010ff */
[----:B------:R-:W-:-:S02]  /*9640*/  F2FP.BF16.PACK_AB R16, R115, R114 ;  /* 0x000000727310723e */ /* 0x000fc400000010ff */
[----:B------:R-:W-:Y:S02]  /*9650*/  SEL R7, R7, 0xffffffe0, !P1 ;  /* 0xffffffe007077807 */ /* 0x000fe40004800000 */
[----:B------:R-:W-:Y:S02]  /*9660*/  LEA R6, P0, R4, c[0x0][0x450], 0x2 ;  /* 0x0001140004067a11 */ /* 0x000fe400078010ff */
[----:B------:R-:W-:Y:S02]  /*9670*/  IADD3 R5, R5, R3, RZ ;  /* 0x0000000305057210 */ /* 0x000fe40007ffe0ff */
[----:B------:R-:W-:Y:S02]  /*9680*/  F2FP.BF16.PACK_AB R47, R121, R47 ;  /* 0x0000002f792f723e */ /* 0x000fe400000010ff */
[----:B------:R-:W-:Y:S02]  /*9690*/  F2FP.BF16.PACK_AB R46, R123, R46 ;  /* 0x0000002e7b2e723e */ /* 0x000fe400000010ff */
[----:B------:R-:W-:-:S02]  /*96a0*/  F2FP.BF16.PACK_AB R54, R109, R54 ;  /* 0x000000366d36723e */ /* 0x000fc400000010ff */
[----:B------:R-:W-:Y:S02]  /*96b0*/  F2FP.BF16.PACK_AB R110, R111, R110 ;  /* 0x0000006e6f6e723e */ /* 0x000fe400000010ff */
[----:B------:R-:W-:Y:S02]  /*96c0*/  F2FP.BF16.PACK_AB R55, R117, R55 ;  /* 0x000000377537723e */ /* 0x000fe400000010ff */
[----:B------:R-:W-:Y:S01]  /*96d0*/  F2FP.BF16.PACK_AB R118, R119, R118 ;  /* 0x000000767776723e */ /* 0x000fe200000010ff */
[----:B------:R-:W-:Y:S01]  /*96e0*/  STS [R0+0x80], R17 ;  /* 0x0000801100007388 */ /* 0x000fe20000000800 */
[----:B------:R-:W-:Y:S02]  /*96f0*/  F2FP.BF16.PACK_AB R53, R125, R53 ;  /* 0x000000357d35723e */ /* 0x000fe400000010ff */
[----:B------:R-:W-:Y:S01]  /*9700*/  F2FP.BF16.PACK_AB R52, R127, R52 ;  /* 0x000000347f34723e */ /* 0x000fe200000010ff */
[----:B------:R-:W-:Y:S01]  /*9710*/  STS [R0+0x280], R16 ;  /* 0x0002801000007388 */ /* 0x000fe20000000800 */
[----:B------:R-:W-:-:S02]  /*9720*/  IADD3 R3, R0, R7, RZ ;  /* 0x0000000700037210 */ /* 0x000fc40007ffe0ff */
[----:B------:R-:W-:Y:S01]  /*9730*/  LEA.HI.X R5, R4, c[0x0][0x454], R5, 0x2, P0 ;  /* 0x0001150004057a11 */ /* 0x000fe200000f1405 */
[----:B------:R-:W-:Y:S01]  /*9740*/  STS [R2], R47 ;  /* 0x0000002f02007388 */ /* 0x000fe20000000800 */
[----:B------:R-:W-:Y:S02]  /*9750*/  F2FP.BF16.PACK_AB R50, R137, R50 ;  /* 0x000000328932723e */ /* 0x000fe400000010ff */
[----:B------:R-:W-:Y:S01]  /*9760*/  F2FP.BF16.PACK_AB R49, R139, R49 ;  /* 0x000000318b31723e */ /* 0x000fe200000010ff */
[----:B------:R-:W-:Y:S01]  /*9770*/  STS [R2+0x200], R46 ;  /* 0x0002002e02007388 */ /* 0x000fe20000000800 */
[----:B------:R-:W-:Y:S02]  /*9780*/  IADD3 R4, R7, R2, RZ ;  /* 0x0000000207047210 */ /* 0x000fe40007ffe0ff */
[----:B------:R-:W-:Y:S01]  /*9790*/  F2FP.BF16.PACK_AB R51, R129, R51 ;  /* 0x000000338133723e */ /* 0x000fe200000010ff */
[----:B------:R-:W-:Y:S01]  /*97a0*/  STS [R0+0x1080], R54 ;  /* 0x0010803600007388 */ /* 0x000fe20000000800 */
[----:B------:R-:W-:-:S02]  /*97b0*/  F2FP.BF16.PACK_AB R130, R131, R130 ;  /* 0x000000828382723e */ /* 0x000fc400000010ff */
[----:B------:R-:W-:Y:S01]  /*97c0*/  F2FP.BF16.PACK_AB R48, R133, R48 ;  /* 0x000000308530723e */ /* 0x000fe200000010ff */
[----:B------:R-:W-:Y:S01]  /*97d0*/  STS [R0+0x1280], R110 ;  /* 0x0012806e00007388 */ /* 0x000fe20000000800 */
[----:B------:R-:W-:Y:S02]  /*97e0*/  F2FP.BF16.PACK_AB R134, R135, R134 ;  /* 0x000000868786723e */ /* 0x000fe400000010ff */
[----:B------:R-:W-:Y:S01]  /*97f0*/  F2FP.BF16.PACK_AB R45, R141, R45 ;  /* 0x0000002d8d2d723e */ /* 0x000fe200000010ff */
[----:B------:R-:W-:Y:S01]  /*9800*/  STS [R2+0x1000], R55 ;  /* 0x0010003702007388 */ /* 0x000fe20000000800 */
[----:B------:R-:W-:Y:S02]  /*9810*/  F2FP.BF16.PACK_AB R44, R143, R44 ;  /* 0x0000002c8f2c723e */ /* 0x000fe400000010ff */
[----:B------:R-:W-:Y:S01]  /*9820*/  F2FP.BF16.PACK_AB R27, R153, R27 ;  /* 0x0000001b991b723e */ /* 0x000fe200000010ff */
[----:B------:R-:W-:Y:S01]  /*9830*/  STS [R2+0x1200], R118 ;  /* 0x0012007602007388 */ /* 0x000fe20000000800 */
[----:B------:R-:W-:-:S02]  /*9840*/  F2FP.BF16.PACK_AB R26, R155, R26 ;  /* 0x0000001a9b1a723e */ /* 0x000fc400000010ff */
[----:B------:R-:W-:Y:S01]  /*9850*/  F2FP.BF16.PACK_AB R43, R145, R43 ;  /* 0x0000002b912b723e */ /* 0x000fe200000010ff */
[----:B------:R-:W-:Y:S01]  /*9860*/  STS [R3+0x80], R53 ;  /* 0x0000803503007388 */ /* 0x000fe20000000800 */
[----:B------:R-:W-:-:S03]  /*9870*/  F2FP.BF16.PACK_AB R146, R147, R146 ;  /* 0x000000929392723e */ /* 0x000fc600000010ff */
[----:B------:R-:W-:Y:S01]  /*9880*/  STS [R3+0x280], R52 ;  /* 0x0002803403007388 */ /* 0x000fe20000000800 */
[----:B------:R-:W-:Y:S02]  /*9890*/  F2FP.BF16.PACK_AB R25, R149, R25 ;  /* 0x000000199519723e */ /* 0x000fe400000010ff */
[----:B------:R-:W-:Y:S01]  /*98a0*/  F2FP.BF16.PACK_AB R150, R151, R150 ;  /* 0x000000969796723e */ /* 0x000fe200000010ff */
[----:B------:R-:W-:Y:S01]  /*98b0*/  STS [R4], R50 ;  /* 0x0000003204007388 */ /* 0x000fe20000000800 */
[----:B------:R-:W-:-:S03]  /*98c0*/  F2FP.BF16.PACK_AB R23, R157, R23 ;  /* 0x000000179d17723e */ /* 0x000fc600000010ff */
[----:B------:R-:W-:Y:S01]  /*98d0*/  STS [R4+0x200], R49 ;  /* 0x0002003104007388 */ /* 0x000fe20000000800 */
        /* <DEDUP_REMOVED lines=43> */
[----:B------:R-:W-:Y:S04]  /*9b90*/  STS [R0+0x4280], R42 ;  /* 0x0042802a00007388 */ /* 0x000fe80000000800 */
[----:B------:R-:W-:Y:S04]  /*9ba0*/  STS [R2+0x4000], R39 ;  /* 0x0040002702007388 */ /* 0x000fe80000000800 */
[----:B------:R-:W-:Y:S04]  /*9bb0*/  STS [R2+0x4200], R38 ;  /* 0x0042002602007388 */ /* 0x000fe80000000800 */
[----:B------:R-:W-:Y:S04]  /*9bc0*/  STS [R0+0x5080], R41 ;  /* 0x0050802900007388 */ /* 0x000fe80000000800 */
[----:B------:R2:W-:Y:S04]  /*9bd0*/  STS [R0+0x5280], R40 ;  /* 0x0052802800007388 */ /* 0x0005e80000000800 */
[----:B------:R-:W-:Y:S04]  /*9be0*/  STS [R2+0x5000], R37 ;  /* 0x0050002502007388 */ /* 0x000fe80000000800 */
        /* <DEDUP_REMOVED lines=9> */
[----:B------:R-:W-:Y:S04]  /*9c80*/  SHFL.IDX PT, R10, R6, RZ, 0x1c1f ;  /* 0x001c1fff060a7589 */ /* 0x000fe800000e0000 */
[----:B------:R-:W1:Y:S04]  /*9c90*/  SHFL.IDX PT, R11, R5, RZ, 0x1c1f ;  /* 0x001c1fff050b7589 */ /* 0x000e6800000e0000 */
[----:B------:R-:W-:Y:S06]  /*9ca0*/  BAR.SYNC.DEFER_BLOCKING 0x1, 0x80 ;  /* 0x0042000000007b1d */ /* 0x000fec0000010000 */
[----:B------:R-:W-:Y:S04]  /*9cb0*/  SHFL.IDX PT, R8, R6, 0x1, 0x1c1f ;  /* 0x003c1f0006087f89 */ /* 0x000fe800000e0000 */
[----:B------:R-:W4:Y:S04]  /*9cc0*/  SHFL.IDX PT, R9, R5, 0x1, 0x1c1f ;  /* 0x003c1f0005097f89 */ /* 0x000f2800000e0000 */
[----:B------:R-:W-:Y:S04]  /*9cd0*/  SHFL.IDX PT, R12, R6, 0x2, 0x1c1f ;  /* 0x005c1f00060c7f89 */ /* 0x000fe800000e0000 */
[----:B------:R-:W5:Y:S04]  /*9ce0*/  SHFL.IDX PT, R13, R5, 0x2, 0x1c1f ;  /* 0x005c1f00050d7f89 */ /* 0x000f6800000e0000 */
[----:B------:R-:W-:Y:S04]  /*9cf0*/  SHFL.IDX PT, R6, R6, 0x3, 0x1c1f ;  /* 0x007c1f0006067f89 */ /* 0x000fe800000e0000 */
[----:B------:R-:W3:Y:S01]  /*9d00*/  SHFL.IDX PT, R7, R5, 0x3, 0x1c1f ;  /* 0x007c1f0005077f89 */ /* 0x000ee200000e0000 */
[----:B--2---:R-:W-:-:S03]  /*9d10*/  SHF.L.U32 R0, R67, 0x1, RZ ;  /* 0x0000000143007819 */ /* 0x004fc600000006ff */
[----:B-1----:R1:W-:Y:S04]  /*9d20*/  @!P6 ST.E [R10.64], R59 ;  /* 0x0000003b0a00e985 */ /* 0x0023e8000c101910 */
[----:B----4-:R1:W-:Y:S04]  /*9d30*/  @!P5 ST.E [R8.64], R58 ;  /* 0x0000003a0800d985 */ /* 0x0103e8000c101910 */
[----:B-----5:R1:W-:Y:S04]  /*9d40*/  @!P4 ST.E [R12.64], R62 ;  /* 0x0000003e0c00c985 */ /* 0x0203e8000c101910 */
[----:B---3--:R1:W-:Y:S04]  /*9d50*/  @!P3 ST.E [R6.64], R61 ;  /* 0x0000003d0600b985 */ /* 0x0083e8000c101910 */
[----:B------:R1:W2:Y:S04]  /*9d60*/  LDS.128 R32, [R0+0x880] ;  /* 0x0008800000207984 */ /* 0x0002a80000000c00 */
[----:B------:R1:W3:Y:S04]  /*9d70*/  LDS.128 R44, [R0+0x1080] ;  /* 0x00108000002c7984 */ /* 0x0002e80000000c00 */
[----:B------:R1:W4:Y:S04]  /*9d80*/  LDS.128 R52, [R0+0x1880] ;  /* 0x0018800000347984 */ /* 0x0003280000000c00 */
[----:B------:R1:W1:Y:S04]  /*9d90*/  LDS.128 R28, [R0+0x2880] ;  /* 0x00288000001c7984 */ /* 0x0002680000000c00 */
[----:B------:R1:W1:Y:S04]  /*9da0*/  LDS.128 R40, [R0+0x3080] ;  /* 0x0030800000287984 */ /* 0x0002680000000c00 */
[----:B------:R1:W1:Y:S04]  /*9db0*/  LDS.128 R48, [R0+0x3880] ;  /* 0x0038800000307984 */ /* 0x0002680000000c00 */
[----:B------:R1:W1:Y:S04]  /*9dc0*/  LDS.128 R24, [R0+0x4880] ;  /* 0x0048800000187984 */ /* 0x0002680000000c00 */
[----:B------:R1:W1:Y:S04]  /*9dd0*/  LDS.128 R36, [R0+0x5080] ;  /* 0x0050800000247984 */ /* 0x0002680000000c00 */
[----:B------:R1:W1:Y:S01]  /*9de0*/  LDS.128 R56, [R0+0x5880] ;  /* 0x0058800000387984 */ /* 0x0002620000000c00 */
[----:B------:R-:W-:-:S02]  /*9df0*/  IADD3 R2, R15, R60, RZ ;  /* 0x0000003c0f027210 */ /* 0x000fc40007ffe0ff */
[----:B------:R-:W-:-:S04]  /*9e00*/  LEA R21, P0, R14, c[0x0][0x380], 0x1 ;  /* 0x0000e0000e157a11 */ /* 0x000fc800078008ff */
[----:B------:R-:W-:Y:S02]  /*9e10*/  LEA.HI.X R20, R14, c[0x0][0x384], R2, 0x1, P0 ;  /* 0x0000e1000e147a11 */ /* 0x000fe400000f0c02 */
[----:B------:R-:W-:Y:S01]  /*9e20*/  ISETP.GE.AND P0, PT, R69, R65, PT ;  /* 0x000000414500720c */ /* 0x000fe20003f06270 */
[----:B------:R1:W1:Y:S01]  /*9e30*/  SHFL.IDX PT, R2, R21, RZ, 0x1c1f ;  /* 0x001c1fff15027589 */ /* 0x00026200000e0000 */
[----:B------:R-:W-:Y:S03]  /*9e40*/  BSSY B0, `(.L_x_3) ;  /* 0x0000017000007945 */ /* 0x000fe60003800000 */
[----:B------:R1:W1:Y:S01]  /*9e50*/  SHFL.IDX PT, R3, R20, RZ, 0x1c1f ;  /* 0x001c1fff14037589 */ /* 0x00026200000e0000 */
[C---:B------:R-:W-:Y:S02]  /*9e60*/  IADD3 R67, R234.reuse, 0x40, RZ ;  /* 0x00000040ea437810 */ /* 0x040fe40007ffe0ff */
[----:B------:R-:W-:-:S05]  /*9e70*/  IADD3 R68, R234, 0x20, RZ ;  /* 0x00000020ea447810 */ /* 0x000fca0007ffe0ff */
[----:B------:R-:W-:Y:S05]  /*9e80*/  @P0 BRA `(.L_x_4) ;  /* 0x0000012000000947 */ /* 0x000fea0003800000 */
[----:B--234-:R-:W2:Y:S01]  /*9e90*/  LDS.128 R16, [R0+0x80] ;  /* 0x0000800000107984 */ /* 0x01cea20000000c00 */
[----:B------:R-:W-:Y:S02]  /*9ea0*/  ISETP.GE.AND P1, PT, R68, c[0x0][0x3c8], PT ;  /* 0x0000f20044007a0c */ /* 0x000fe40003f26270 */
[----:B------:R-:W-:Y:S01]  /*9eb0*/  ISETP.GE.AND P0, PT, R67, c[0x0][0x3c8], PT ;  /* 0x0000f20043007a0c */ /* 0x000fe20003f06270 */
[----:B-1----:R-:W1:Y:S01]  /*9ec0*/  LDS.128 R12, [R0+0x2080] ;  /* 0x00208000000c7984 */ /* 0x002e620000000c00 */
[----:B------:R-:W-:-:S03]  /*9ed0*/  ISETP.GE.AND P2, PT, R234, c[0x0][0x3c8], PT ;  /* 0x0000f200ea007a0c */ /* 0x000fc60003f46270 */
[----:B------:R3:W4:Y:S06]  /*9ee0*/  LDS.128 R8, [R0+0x4080] ;  /* 0x0040800000087984 */ /* 0x00072c0000000c00 */
[----:B------:R-:W-:-:S04]  /*9ef0*/  @!P1 SHF.R.S32.HI R4, RZ, 0x1f, R68 ;  /* 0x0000001fff049819 */ /* 0x000fc80000011444 */
[----:B------:R-:W-:Y:S01]  /*9f00*/  @!P1 LEA.HI R4, R4, R68, RZ, 0x3 ;  /* 0x0000004404049211 */ /* 0x000fe200078f18ff */
[----:B------:R-:W-:-:S03]  /*9f10*/  @!P2 IMAD.WIDE R6, R234, 0x2, R2 ;  /* 0x00000002ea06a825 */ /* 0x000fc600078e0202 */
[----:B------:R-:W-:-:S05]  /*9f20*/  @!P1 LOP3.LUT R4, R4, 0xfffffff8, RZ, 0xc0, !PT ;  /* 0xfffffff804049812 */ /* 0x000fca00078ec0ff */
[----:B------:R-:W-:Y:S01]  /*9f30*/  @!P1 IMAD.WIDE R4, R4, 0x2, R2 ;  /* 0x0000000204049825 */ /* 0x000fe200078e0202 */
[----:B---3--:R-:W-:-:S04]  /*9f40*/  @!P0 SHF.R.S32.HI R0, RZ, 0x1f, R67 ;  /* 0x0000001fff008819 */ /* 0x008fc80000011443 */
[----:B------:R-:W-:-:S04]  /*9f50*/  @!P0 LEA.HI R0, R0, R67, RZ, 0x3 ;  /* 0x0000004300008211 */ /* 0x000fc800078f18ff */
[----:B------:R-:W-:Y:S01]  /*9f60*/  @!P0 LOP3.LUT R0, R0, 0xfffffff8, RZ, 0xc0, !PT ;  /* 0xfffffff800008812 */ /* 0x000fe200078ec0ff */
[----:B--2---:R2:W-:Y:S04]  /*9f70*/  @!P2 ST.E.128 [R6.64], R16 ;  /* 0x000000100600a985 */ /* 0x0045e8000c101d10 */
[----:B------:R-:W-:Y:S01]  /*9f80*/  @!P0 IMAD.WIDE R2, R0, 0x2, R2 ;  /* 0x0000000200028825 */ /* 0x000fe200078e0202 */
[----:B-1----:R2:W-:Y:S04]  /*9f90*/  @!P1 ST.E.128 [R4.64], R12 ;  /* 0x0000000c04009985 */ /* 0x0025e8000c101d10 */
[----:B----4-:R2:W-:Y:S02]  /*9fa0*/  @!P0 ST.E.128 [R2.64], R8 ;  /* 0x0000000802008985 */ /* 0x0105e4000c101d10 */
.L_x_4:
[----:B--234-:R-:W-:Y:S05]  /*9fb0*/  BSYNC B0 ;  /* 0x0000000000007941 */ /* 0x01cfea0003800000 */
.L_x_3:
[----:B-1----:R-:W-:Y:S01]  /*9fc0*/  IADD3 R0, R69, 0x20, RZ ;  /* 0x0000002045007810 */ /* 0x002fe20007ffe0ff */
[----:B------:R1:W2:Y:S01]  /*9fd0*/  SHFL.IDX PT, R3, R20, 0x1, 0x1c1f ;  /* 0x003c1f0014037f89 */ /* 0x0002a200000e0000 */
[----:B------:R-:W-:Y:S02]  /*9fe0*/  BSSY B0, `(.L_x_5) ;  /* 0x0000013000007945 */ /* 0x000fe40003800000 */
[----:B------:R-:W-:Y:S01]  /*9ff0*/  ISETP.GE.AND P0, PT, R0, R65, PT ;  /* 0x000000410000720c */ /* 0x000fe20003f06270 */
[----:B------:R1:W3:-:S12]  /*a000*/  SHFL.IDX PT, R2, R21, 0x1, 0x1c1f ;  /* 0x003c1f0015027f89 */ /* 0x0002d800000e0000 */
[----:B------:R-:W-:Y:S05]  /*a010*/  @P0 BRA `(.L_x_6) ;  /* 0x000000f000000947 */ /* 0x000fea0003800000 */
[----:B------:R-:W-:Y:S02]  /*a020*/  ISETP.GE.AND P1, PT, R68, c[0x0][0x3c8], PT ;  /* 0x0000f20044007a0c */ /* 0x000fe40003f26270 */
[----:B------:R-:W-:Y:S02]  /*a030*/  ISETP.GE.AND P0, PT, R67, c[0x0][0x3c8], PT ;  /* 0x0000f20043007a0c */ /* 0x000fe40003f06270 */
[----:B------:R-:W-:-:S09]  /*a040*/  ISETP.GE.AND P2, PT, R234, c[0x0][0x3c8], PT ;  /* 0x0000f200ea007a0c */ /* 0x000fd20003f46270 */
[----:B------:R-:W-:Y:S02]  /*a050*/  @!P1 SHF.R.S32.HI R4, RZ, 0x1f, R68 ;  /* 0x0000001fff049819 */ /* 0x000fe40000011444 */
[----:B------:R-:W-:Y:S02]  /*a060*/  @!P0 SHF.R.S32.HI R0, RZ, 0x1f, R67 ;  /* 0x0000001fff008819 */ /* 0x000fe40000011443 */
[----:B------:R-:W-:Y:S01]  /*a070*/  @!P1 LEA.HI R4, R4, R68, RZ, 0x3 ;  /* 0x0000004404049211 */ /* 0x000fe200078f18ff */
[--C-:B--23--:R-:W-:Y:S01]  /*a080*/  @!P2 IMAD.WIDE R6, R234, 0x2, R2.reuse ;  /* 0x00000002ea06a825 */ /* 0x10cfe200078e0202 */
[----:B------:R-:W-:Y:S02]  /*a090*/  @!P0 LEA.HI R0, R0, R67, RZ, 0x3 ;  /* 0x0000004300008211 */ /* 0x000fe400078f18ff */
[----:B------:R-:W-:Y:S02]  /*a0a0*/  @!P1 LOP3.LUT R4, R4, 0xfffffff8, RZ, 0xc0, !PT ;  /* 0xfffffff804049812 */ /* 0x000fe400078ec0ff */
[----:B------:R-:W-:Y:S01]  /*a0b0*/  @!P0 LOP3.LUT R0, R0, 0xfffffff8, RZ, 0xc0, !PT ;  /* 0xfffffff800008812 */ /* 0x000fe200078ec0ff */
[----:B------:R2:W-:Y:S02]  /*a0c0*/  @!P2 ST.E.128 [R6.64], R32 ;  /* 0x000000200600a985 */ /* 0x0005e4000c101d10 */
[----:B------:R-:W-:-:S04]  /*a0d0*/  @!P1 IMAD.WIDE R4, R4, 0x2, R2 ;  /* 0x0000000204049825 */ /* 0x000fc800078e0202 */
[----:B------:R-:W-:Y:S01]  /*a0e0*/  @!P0 IMAD.WIDE R2, R0, 0x2, R2 ;  /* 0x0000000200028825 */ /* 0x000fe200078e0202 */
[----:B------:R2:W-:Y:S04]  /*a0f0*/  @!P1 ST.E.128 [R4.64], R28 ;  /* 0x0000001c04009985 */ /* 0x0005e8000c101d10 */
[----:B------:R2:W-:Y:S02]  /*a100*/  @!P0 ST.E.128 [R2.64], R24 ;  /* 0x0000001802008985 */ /* 0x0005e4000c101d10 */
.L_x_6:
[----:B------:R-:W-:Y:S05]  /*a110*/  BSYNC B0 ;  /* 0x0000000000007941 */ /* 0x000fea0003800000 */
.L_x_5:
[----:B------:R-:W-:Y:S01]  /*a120*/  IADD3 R0, R69, 0x40, RZ ;  /* 0x0000004045007810 */ /* 0x000fe20007ffe0ff */
[----:B--2---:R2:W4:Y:S01]  /*a130*/  SHFL.IDX PT, R3, R20, 0x2, 0x1c1f ;  /* 0x005c1f0014037f89 */ /* 0x00452200000e0000 */
[----:B------:R-:W-:Y:S02]  /*a140*/  BSSY B0, `(.L_x_7) ;  /* 0x0000013000007945 */ /* 0x000fe40003800000 */
[----:B------:R-:W-:Y:S01]  /*a150*/  ISETP.GE.AND P0, PT, R0, R65, PT ;  /* 0x000000410000720c */ /* 0x000fe20003f06270 */
[----:B---3--:R2:W3:-:S12]  /*a160*/  SHFL.IDX PT, R2, R21, 0x2, 0x1c1f ;  /* 0x005c1f0015027f89 */ /* 0x0084d800000e0000 */
[----:B------:R-:W-:Y:S05]  /*a170*/  @P0 BRA `(.L_x_8) ;  /* 0x000000f000000947 */ /* 0x000fea0003800000 */
[----:B------:R-:W-:Y:S02]  /*a180*/  ISETP.GE.AND P1, PT, R68, c[0x0][0x3c8], PT ;  /* 0x0000f20044007a0c */ /* 0x000fe40003f26270 */
[----:B------:R-:W-:Y:S02]  /*a190*/  ISETP.GE.AND P0, PT, R67, c[0x0][0x3c8], PT ;  /* 0x0000f20043007a0c */ /* 0x000fe40003f06270 */
[----:B------:R-:W-:-:S09]  /*a1a0*/  ISETP.GE.AND P2, PT, R234, c[0x0][0x3c8], PT ;  /* 0x0000f200ea007a0c */ /* 0x000fd20003f46270 */
[----:B------:R-:W-:Y:S02]  /*a1b0*/  @!P1 SHF.R.S32.HI R4, RZ, 0x1f, R68 ;  /* 0x0000001fff049819 */ /* 0x000fe40000011444 */
[----:B------:R-:W-:Y:S02]  /*a1c0*/  @!P0 SHF.R.S32.HI R0, RZ, 0x1f, R67 ;  /* 0x0000001fff008819 */ /* 0x000fe40000011443 */
[----:B------:R-:W-:Y:S01]  /*a1d0*/  @!P1 LEA.HI R4, R4, R68, RZ, 0x3 ;  /* 0x0000004404049211 */ /* 0x000fe200078f18ff */
[--C-:B---34-:R-:W-:Y:S01]  /*a1e0*/  @!P2 IMAD.WIDE R6, R234, 0x2, R2.reuse ;  /* 0x00000002ea06a825 */ /* 0x118fe200078e0202 */
        /* <DEDUP_REMOVED lines=8> */
.L_x_8:
[----:B------:R-:W-:Y:S05]  /*a270*/  BSYNC B0 ;  /* 0x0000000000007941 */ /* 0x000fea0003800000 */
.L_x_7:
[----:B------:R-:W-:Y:S01]  /*a280*/  IADD3 R0, R69, 0x60, RZ ;  /* 0x0000006045007810 */ /* 0x000fe20007ffe0ff */
[----:B---34-:R3:W4:Y:S03]  /*a290*/  SHFL.IDX PT, R3, R20, 0x3, 0x1c1f ;  /* 0x007c1f0014037f89 */ /* 0x01872600000e0000 */
[----:B------:R-:W-:Y:S01]  /*a2a0*/  ISETP.GE.AND P0, PT, R0, R65, PT ;  /* 0x000000410000720c */ /* 0x000fe20003f06270 */
[----:B------:R3:W1:-:S12]  /*a2b0*/  SHFL.IDX PT, R2, R21, 0x3, 0x1c1f ;  /* 0x007c1f0015027f89 */ /* 0x00065800000e0000 */
[----:B------:R-:W-:Y:S05]  /*a2c0*/  @P0 EXIT ;  /* 0x000000000000094d */ /* 0x000fea0003800000 */
[----:B------:R-:W-:Y:S02]  /*a2d0*/  ISETP.GE.AND P0, PT, R68, c[0x0][0x3c8], PT ;  /* 0x0000f20044007a0c */ /* 0x000fe40003f06270 */
[----:B------:R-:W-:-:S11]  /*a2e0*/  ISETP.GE.AND P1, PT, R234, c[0x0][0x3c8], PT ;  /* 0x0000f200ea007a0c */ /* 0x000fd60003f26270 */
[----:B------:R-:W-:Y:S02]  /*a2f0*/  @!P0 SHF.R.S32.HI R0, RZ, 0x1f, R68 ;  /* 0x0000001fff008819 */ /* 0x000fe40000011444 */
[----:B-1--4-:R-:W-:Y:S02]  /*a300*/  @!P1 IMAD.WIDE R6, R234, 0x2, R2 ;  /* 0x00000002ea069825 */ /* 0x012fe400078e0202 */
[----:B------:R-:W-:-:S03]  /*a310*/  @!P0 LEA.HI R0, R0, R68, RZ, 0x3 ;  /* 0x0000004400008211 */ /* 0x000fc600078f18ff */
[----:B------:R1:W-:Y:S01]  /*a320*/  @!P1 ST.E.128 [R6.64], R52 ;  /* 0x0000003406009985 */ /* 0x0003e2000c101d10 */
[----:B------:R-:W-:-:S05]  /*a330*/  @!P0 LOP3.LUT R0, R0, 0xfffffff8, RZ, 0xc0, !PT ;  /* 0xfffffff800008812 */ /* 0x000fca00078ec0ff */
[----:B------:R-:W-:-:S05]  /*a340*/  @!P0 IMAD.WIDE R4, R0, 0x2, R2 ;  /* 0x0000000200048825 */ /* 0x000fca00078e0202 */
[----:B------:R1:W-:Y:S01]  /*a350*/  @!P0 ST.E.128 [R4.64], R48 ;  /* 0x0000003004008985 */ /* 0x0003e2000c101d10 */
[----:B------:R-:W-:-:S13]  /*a360*/  ISETP.GE.AND P0, PT, R67, c[0x0][0x3c8], PT ;  /* 0x0000f20043007a0c */ /* 0x000fda0003f06270 */
[----:B------:R-:W-:Y:S05]  /*a370*/  @P0 EXIT ;  /* 0x000000000000094d */ /* 0x000fea0003800000 */
[----:B------:R-:W-:-:S04]  /*a380*/  SHF.R.S32.HI R0, RZ, 0x1f, R67 ;  /* 0x0000001fff007819 */ /* 0x000fc80000011443 */
[----:B------:R-:W-:-:S04]  /*a390*/  LEA.HI R0, R0, R67, RZ, 0x3 ;  /* 0x0000004300007211 */ /* 0x000fc800078f18ff */
[----:B------:R-:W-:-:S05]  /*a3a0*/  LOP3.LUT R0, R0, 0xfffffff8, RZ, 0xc0, !PT ;  /* 0xfffffff800007812 */ /* 0x000fca00078ec0ff */
[----:B------:R-:W-:-:S05]  /*a3b0*/  IMAD.WIDE R2, R0, 0x2, R2 ;  /* 0x0000000200027825 */ /* 0x000fca00078e0202 */
[----:B------:R-:W-:Y:S01]  /*a3c0*/  ST.E.128 [R2.64], R56 ;  /* 0x0000003802007985 */ /* 0x000fe2000c101d10 */
[----:B------:R-:W-:Y:S05]  /*a3d0*/  EXIT ;  /* 0x000000000000794d */ /* 0x000fea0003800000 */
.L_x_9:
[----:B------:R-:W-:-:S00]  /*a3e0*/  BRA `(.L_x_9) ;  /* 0xfffffff000007947 */ /* 0x000fc0000383ffff */
[----:B------:R-:W-:-:S00]  /*a3f0*/  NOP ;  /* 0x0000000000007918 */ /* 0x000fc00000000000 */
        /* <DEDUP_REMOVED lines=8> */
.L_x_754:


//--------------------- .text._ZN7cutlass13device_kernelIN5flash19enable_sm80_to_sm89INS1_16FlashAttnFwdSm80INS1_25CollectiveMainloopFwdSm80ILi4ELi1ELb0EN4cute5tupleIJNS5_1CILi128EEENS7_ILi64EEENS7_ILi96EEEEEELi96ENS_10bfloat16_tEfNS_4arch4Sm80ELb0ELb0ELb1ELb1ELb0ELb0ELb1ELb0EEENS1_21CollectiveEpilogueFwdINS6_IJS8_SA_S9_EEENS6_IJNS7_ILi1EEESI_SI_EEESC_SE_Li128ELb1ELb1ELb0ELb0EEENS1_19SingleTileSchedulerILb1ELb0ELb1ELi128EEEEEEEEEvNT_6ParamsE --------------------------
	.section	.text._ZN7cutlass13device_kernelIN5flash19enable_sm80_to_sm89INS1_16FlashAttnFwdSm80INS1_25CollectiveMainloopFwdSm80ILi4ELi1ELb0EN4cute5tupleIJNS5_1CILi128EEENS7_ILi64EEENS7_ILi96EEEEEELi96ENS_10bfloat16_tEfNS_4arch4Sm80ELb0ELb0ELb1ELb1ELb0ELb0ELb1ELb0EEENS1_21CollectiveEpilogueFwdINS6_IJS8_SA_S9_EEENS6_IJNS7_ILi1EEESI_SI_EEESC_SE_Li128ELb1ELb1ELb0ELb0EEENS1_19SingleTileSchedulerILb1ELb0ELb1ELi128EEEEEEEEEvNT_6ParamsE,"ax",@progbits
	.sectioninfo	@"SHI_REGISTERS=255"
	.align	128
.text._ZN7cutlass13device_kernelIN5flash19enable_sm80_to_sm89INS1_16FlashAttnFwdSm80INS1_25CollectiveMainloopFwdSm80ILi4ELi1ELb0EN4cute5tupleIJNS5_1CILi128EEENS7_ILi64EEENS7_ILi96EEEEEELi96ENS_10bfloat16_tEfNS_4arch4Sm80ELb0ELb0ELb1ELb1ELb0ELb0ELb1ELb0EEENS1_21CollectiveEpilogueFwdINS6_IJS8_SA_S9_EEENS6_IJNS7_ILi1EEESI_SI_EEESC_SE_Li128ELb1ELb1ELb0ELb0EEENS1_19SingleTileSchedulerILb1ELb0ELb1ELi128EEEEEEEEEvNT_6ParamsE:
        .type           _ZN7cutlass13device_kernelIN5flash19enable_sm80_to_sm89INS1_16FlashAttnFwdSm80INS1_25CollectiveMainloopFwdSm80ILi4ELi1ELb0EN4cute5tupleIJNS5_1CILi128EEENS7_ILi64EEENS7_ILi96EEEEEELi96ENS_10bfloat16_tEfNS_4arch4Sm80ELb0ELb0ELb1ELb1ELb0ELb0ELb1ELb0EEENS1_21CollectiveEpilogueFwdINS6_IJS8_SA_S9_EEENS6_IJNS7_ILi1EEESI_SI_EEESC_SE_Li128ELb1ELb1ELb0ELb0EEENS1_19SingleTileSchedulerILb1ELb0ELb1ELi128EEEEEEEEEvNT_6ParamsE,@function
        .size           _ZN7cutlass13device_kernelIN5flash19enable_sm80_to_sm89INS1_16FlashAttnFwdSm80INS1_25CollectiveMainloopFwdSm80ILi4ELi1ELb0EN4cute5tupleIJNS5_1CILi128EEENS7_ILi64EEENS7_ILi96EEEEEELi96ENS_10bfloat16_tEfNS_4arch4Sm80ELb0ELb0ELb1ELb1ELb0ELb0ELb1ELb0EEENS1_21CollectiveEpilogueFwdINS6_IJS8_SA_S9_EEENS6_IJNS7_ILi1EEESI_SI_EEESC_SE_Li128ELb1ELb1ELb0ELb0EEENS1_19SingleTileSchedulerILb1ELb0ELb1ELi128EEEEEEEEEvNT_6ParamsE,(.L_x_755 - _ZN7cutlass13device_kernelIN5flash19enable_sm80_to_sm89INS1_16FlashAttnFwdSm80INS1_25CollectiveMainloopFwdSm80ILi4ELi1ELb0EN4cute5tupleIJNS5_1CILi128EEENS7_ILi64EEENS7_ILi96EEEEEELi96ENS_10bfloat16_tEfNS_4arch4Sm80ELb0ELb0ELb1ELb1ELb0ELb0ELb1ELb0EEENS1_21CollectiveEpilogueFwdINS6_IJS8_SA_S9_EEENS6_IJNS7_ILi1EEESI_SI_EEESC_SE_Li128ELb1ELb1ELb0ELb0EEENS1_19SingleTileSchedulerILb1ELb0ELb1ELi128EEEEEEEEEvNT_6ParamsE)
        .other          _ZN7cutlass13device_kernelIN5flash19enable_sm80_to_sm89INS1_16FlashAttnFwdSm80INS1_25CollectiveMainloopFwdSm80ILi4ELi1ELb0EN4cute5tupleIJNS5_1CILi128EEENS7_ILi64EEENS7_ILi96EEEEEELi96ENS_10bfloat16_tEfNS_4arch4Sm80ELb0ELb0ELb1ELb1ELb0ELb0ELb1ELb0EEENS1_21CollectiveEpilogueFwdINS6_IJS8_SA_S9_EEENS6_IJNS7_ILi1EEESI_SI_EEESC_SE_Li128ELb1ELb1ELb0ELb0EEENS1_19SingleTileSchedulerILb1ELb0ELb1ELi128EEEEEEEEEvNT_6ParamsE,@"STO_CUDA_ENTRY STV_DEFAULT"
_ZN7cutlass13device_kernelIN5flash19enable_sm80_to_sm89INS1_16FlashAttnFwdSm80INS1_25CollectiveMainloopFwdSm80ILi4ELi1ELb0EN4cute5tupleIJNS5_1CILi128EEENS7_ILi64EEENS7_ILi96EEEEEELi96ENS_10bfloat16_tEfNS_4arch4Sm80ELb0ELb0ELb1ELb1ELb0ELb0ELb1ELb0EEENS1_21CollectiveEpilogueFwdINS6_IJS8_SA_S9_EEENS6_IJNS7_ILi1EEESI_SI_EEESC_SE_Li128ELb1ELb1ELb0ELb0EEENS1_19SingleTileSchedulerILb1ELb0ELb1ELi128EEEEEEEEEvNT_6ParamsE:
[----:B------:R-:W-:Y:S02]  /*0000*/  MOV R1, c[0x0][0x28] ;  /* 0x00000a0000017a02 */ /* 0x000fe40000000f00 */
[----:B------:R-:W1:Y:S01]  /*0010*/  S2R R155, SR_TID.X ;  /* 0x00000000009b7919 */ /* 0x000e620000002100 */
[----:B------:R-:W-:Y:S01]  /*0020*/  IMAD.MOV.U32 R13, RZ, RZ, 0x4 ;  /* 0x00000004ff0d7424 */ /* 0x000fe200078e00ff */
[----:B------:R-:W-:Y:S01]  /*0030*/  ULDC.64 UR4, c[0x0][0x118] ;  /* 0x0000460000047ab9 */ /* 0x000fe20000000a00 */
[----:B------:R-:W-:Y:S01]  /*0040*/  IADD3 R1, R1, -0x60, RZ ;  /* 0xffffffa001017810 */ /* 0x000fe20007ffe0ff */
[----:B------:R-:W2:Y:S04]  /*0050*/  S2R R5, SR_CTAID.Z ;  /* 0x0000000000057919 */ /* 0x000ea80000002700 */
[----:B------:R-:W3:Y:S01]  /*0060*/  S2R R48, SR_CTAID.X ;  /* 0x0000000000307919 */ /* 0x000ee20000002500 */
[----:B-1----:R-:W-:Y:S01]  /*0070*/  SHF.R.U32.HI R0, RZ, 0x5, R155 ;  /* 0x00000005ff007819 */ /* 0x002fe2000001169b */
[----:B--2---:R-:W-:-:S05]  /*0080*/  IMAD.WIDE R2, R5, R13, c[0x0][0x568] ;  /* 0x00015a0005027625 */ /* 0x004fca00078e020d */
[----:B------:R-:W1:Y:S02]  /*0090*/  SHFL.IDX PT, R0, R0, RZ, 0x1f ;  /* 0x00001fff00007589 */ /* 0x000e6400000e0000 */
[----:B-1----:R-:W-:-:S13]  /*00a0*/  ISETP.NE.AND P0, PT, R0, RZ, PT ;  /* 0x000000ff0000720c */ /* 0x002fda0003f05270 */
[----:B------:R-:W-:Y:S05]  /*00b0*/  @!P0 BRA `(.L_x_10) ;  /* 0x0000014000008947 */ /* 0x000fea0003800000 */
[----:B---3--:R-:W-:-:S04]  /*00c0*/  ISETP.NE.U32.AND P0, PT, RZ, c[0x0][0x568], PT ;  /* 0x00015a00ff007a0c */ /* 0x008fc80003f05070 */
[----:B------:R-:W-:-:S13]  /*00d0*/  ISETP.NE.AND.EX P0, PT, RZ, c[0x0][0x56c], PT, P0 ;  /* 0x00015b00ff007a0c */ /* 0x000fda0003f05300 */
[----:B------:R-:W-:Y:S05]  /*00e0*/  @!P0 BRA `(.L_x_11) ;  /* 0x0000002000008947 */ /* 0x000fea0003800000 */
[----:B------:R1:W5:Y:S01]  /*00f0*/  LDG.E R0, [R2.64] ;  /* 0x0000000402007981 */ /* 0x000362000c1e1900 */
[----:B------:R-:W-:Y:S05]  /*0100*/  BRA `(.L_x_12) ;  /* 0x0000009000007947 */ /* 0x000fea0003800000 */
.L_x_11:
[----:B------:R-:W-:-:S04]  /*0110*/  ISETP.NE.U32.AND P0, PT, RZ, c[0x0][0x560], PT ;  /* 0x00015800ff007a0c */ /* 0x000fc80003f05070 */
[----:B------:R-:W-:-:S13]  /*0120*/  ISETP.NE.AND.EX P0, PT, RZ, c[0x0][0x564], PT, P0 ;  /* 0x00015900ff007a0c */ /* 0x000fda0003f05300 */
[----:B------:R-:W-:Y:S05]  /*0130*/  @!P0 BRA `(.L_x_13) ;  /* 0x0000005000008947 */ /* 0x000fea0003800000 */
[----:B------:R-:W-:-:S05]  /*0140*/  IMAD.WIDE R2, R5, R13, c[0x0][0x560] ;  /* 0x0001580005027625 */ /* 0x000fca00078e020d */
[----:B------:R-:W2:Y:S04]  /*0150*/  LDG.E R4, [R2.64] ;  /* 0x0000000402047981 */ /* 0x000ea8000c1e1900 */
[----:B------:R-:W2:Y:S02]  /*0160*/  LDG.E R0, [R2.64+0x4] ;  /* 0x0000040402007981 */ /* 0x000ea4000c1e1900 */
[----:B--2---:R-:W-:Y:S01]  /*0170*/  IADD3 R0, -R4, R0, RZ ;  /* 0x0000000004007210 */ /* 0x004fe20007ffe1ff */
[----:B------:R-:W-:Y:S05]  /*0180*/  BRA `(.L_x_12) ;  /* 0x0000001000007947 */ /* 0x000fea0003800000 */
.L_x_13:
[----:B------:R-:W-:-:S05]  /*0190*/  MOV R0, c[0x0][0x54c] ;  /* 0x0001530000007a02 */ /* 0x000fca0000000f00 */
.L_x_12:
[----:B-----5:R-:W-:Y:S01]  /*01a0*/  IMAD R0, R0, c[0x0][0x548], RZ ;  /* 0x0001520000007a24 */ /* 0x020fe200078e02ff */
[----:B-1----:R-:W-:-:S04]  /*01b0*/  SHF.L.U32 R2, R48, 0x7, RZ ;  /* 0x0000000730027819 */ /* 0x002fc800000006ff */
[----:B------:R-:W-:-:S04]  /*01c0*/  ISETP.GE.AND P0, PT, R2, R0, PT ;  /* 0x000000000200720c */ /* 0x000fc80003f06270 */
[----:B------:R-:W-:-:S05]  /*01d0*/  SEL R0, R5, 0xffffffff, !P0 ;  /* 0xffffffff05007807 */ /* 0x000fca0004000000 */
[----:B------:R1:W-:Y:S01]  /*01e0*/  STL [R1+0x30], R0 ;  /* 0x0000300001007387 */ /* 0x0003e20000100800 */
[----:B------:R-:W-:Y:S05]  /*01f0*/  BRA `(.L_x_14) ;  /* 0x0000013000007947 */ /* 0x000fea0003800000 */
.L_x_10:
[----:B---3--:R-:W-:-:S04]  /*0200*/  ISETP.NE.U32.AND P0, PT, RZ, c[0x0][0x568], PT ;  /* 0x00015a00ff007a0c */ /* 0x008fc80003f05070 */
[----:B------:R-:W-:-:S13]  /*0210*/  ISETP.NE.AND.EX P0, PT, RZ, c[0x0][0x56c], PT, P0 ;  /* 0x00015b00ff007a0c */ /* 0x000fda0003f05300 */
[----:B------:R-:W-:Y:S05]  /*0220*/  @!P0 BRA `(.L_x_15) ;  /* 0x0000002000008947 */ /* 0x000fea0003800000 */
[----:B------:R1:W5:Y:S01]  /*0230*/  LDG.E R0, [R2.64] ;  /* 0x0000000402007981 */ /* 0x000362000c1e1900 */
[----:B------:R-:W-:Y:S05]  /*0240*/  BRA `(.L_x_16) ;  /* 0x0000009000007947 */ /* 0x000fea0003800000 */
.L_x_15:
        /* <DEDUP_REMOVED lines=8> */
.L_x_17:
[----:B------:R-:W-:-:S05]  /*02d0*/  MOV R0, c[0x0][0x54c] ;  /* 0x0001530000007a02 */ /* 0x000fca0000000f00 */
.L_x_16:
[----:B-----5:R-:W-:Y:S01]  /*02e0*/  IMAD R0, R0, c[0x0][0x548], RZ ;  /* 0x0001520000007a24 */ /* 0x020fe200078e02ff */
[----:B-1----:R-:W-:-:S04]  /*02f0*/  SHF.L.U32 R2, R48, 0x7, RZ ;  /* 0x0000000730027819 */ /* 0x002fc800000006ff */
[----:B------:R-:W-:-:S04]  /*0300*/  ISETP.GE.AND P0, PT, R2, R0, PT ;  /* 0x000000000200720c */ /* 0x000fc80003f06270 */
[----:B------:R-:W-:-:S05]  /*0310*/  SEL R0, R5, 0xffffffff, !P0 ;  /* 0xffffffff05007807 */ /* 0x000fca0004000000 */
[----:B------:R1:W-:Y:S04]  /*0320*/  STL [R1+0x30], R0 ;  /* 0x0000300001007387 */ /* 0x0003e80000100800 */
.L_x_14:
[----:B------:R-:W2:Y:S02]  /*0330*/  LDL R49, [R1+0x30] ;  /* 0x0000300001317983 */ /* 0x000ea40000100800 */
[----:B--2---:R-:W-:-:S13]  /*0340*/  ISETP.GE.AND P0, PT, R49, RZ, PT ;  /* 0x000000ff3100720c */ /* 0x004fda0003f06270 */
[----:B------:R-:W-:Y:S05]  /*0350*/  @!P0 EXIT ;  /* 0x000000000000894d */ /* 0x000fea0003800000 */
[----:B------:R-:W-:Y:S01]  /*0360*/  ISETP.NE.U32.AND P2, PT, RZ, c[0x0][0x370], PT ;  /* 0x0000dc00ff007a0c */ /* 0x000fe20003f45070 */
[----:B------:R-:W-:Y:S01]  /*0370*/  CS2R R10, SRZ ;  /* 0x00000000000a7805 */ /* 0x000fe2000001ff00 */
[----:B------:R-:W-:Y:S01]  /*0380*/  ISETP.NE.U32.AND P1, PT, RZ, c[0x0][0x360], PT ;  /* 0x0000d800ff007a0c */ /* 0x000fe20003f25070 */
[----:B------:R-:W-:Y:S01]  /*0390*/  IMAD.MOV.U32 R28, RZ, RZ, c[0x0][0x168] ;  /* 0x00005a00ff1c7624 */ /* 0x000fe200078e00ff */
[----:B------:R-:W-:Y:S01]  /*03a0*/  ISETP.NE.AND.EX P2, PT, RZ, c[0x0][0x374], PT, P2 ;  /* 0x0000dd00ff007a0c */ /* 0x000fe20003f45320 */
[----:B------:R-:W-:Y:S01]  /*03b0*/  IMAD.MOV.U32 R12, RZ, RZ, RZ ;  /* 0x000000ffff0c7224 */ /* 0x000fe200078e00ff */
[----:B------:R-:W-:Y:S01]  /*03c0*/  ISETP.NE.AND.EX P1, PT, RZ, c[0x0][0x364], PT, P1 ;  /* 0x0000d900ff007a0c */ /* 0x000fe20003f25310 */
[CC--:B------:R-:W-:Y:S01]  /*03d0*/  IMAD.WIDE R4, R49.reuse, R13.reuse, c[0x0][0x348] ;  /* 0x0000d20031047625 */ /* 0x0c0fe200078e020d */
[----:B------:R-:W-:Y:S02]  /*03e0*/  ISETP.NE.U32.AND P4, PT, RZ, c[0x0][0x348], PT ;  /* 0x0000d200ff007a0c */ /* 0x000fe40003f85070 */
[----:B------:R-:W-:Y:S01]  /*03f0*/  ISETP.NE.U32.AND P0, PT, RZ, c[0x0][0x350], PT ;  /* 0x0000d400ff007a0c */ /* 0x000fe20003f05070 */
[----:B------:R-:W-:Y:S01]  /*0400*/  IMAD.WIDE R2, R49, R13, c[0x0][0x350] ;  /* 0x0000d40031027625 */ /* 0x000fe200078e020d */
[----:B------:R-:W-:-:S02]  /*0410*/  ISETP.NE.AND.EX P4, PT, RZ, c[0x0][0x34c], PT, P4 ;  /* 0x0000d300ff007a0c */ /* 0x000fc40003f85340 */
[----:B------:R-:W-:-:S03]  /*0420*/  ISETP.NE.AND.EX P0, PT, RZ, c[0x0][0x354], PT, P0 ;  /* 0x0000d500ff007a0c */ /* 0x000fc60003f05300 */
[----:B------:R-:W-:-:S04]  /*0430*/  @P2 IMAD.WIDE R8, R49, R13, c[0x0][0x370] ;  /* 0x0000dc0031082625 */ /* 0x000fc800078e020d */
[----:B------:R-:W-:Y:S01]  /*0440*/  @P1 IMAD.WIDE R6, R49, R13, c[0x0][0x360] ;  /* 0x0000d80031061625 */ /* 0x000fe200078e020d */
[----:B------:R2:W5:Y:S04]  /*0450*/  @P2 LDG.E R11, [R8.64] ;  /* 0x00000004080b2981 */ /* 0x000568000c1e1900 */
[----:B------:R2:W5:Y:S04]  /*0460*/  @P1 LDG.E R28, [R6.64] ;  /* 0x00000004061c1981 */ /* 0x000568000c1e1900 */
[----:B------:R2:W5:Y:S04]  /*0470*/  @P4 LDG.E R10, [R4.64] ;  /* 0x00000004040a4981 */ /* 0x000568000c1e1900 */
[----:B------:R2:W5:Y:S01]  /*0480*/  @P0 LDG.E R12, [R2.64] ;  /* 0x00000004020c0981 */ /* 0x000562000c1e1900 */
[----:B-1----:R-:W-:Y:S01]  /*0490*/  IMAD.MOV.U32 R0, RZ, RZ, c[0x0][0x1d0] ;  /* 0x00007400ff007624 */ /* 0x002fe200078e00ff */
[----:B------:R-:W-:Y:S05]  /*04a0*/  @P1 BRA `(.L_x_18) ;  /* 0x0000004000001947 */ /* 0x000fea0003800000 */
[----:B------:R-:W-:Y:S05]  /*04b0*/  @!P4 BRA `(.L_x_18) ;  /* 0x000000300000c947 */ /* 0x000fea0003800000 */
[----:B--2---:R1:W2:Y:S04]  /*04c0*/  LDG.E R6, [R4.64] ;  /* 0x0000000404067981 */ /* 0x0042a8000c1e1900 */
[----:B-1----:R-:W2:Y:S02]  /*04d0*/  LDG.E R4, [R4.64+0x4] ;  /* 0x0000040404047981 */ /* 0x002ea4000c1e1900 */
[----:B--2--5:R-:W-:-:S02]  /*04e0*/  IADD3 R28, -R6, R4, RZ ;  /* 0x00000004061c7210 */ /* 0x024fc40007ffe1ff */
.L_x_18:
[----:B------:R-:W-:-:S04]  /*04f0*/  ISETP.NE.U32.AND P1, PT, RZ, c[0x0][0x368], PT ;  /* 0x0000da00ff007a0c */ /* 0x000fc80003f25070 */
[----:B------:R-:W-:-:S13]  /*0500*/  ISETP.NE.AND.EX P1, PT, RZ, c[0x0][0x36c], PT, P1 ;  /* 0x0000db00ff007a0c */ /* 0x000fda0003f25310 */
[----:B------:R-:W-:Y:S05]  /*0510*/  @!P1 BRA `(.L_x_19) ;  /* 0x0000003000009947 */ /* 0x000fea0003800000 */
[----:B--2---:R-:W-:-:S05]  /*0520*/  IMAD.WIDE R2, R49, R13, c[0x0][0x368] ;  /* 0x0000da0031027625 */ /* 0x004fca00078e020d */
[----:B------:R1:W5:Y:S01]  /*0530*/  LDG.E R0, [R2.64] ;  /* 0x0000000402007981 */ /* 0x000362000c1e1900 */
[----:B------:R-:W-:Y:S05]  /*0540*/  BRA `(.L_x_20) ;  /* 0x0000004000007947 */ /* 0x000fea0003800000 */
.L_x_19:
[----:B------:R-:W-:Y:S05]  /*0550*/  @!P0 BRA `(.L_x_20) ;  /* 0x0000003000008947 */ /* 0x000fea0003800000 */
[----:B------:R1:W3:Y:S04]  /*0560*/  LDG.E R0, [R2.64] ;  /* 0x0000000402007981 */ /* 0x0002e8000c1e1900 */
[----:B-12---:R-:W3:Y:S02]  /*0570*/  LDG.E R2, [R2.64+0x4] ;  /* 0x0000040402027981 */ /* 0x006ee4000c1e1900 */
[----:B---3--:R-:W-:-:S05]  /*0580*/  IADD3 R0, -R0, R2, RZ ;  /* 0x0000000200007210 */ /* 0x008fca0007ffe1ff */
.L_x_20:
[--C-:B-----5:R-:W-:Y:S01]  /*0590*/  IMAD.IADD R145, R0, 0x1, -R11.reuse ;  /* 0x0000000100917824 */ /* 0x120fe200078e0a0b */
[----:B------:R-:W-:Y:S01]  /*05a0*/  PLOP3.LUT P1, PT, PT, PT, PT, 0x80, 0x0 ;  /* 0x000000000000781c */ /* 0x000fe20003f2f070 */
[----:B------:R-:W-:Y:S01]  /*05b0*/  IMAD.IADD R11, R12, 0x1, R11 ;  /* 0x000000010c0b7824 */ /* 0x000fe200078e020b */
[----:B------:R-:W-:Y:S01]  /*05c0*/  CS2R R94, SRZ ;  /* 0x00000000005e7805 */ /* 0x000fe2000001ff00 */
[----:B------:R-:W-:Y:S01]  /*05d0*/  CS2R R92, SRZ ;  /* 0x00000000005c7805 */ /* 0x000fe2000001ff00 */
[C---:B------:R-:W-:Y:S01]  /*05e0*/  ISETP.GE.AND P2, PT, R145.reuse, 0x1, PT ;  /* 0x000000019100780c */ /* 0x040fe20003f46270 */
[----:B------:R-:W-:Y:S01]  /*05f0*/  CS2R R98, SRZ ;  /* 0x0000000000627805 */ /* 0x000fe2000001ff00 */
[----:B------:R-:W-:Y:S01]  /*0600*/  IADD3 R0, R145, 0x3f, RZ ;  /* 0x0000003f91007810 */ /* 0x000fe20007ffe0ff */
[----:B------:R-:W-:Y:S01]  /*0610*/  CS2R R96, SRZ ;  /* 0x0000000000607805 */ /* 0x000fe2000001ff00 */
[----:B------:R-:W-:Y:S01]  /*0620*/  MOV R12, RZ ;  /* 0x000000ff000c7202 */ /* 0x000fe20000000f00 */
[----:B------:R-:W-:Y:S01]  /*0630*/  IMAD.MOV.U32 R90, RZ, RZ, RZ ;  /* 0x000000ffff5a7224 */ /* 0x000fe200078e00ff */
[----:B-12---:R-:W-:Y:S01]  /*0640*/  SHF.R.S32.HI R2, RZ, 0x1f, R0 ;  /* 0x0000001fff027819 */ /* 0x006fe20000011400 */
[----:B------:R-:W-:Y:S01]  /*0650*/  CS2R R88, SRZ ;  /* 0x0000000000587805 */ /* 0x000fe2000001ff00 */
[----:B------:R-:W-:Y:S01]  /*0660*/  CS2R R86, SRZ ;  /* 0x0000000000567805 */ /* 0x000fe2000001ff00 */
[----:B------:R-:W-:Y:S01]  /*0670*/  CS2R R84, SRZ ;  /* 0x0000000000547805 */ /* 0x000fe2000001ff00 */
[----:B------:R-:W-:Y:S01]  /*0680*/  LEA.HI R250, R2, R0, RZ, 0x6 ;  /* 0x0000000002fa7211 */ /* 0x000fe200078f30ff */
[----:B------:R-:W-:Y:S01]  /*0690*/  CS2R R14, SRZ ;  /* 0x00000000000e7805 */ /* 0x000fe2000001ff00 */
[----:B------:R-:W-:Y:S01]  /*06a0*/  IMAD.MOV.U32 R78, RZ, RZ, RZ ;  /* 0x000000ffff4e7224 */ /* 0x000fe200078e00ff */
[----:B------:R-:W-:Y:S01]  /*06b0*/  MOV R76, RZ ;  /* 0x000000ff004c7202 */ /* 0x000fe20000000f00 */
        /* <DEDUP_REMOVED lines=16> */
[----:B------:R-:W-:Y:S01]  /*07c0*/  CS2R R26, SRZ ;  /* 0x00000000001a7805 */ /* 0x000fe2000001ff00 */
[----:B------:R-:W-:Y:S01]  /*07d0*/  IMAD.MOV.U32 R160, RZ, RZ, RZ ;  /* 0x000000ffffa07224 */ /* 0x000fe200078e00ff */
[----:B------:R-:W-:Y:S01]  /*07e0*/  MOV R158, RZ ;  /* 0x000000ff009e7202 */ /* 0x000fe20000000f00 */
[----:B------:R-:W-:Y:S01]  /*07f0*/  CS2R R156, SRZ ;  /* 0x00000000009c7805 */ /* 0x000fe2000001ff00 */
[----:B------:R-:W-:Y:S01]  /*0800*/  CS2R R150, SRZ ;  /* 0x0000000000967805 */ /* 0x000fe2000001ff00 */
[----:B------:R-:W-:Y:S01]  /*0810*/  CS2R R30, SRZ ;  /* 0x00000000001e7805 */ /* 0x000fe2000001ff00 */
[----:B------:R-:W-:Y:S01]  /*0820*/  IMAD.MOV.U32 R148, RZ, RZ, RZ ;  /* 0x000000ffff947224 */ /* 0x000fe200078e00ff */
[----:B------:R-:W-:Y:S01]  /*0830*/  MOV R154, RZ ;  /* 0x000000ff009a7202 */ /* 0x000fe20000000f00 */
[----:B------:R-:W-:Y:S01]  /*0840*/  CS2R R32, SRZ ;  /* 0x0000000000207805 */ /* 0x000fe2000001ff00 */
[----:B------:R-:W-:Y:S01]  /*0850*/  IMAD.MOV.U32 R152, RZ, RZ, RZ ;  /* 0x000000ffff987224 */ /* 0x000fe200078e00ff */
[----:B------:R-:W-:Y:S01]  /*0860*/  CS2R R146, SRZ ;  /* 0x0000000000927805 */ /* 0x000fe2000001ff00 */
        /* <DEDUP_REMOVED lines=18> */
[----:B------:R-:W-:Y:S01]  /*0990*/  CS2R R42, SRZ ;  /* 0x00000000002a7805 */ /* 0x000fe2000001ff00 */
[----:B------:R-:W-:Y:S01]  /*09a0*/  MOV R122, RZ ;  /* 0x000000ff007a7202 */ /* 0x000fe20000000f00 */
[----:B------:R-:W-:Y:S01]  /*09b0*/  IMAD.MOV.U32 R120, RZ, RZ, RZ ;  /* 0x000000ffff787224 */ /* 0x000fe200078e00ff */
[----:B------:R-:W-:Y:S01]  /*09c0*/  CS2R R110, SRZ ;  /* 0x00000000006e7805 */ /* 0x000fe2000001ff00 */
[----:B------:R-:W-:Y:S01]  /*09d0*/  MOV R108, RZ ;  /* 0x000000ff006c7202 */ /* 0x000fe20000000f00 */
[----:B------:R-:W-:Y:S01]  /*09e0*/  CS2R R44, SRZ ;  /* 0x00000000002c7805 */ /* 0x000fe2000001ff00 */
[----:B------:R-:W-:Y:S01]  /*09f0*/  IMAD.MOV.U32 R114, RZ, RZ, RZ ;  /* 0x000000ffff727224 */ /* 0x000fe200078e00ff */
[----:B------:R-:W-:Y:S01]  /*0a00*/  MOV R112, RZ ;  /* 0x000000ff00707202 */ /* 0x000fe20000000f00 */
[----:B------:R-:W-:Y:S01]  /*0a10*/  IMAD.MOV.U32 R54, RZ, RZ, RZ ;  /* 0x000000ffff367224 */ /* 0x000fe200078e00ff */
[----:B------:R-:W-:Y:S01]  /*0a20*/  MOV R53, RZ ;  /* 0x000000ff00357202 */ /* 0x000fe20000000f00 */
[----:B------:R-:W-:Y:S01]  /*0a30*/  CS2R R50, SRZ ;  /* 0x0000000000327805 */ /* 0x000fe2000001ff00 */
[----:B------:R-:W-:Y:S05]  /*0a40*/  @!P2 BRA `(.L_x_21) ;  /* 0x000091000000a947 */ /* 0x000fea0003800000 */
[----:B------:R-:W-:-:S04]  /*0a50*/  ISETP.NE.U32.AND P1, PT, RZ, c[0x0][0x340], PT ;  /* 0x0000d000ff007a0c */ /* 0x000fc80003f25070 */
[----:B------:R-:W-:-:S13]  /*0a60*/  ISETP.NE.AND.EX P1, PT, RZ, c[0x0][0x344], PT, P1 ;  /* 0x0000d100ff007a0c */ /* 0x000fda0003f25310 */
[----:B------:R-:W-:-:S05]  /*0a70*/  @P1 IMAD.WIDE R2, R49, R13, c[0x0][0x340] ;  /* 0x0000d00031021625 */ /* 0x000fca00078e020d */
[----:B------:R1:W2:Y:S01]  /*0a80*/  @P1 LDG.E R26, [R2.64] ;  /* 0x00000004021a1981 */ /* 0x0002a2000c1e1900 */
[----:B------:R-:W-:Y:S01]  /*0a90*/  SHF.R.S32.HI R14, RZ, 0x1f, R155 ;  /* 0x0000001fff0e7819 */ /* 0x000fe2000001149b */
[----:B------:R-:W-:Y:S01]  /*0aa0*/  IMAD.MOV.U32 R7, RZ, RZ, c[0x0][0x2c4] ;  /* 0x0000b100ff077624 */ /* 0x000fe200078e00ff */
[----:B------:R-:W-:Y:S01]  /*0ab0*/  SHF.R.S32.HI R0, RZ, 0x1f, R10 ;  /* 0x0000001fff007819 */ /* 0x000fe2000001140a */
[----:B------:R-:W3:Y:S01]  /*0ac0*/  S2R R31, SR_CTAID.Y ;  /* 0x00000000001f7919 */ /* 0x000ee20000002600 */
[CC--:B------:R-:W-:Y:S01]  /*0ad0*/  LEA.HI R5, R14.reuse, R155.reuse, RZ, 0x4 ;  /* 0x0000009b0e057211 */ /* 0x0c0fe200078f20ff */
[----:B------:R-:W-:Y:S01]  /*0ae0*/  BSSY B0, `(.L_x_22) ;  /* 0x00000b5000007945 */ /* 0x000fe20003800000 */
[-C--:B------:R-:W-:Y:S01]  /*0af0*/  LEA.HI R13, R14, R155.reuse, RZ, 0x2 ;  /* 0x0000009b0e0d7211 */ /* 0x080fe200078f10ff */
[----:B------:R-:W-:Y:S01]  /*0b00*/  IMAD R0, R0, c[0x0][0x178], RZ ;  /* 0x00005e0000007a24 */ /* 0x000fe200078e02ff */
[----:B------:R-:W-:Y:S02]  /*0b10*/  SHF.R.S32.HI R6, RZ, 0x4, R5 ;  /* 0x00000004ff067819 */ /* 0x000fe40000011405 */
[----:B------:R-:W-:Y:S01]  /*0b20*/  LEA.HI R29, R14, R155, RZ, 0x3 ;  /* 0x0000009b0e1d7211 */ /* 0x000fe200078f18ff */
[----:B------:R-:W-:Y:S01]  /*0b30*/  IMAD R0, R10, c[0x0][0x17c], R0 ;  /* 0x00005f000a007a24 */ /* 0x000fe200078e0200 */
[----:B------:R-:W-:-:S02]  /*0b40*/  LEA.HI R4, R5, R6, RZ, 0x1 ;  /* 0x0000000605047211 */ /* 0x000fc400078f08ff */
[----:B------:R-:W-:Y:S02]  /*0b50*/  LOP3.LUT R5, R5, 0xfffffff0, RZ, 0xc0, !PT ;  /* 0xfffffff005057812 */ /* 0x000fe400078ec0ff */
[----:B------:R-:W-:Y:S02]  /*0b60*/  LOP3.LUT R4, R4, 0xfffffffe, RZ, 0xc0, !PT ;  /* 0xfffffffe04047812 */ /* 0x000fe400078ec0ff */
[----:B------:R-:W-:Y:S02]  /*0b70*/  ISETP.NE.AND P2, PT, R7, 0x1, PT ;  /* 0x000000010700780c */ /* 0x000fe40003f45270 */
[----:B------:R-:W-:Y:S01]  /*0b80*/  LOP3.LUT R7, R13, 0xfffffffc, RZ, 0xc0, !PT ;  /* 0xfffffffc0d077812 */ /* 0x000fe200078ec0ff */
[----:B------:R-:W-:Y:S01]  /*0b90*/  IMAD.IADD R25, R6, 0x1, -R4 ;  /* 0x0000000106197824 */ /* 0x000fe200078e0a04 */
[----:B------:R-:W-:Y:S01]  /*0ba0*/  SHF.R.S32.HI R6, RZ, 0x3, R29 ;  /* 0x00000003ff067819 */ /* 0x000fe2000001141d */
[----:B-1----:R-:W-:Y:S01]  /*0bb0*/  IMAD.WIDE.U32 R2, R10, c[0x0][0x178], RZ ;  /* 0x00005e000a027a25 */ /* 0x002fe200078e00ff */
[----:B------:R-:W-:-:S02]  /*0bc0*/  SHF.R.S32.HI R36, RZ, 0x2, R13 ;  /* 0x00000002ff247819 */ /* 0x000fc4000001140d */
[----:B------:R-:W-:Y:S01]  /*0bd0*/  SHF.R.S32.HI R9, RZ, 0x1f, R11 ;  /* 0x0000001fff097819 */ /* 0x000fe2000001140b */
[----:B------:R-:W-:Y:S01]  /*0be0*/  IMAD.IADD R3, R3, 0x1, R0 ;  /* 0x0000000103037824 */ /* 0x000fe200078e0200 */
[----:B---3--:R-:W-:Y:S01]  /*0bf0*/  SHF.R.S32.HI R30, RZ, 0x1f, R31 ;  /* 0x0000001fff1e7819 */ /* 0x008fe2000001141f */
[C---:B------:R-:W-:Y:S01]  /*0c00*/  IMAD.IADD R0, R155.reuse, 0x1, -R5 ;  /* 0x000000019b007824 */ /* 0x040fe200078e0a05 */
[----:B------:R-:W-:Y:S01]  /*0c10*/  LEA.HI R156, R14, R155, RZ, 0x5 ;  /* 0x0000009b0e9c7211 */ /* 0x000fe200078f28ff */
[----:B------:R-:W-:Y:S01]  /*0c20*/  IMAD.IADD R12, R155, 0x1, -R7 ;  /* 0x000000019b0c7824 */ /* 0x000fe200078e0a07 */
[----:B------:R-:W-:Y:S01]  /*0c30*/  SHF.R.S32.HI R21, RZ, 0x1f, R49 ;  /* 0x0000001fff157819 */ /* 0x000fe20000011431 */
[----:B------:R-:W-:Y:S01]  /*0c40*/  IMAD R10, R30, c[0x0][0x1b8], RZ ;  /* 0x00006e001e0a7a24 */ /* 0x000fe200078e02ff */
[----:B------:R-:W-:Y:S01]  /*0c50*/  LEA.HI R15, R0, R0, RZ, 0x1 ;  /* 0x00000000000f7211 */ /* 0x000fe200078f08ff */
[----:B------:R-:W-:Y:S01]  /*0c60*/  IMAD.WIDE.U32 R2, R31, c[0x0][0x1b8], R2 ;  /* 0x00006e001f027a25 */ /* 0x000fe200078e0002 */
[----:B------:R-:W-:-:S02]  /*0c70*/  SHF.R.S32.HI R5, RZ, 0x1f, R0 ;  /* 0x0000001fff057819 */ /* 0x000fc40000011400 */
[----:B------:R-:W-:Y:S02]  /*0c80*/  LOP3.LUT R4, R15, 0x7fffffe, RZ, 0xc0, !PT ;  /* 0x07fffffe0f047812 */ /* 0x000fe400078ec0ff */
[----:B------:R-:W-:Y:S02]  /*0c90*/  LEA.HI R23, R5, R0, RZ, 0x3 ;  /* 0x0000000005177211 */ /* 0x000fe400078f18ff */
[----:B------:R-:W-:Y:S01]  /*0ca0*/  LOP3.LUT R5, R29, 0xfffffff8, RZ, 0xc0, !PT ;  /* 0xfffffff81d057812 */ /* 0x000fe200078ec0ff */
[----:B------:R-:W-:Y:S01]  /*0cb0*/  IMAD.IADD R22, R0, 0x1, -R4 ;  /* 0x0000000100167824 */ /* 0x000fe200078e0a04 */
[----:B------:R-:W-:Y:S01]  /*0cc0*/  IADD3 R4, P3, R11, R36, RZ ;  /* 0x000000240b047210 */ /* 0x000fe20007f7e0ff */
[----:B------:R-:W-:Y:S01]  /*0cd0*/  IMAD.SHL.U32 R0, R6, 0x40, RZ ;  /* 0x0000004006007824 */ /* 0x000fe200078e00ff */
[----:B------:R-:W-:Y:S01]  /*0ce0*/  SHF.R.S32.HI R14, RZ, 0x1, R15 ;  /* 0x00000001ff0e7819 */ /* 0x000fe2000001140f */
[----:B------:R-:W-:Y:S01]  /*0cf0*/  IMAD.SHL.U32 R6, R12, 0x8, RZ ;  /* 0x000000080c067824 */ /* 0x000fe200078e00ff */
[----:B------:R-:W-:Y:S01]  /*0d00*/  SHF.R.S32.HI R16, RZ, 0x5, R156 ;  /* 0x00000005ff107819 */ /* 0x000fe2000001149c */
[----:B------:R-:W-:Y:S01]  /*0d10*/  IMAD.IADD R5, R155, 0x1, -R5 ;  /* 0x000000019b057824 */ /* 0x000fe200078e0a05 */
[----:B------:R-:W-:-:S04]  /*0d20*/  LOP3.LUT R0, R0, 0xc0, RZ, 0xc0, !PT ;  /* 0x000000c000007812 */ /* 0x000fc800078ec0ff */
[----:B------:R-:W-:Y:S02]  /*0d30*/  LOP3.LUT R8, R0, 0x18, R6, 0xf8, !PT ;  /* 0x0000001800087812 */ /* 0x000fe400078ef806 */
[----:B------:R-:W-:Y:S02]  /*0d40*/  SHF.R.U32.HI R7, RZ, 0x3, R0 ;  /* 0x00000003ff077819 */ /* 0x000fe40000011600 */
[----:B------:R-:W-:Y:S02]  /*0d50*/  LEA.HI R17, R5, R5, RZ, 0x1 ;  /* 0x0000000505117211 */ /* 0x000fe400078f08ff */
[----:B------:R-:W-:Y:S01]  /*0d60*/  LOP3.LUT R20, R8, R7, RZ, 0x3c, !PT ;  /* 0x0000000708147212 */ /* 0x000fe200078e3cff */
[----:B------:R-:W-:Y:S01]  /*0d70*/  IMAD R8, R31, c[0x0][0x1bc], R10 ;  /* 0x00006f001f087a24 */ /* 0x000fe200078e020a */
[----:B------:R-:W-:Y:S02]  /*0d80*/  LEA.HI.X.SX32 R7, R36, R9, 0x1, P3 ;  /* 0x0000000924077211 */ /* 0x000fe400018f0eff */
[----:B------:R-:W-:Y:S01]  /*0d90*/  LOP3.LUT R0, R17, 0x7fffffe, RZ, 0xc0, !PT ;  /* 0x07fffffe11007812 */ /* 0x000fe200078ec0ff */
[----:B------:R-:W-:Y:S01]  /*0da0*/  IMAD.IADD R3, R3, 0x1, R8 ;  /* 0x0000000103037824 */ /* 0x000fe200078e0208 */
[----:B------:R-:W-:Y:S01]  /*0db0*/  SHF.R.S32.HI R37, RZ, 0x1, R17 ;  /* 0x00000001ff257819 */ /* 0x000fe20000011411 */
[----:B------:R-:W-:Y:S01]  /*0dc0*/  IMAD R9, R7, c[0x0][0x1e0], RZ ;  /* 0x0000780007097a24 */ /* 0x000fe200078e02ff */
[----:B------:R-:W-:Y:S01]  /*0dd0*/  IADD3 R27, R5, -R0, RZ ;  /* 0x80000000051b7210 */ /* 0x000fe20007ffe0ff */
[----:B------:R-:W-:Y:S01]  /*0de0*/  IMAD R5, R7, c[0x0][0x208], RZ ;  /* 0x0000820007057a24 */ /* 0x000fe200078e02ff */
[----:B------:R-:W-:Y:S01]  /*0df0*/  IADD3 R0, R6, 0x40, RZ ;  /* 0x0000004006007810 */ /* 0x000fe20007ffe0ff */
[----:B------:R-:W-:Y:S01]  /*0e00*/  IMAD R18, R4, c[0x0][0x1e4], R9 ;  /* 0x0000790004127a24 */ /* 0x000fe200078e0209 */
[----:B------:R-:W-:Y:S01]  /*0e10*/  SHF.R.S32.HI R7, RZ, 0x1f, R6 ;  /* 0x0000001fff077819 */ /* 0x000fe20000011406 */
[----:B------:R-:W-:Y:S01]  /*0e20*/  IMAD R9, R12, 0x20, R36 ;  /* 0x000000200c097824 */ /* 0x000fe200078e0224 */
[----:B------:R-:W-:Y:S01]  /*0e30*/  ISETP.GE.AND P5, PT, R0, c[0x0][0x1d4], PT ;  /* 0x0000750000007a0c */ /* 0x000fe20003fa6270 */
[----:B------:R-:W-:Y:S01]  /*0e40*/  IMAD R19, R4, c[0x0][0x20c], R5 ;  /* 0x0000830004137a24 */ /* 0x000fe200078e0205 */
[----:B------:R-:W-:Y:S01]  /*0e50*/  ISETP.GE.AND P3, PT, R0, c[0x0][0x198], PT ;  /* 0x0000660000007a0c */ /* 0x000fe20003f66270 */
[----:B------:R-:W-:Y:S01]  /*0e60*/  IMAD R9, R48, 0x80, R9 ;  /* 0x0000008030097824 */ /* 0x000fe200078e0209 */
[----:B------:R-:W-:Y:S01]  /*0e70*/  LEA.HI R0, R13, R36, RZ, 0x1 ;  /* 0x000000240d007211 */ /* 0x000fe200078f08ff */
[----:B------:R-:W-:Y:S01]  /*0e80*/  IMAD.WIDE.U32 R10, R4, c[0x0][0x1e0], R6 ;  /* 0x00007800040a7a25 */ /* 0x000fe200078e0006 */
[----:B------:R-:W-:-:S02]  /*0e90*/  SHF.R.S32.HI R12, RZ, 0x1f, R15 ;  /* 0x0000001fff0c7819 */ /* 0x000fc4000001140f */
[----:B------:R-:W-:Y:S01]  /*0ea0*/  LOP3.LUT R0, R0, 0x7fffffe, RZ, 0xc0, !PT ;  /* 0x07fffffe00007812 */ /* 0x000fe200078ec0ff */
[----:B------:R-:W-:Y:S01]  /*0eb0*/  @P2 IMAD.HI.U32 R8, R9, c[0x0][0x2c8], RZ ;  /* 0x0000b20009082a27 */ /* 0x000fe200078e00ff */
[----:B------:R-:W-:Y:S02]  /*0ec0*/  SEL R15, R21, RZ, !P4 ;  /* 0x000000ff150f7207 */ /* 0x000fe40006000000 */
[----:B------:R-:W-:Y:S01]  /*0ed0*/  IADD3 R17, R6, 0x20, RZ ;  /* 0x0000002006117810 */ /* 0x000fe20007ffe0ff */
[----:B------:R-:W-:Y:S01]  /*0ee0*/  IMAD.MOV.U32 R13, RZ, RZ, R9 ;  /* 0x000000ffff0d7224 */ /* 0x000fe200078e0009 */
[----:B------:R-:W-:Y:S01]  /*0ef0*/  @P2 SHF.R.U32.HI R13, RZ, c[0x0][0x2cc], R8 ;  /* 0x0000b300ff0d2a19 */ /* 0x000fe20000011608 */
[----:B------:R-:W-:Y:S01]  /*0f00*/  IMAD.IADD R0, R36, 0x1, -R0 ;  /* 0x0000000124007824 */ /* 0x000fe200078e0a00 */
[----:B------:R-:W-:Y:S01]  /*0f10*/  LEA.HI R8, R12, R14, RZ, 0x2 ;  /* 0x0000000e0c087211 */ /* 0x000fe200078f10ff */
[----:B------:R-:W-:Y:S01]  /*0f20*/  IMAD R15, R15, c[0x0][0x1c0], RZ ;  /* 0x000070000f0f7a24 */ /* 0x000fe200078e02ff */
[----:B------:R-:W-:Y:S01]  /*0f30*/  ISETP.GE.AND P6, PT, R17, c[0x0][0x1d4], PT ;  /* 0x0000750011007a0c */ /* 0x000fe20003fc6270 */
[----:B------:R-:W-:Y:S01]  /*0f40*/  IMAD R0, R16, 0x8, R0 ;  /* 0x0000000810007824 */ /* 0x000fe200078e0200 */
[----:B------:R-:W-:Y:S01]  /*0f50*/  LOP3.LUT R8, R8, 0xfffffffc, RZ, 0xc0, !PT ;  /* 0xfffffffc08087812 */ /* 0x000fe200078ec0ff */
[----:B------:R-:W-:Y:S01]  /*0f60*/  IMAD.SHL.U32 R12, R37, 0x40, RZ ;  /* 0x00000040250c7824 */ /* 0x000fe200078e00ff */
[----:B------:R-:W-:Y:S01]  /*0f70*/  IADD3 R11, R11, R18, RZ ;  /* 0x000000120b0b7210 */ /* 0x000fe20007ffe0ff */
[----:B------:R-:W-:Y:S01]  /*0f80*/  IMAD.U32 R233, R0, 0x20, R20 ;  /* 0x0000002000e97824 */ /* 0x000fe200078e0014 */
[----:B------:R-:W-:Y:S01]  /*0f90*/  SEL R0, R49, RZ, !P4 ;  /* 0x000000ff31007207 */ /* 0x000fe20006000000 */
[----:B------:R-:W-:Y:S01]  /*0fa0*/  IMAD.IADD R20, R14, 0x1, -R8 ;  /* 0x000000010e147824 */ /* 0x000fe200078e0a08 */
[----:B------:R-:W-:Y:S01]  /*0fb0*/  LOP3.LUT P2, RZ, R37, 0x2, RZ, 0xc0, !PT ;  /* 0x0000000225ff7812 */ /* 0x000fe2000784c0ff */
[----:B------:R-:W-:Y:S01]  /*0fc0*/  IMAD.SHL.U32 R8, R23, 0x20, RZ ;  /* 0x0000002017087824 */ /* 0x000fe200078e00ff */
[----:B------:R-:W-:Y:S01]  /*0fd0*/  ISETP.GE.AND P2, PT, R6, c[0x0][0x1d4], PT ;  /* 0x0000750006007a0c */ /* 0x000fe20003f46270 */
[----:B------:R-:W-:Y:S01]  /*0fe0*/  IMAD R15, R0, c[0x0][0x1c4], R15 ;  /* 0x00007100000f7a24 */ /* 0x000fe200078e020f */
[----:B------:R-:W-:Y:S01]  /*0ff0*/  ISETP.GE.AND P4, PT, R6, c[0x0][0x198], PT ;  /* 0x0000660006007a0c */ /* 0x000fe20003f86270 */
[----:B------:R-:W-:Y:S01]  /*1000*/  IMAD.WIDE.U32 R2, R0, c[0x0][0x1c0], R2 ;  /* 0x0000700000027a25 */ /* 0x000fe200078e0002 */
[----:B------:R-:W-:-:S02]  /*1010*/  LOP3.LUT R8, R8, 0xffffff00, RZ, 0xc0, !PT ;  /* 0xffffff0008087812 */ /* 0x000fc400078ec0ff */
[----:B------:R-:W-:Y:S01]  /*1020*/  P2R R32, PR, RZ, 0x4 ;  /* 0x00000004ff207803 */ /* 0x000fe20000000000 */
[----:B------:R-:W-:Y:S02]  /*1030*/  IMAD.MOV R0, RZ, RZ, -R13 ;  /* 0x000000ffff007224 */ /* 0x000fe400078e0a0d */
[--C-:B------:R-:W-:Y:S02]  /*1040*/  IMAD R24, R22, 0x20, R8.reuse ;  /* 0x0000002016187824 */ /* 0x100fe400078e0208 */
[----:B------:R-:W-:Y:S01]  /*1050*/  IMAD R18, R0, c[0x0][0x2c4], R9 ;  /* 0x0000b10000127a24 */ /* 0x000fe200078e0209 */
[----:B------:R-:W-:Y:S01]  /*1060*/  LOP3.LUT R0, R12, 0xc0, RZ, 0xc0, !PT ;  /* 0x000000c00c007812 */ /* 0x000fe200078ec0ff */
[----:B------:R-:W-:Y:S01]  /*1070*/  IMAD R9, R16, 0x200, R8 ;  /* 0x0000020010097824 */ /* 0x000fe200078e0208 */
[----:B------:R-:W-:Y:S01]  /*1080*/  SEL R8, RZ, 0xffffffff, P6 ;  /* 0xffffffffff087807 */ /* 0x000fe20003000000 */
[----:B------:R-:W-:Y:S01]  /*1090*/  IMAD.WIDE.U32 R4, R4, c[0x0][0x208], R6 ;  /* 0x0000820004047a25 */ /* 0x000fe200078e0006 */
[----:B------:R-:W-:Y:S01]  /*10a0*/  LOP3.LUT R14, R0, 0x8, R29, 0xf8, !PT ;  /* 0x00000008000e7812 */ /* 0x000fe200078ef81d */
[----:B------:R1:W-:Y:S01]  /*10b0*/  STL [R1+0x58], R32 ;  /* 0x0000582001007387 */ /* 0x0003e20000100800 */
[----:B------:R-:W-:Y:S01]  /*10c0*/  SHF.R.U32.HI R12, RZ, 0x3, R0 ;  /* 0x00000003ff0c7819 */ /* 0x000fe20000011600 */
[----:B------:R-:W-:Y:S01]  /*10d0*/  IMAD.SHL.U32 R0, R8, 0x2, RZ ;  /* 0x0000000208007824 */ /* 0x000fe200078e00ff */
[----:B------:R-:W-:Y:S01]  /*10e0*/  LEA R23, R22, R9, 0x5 ;  /* 0x0000000916177211 */ /* 0x000fe200078e28ff */
[----:B------:R-:W-:Y:S01]  /*10f0*/  IMAD.IADD R5, R5, 0x1, R19 ;  /* 0x0000000105057824 */ /* 0x000fe200078e0213 */
[----:B------:R-:W-:Y:S01]  /*1100*/  SEL R9, RZ, 0x1, P2 ;  /* 0x00000001ff097807 */ /* 0x000fe20001000000 */
[----:B------:R-:W-:Y:S01]  /*1110*/  IMAD R19, R30, c[0x0][0x1e8], RZ ;  /* 0x00007a001e137a24 */ /* 0x000fe200078e02ff */
[----:B------:R-:W-:Y:S01]  /*1120*/  LOP3.LUT R16, R14, R12, RZ, 0x3c, !PT ;  /* 0x0000000c0e107212 */ /* 0x000fe200078e3cff */
[----:B------:R-:W-:Y:S01]  /*1130*/  IMAD.MOV.U32 R8, RZ, RZ, R2 ;  /* 0x000000ffff087224 */ /* 0x000fe200078e0002 */
[----:B------:R-:W-:Y:S01]  /*1140*/  LOP3.LUT R12, R0, 0x2, R9, 0xe2, !PT ;  /* 0x00000002000c7812 */ /* 0x000fe200078ee209 */
[----:B------:R-:W-:Y:S01]  /*1150*/  IMAD.IADD R9, R3, 0x1, R15 ;  /* 0x0000000103097824 */ /* 0x000fe200078e020f */
[----:B------:R-:W-:Y:S01]  /*1160*/  SHF.R.S32.HI R0, RZ, 0x1f, R13 ;  /* 0x0000001fff007819 */ /* 0x000fe2000001140d */
[C---:B------:R-:W-:Y:S01]  /*1170*/  IMAD R19, R31.reuse, c[0x0][0x1ec], R19 ;  /* 0x00007b001f137a24 */ /* 0x040fe200078e0213 */
[----:B------:R-:W-:Y:S01]  /*1180*/  SEL R3, RZ, 0x4, P5 ;  /* 0x00000004ff037807 */ /* 0x000fe20002800000 */
[----:B------:R-:W-:Y:S01]  /*1190*/  IMAD.WIDE.U32 R10, R31, c[0x0][0x1e8], R10 ;  /* 0x00007a001f0a7a25 */ /* 0x000fe200078e000a */
[----:B------:R-:W-:-:S02]  /*11a0*/  ISETP.GE.AND P2, PT, R17, c[0x0][0x198], PT ;  /* 0x0000660011007a0c */ /* 0x000fc40003f46270 */
[----:B------:R-:W-:Y:S01]  /*11b0*/  LOP3.LUT R38, R12, R3, RZ, 0xfc, !PT ;  /* 0x000000030c267212 */ /* 0x000fe200078efcff */
[----:B------:R-:W-:Y:S01]  /*11c0*/  IMAD R0, R0, c[0x0][0x1b0], RZ ;  /* 0x00006c0000007a24 */ /* 0x000fe200078e02ff */
[----:B------:R-:W-:Y:S01]  /*11d0*/  SHF.R.S32.HI R3, RZ, 0x1f, R18 ;  /* 0x0000001fff037819 */ /* 0x000fe20000011412 */
[----:B------:R-:W-:-:S04]  /*11e0*/  IMAD.WIDE.U32 R8, R13, c[0x0][0x1b0], R8 ;  /* 0x00006c000d087a25 */ /* 0x000fc800078e0008 */
[----:B------:R-:W-:Y:S02]  /*11f0*/  IMAD R12, R13, c[0x0][0x1b4], R0 ;  /* 0x00006d000d0c7a24 */ /* 0x000fe400078e0200 */
[----:B------:R-:W-:Y:S02]  /*1200*/  IMAD.SHL.U32 R0, R20, 0x40, RZ ;  /* 0x0000004014007824 */ /* 0x000fe400078e00ff */
[----:B------:R-:W-:Y:S02]  /*1210*/  IMAD.IADD R13, R11, 0x1, R19 ;  /* 0x000000010b0d7824 */ /* 0x000fe400078e0213 */
[----:B------:R-:W-:Y:S01]  /*1220*/  IMAD.SHL.U32 R11, R25, 0x8, RZ ;  /* 0x00000008190b7824 */ /* 0x000fe200078e00ff */
[----:B------:R-:W-:Y:S01]  /*1230*/  LOP3.LUT R0, R0, 0xc0, RZ, 0xc0, !PT ;  /* 0x000000c000007812 */ /* 0x000fe200078ec0ff */
[----:B------:R-:W-:-:S04]  /*1240*/  IMAD.WIDE.U32 R14, R31, c[0x0][0x210], R4 ;  /* 0x000084001f0e7a25 */ /* 0x000fc800078e0004 */
[----:B------:R-:W-:Y:S02]  /*1250*/  IMAD.IADD R9, R9, 0x1, R12 ;  /* 0x0000000109097824 */ /* 0x000fe400078e020c */
[----:B------:R-:W-:Y:S02]  /*1260*/  IMAD R2, R25, 0x8, R27 ;  /* 0x0000000819027824 */ /* 0x000fe400078e021b */
[----:B------:R-:W-:Y:S01]  /*1270*/  IMAD.MOV.U32 R12, RZ, RZ, R10 ;  /* 0x000000ffff0c7224 */ /* 0x000fe200078e000a */
[----:B------:R-:W-:Y:S01]  /*1280*/  LOP3.LUT R10, R0, 0x8, R11, 0xf8, !PT ;  /* 0x00000008000a7812 */ /* 0x000fe200078ef80b */
[----:B------:R-:W-:Y:S01]  /*1290*/  IMAD R22, R30, c[0x0][0x210], RZ ;  /* 0x000084001e167a24 */ /* 0x000fe200078e02ff */
[----:B------:R-:W-:Y:S01]  /*12a0*/  SHF.R.U32.HI R0, RZ, 0x3, R0 ;  /* 0x00000003ff007819 */ /* 0x000fe20000011600 */
[----:B------:R-:W-:Y:S02]  /*12b0*/  IMAD R3, R3, c[0x0][0x1a8], RZ ;  /* 0x00006a0003037a24 */ /* 0x000fe400078e02ff */
[----:B------:R-:W-:-:S02]  /*12c0*/  IMAD.U32 R2, R2, 0x20, R16 ;  /* 0x0000002002027824 */ /* 0x000fc400078e0010 */
[----:B------:R-:W-:Y:S02]  /*12d0*/  IMAD R22, R31, c[0x0][0x214], R22 ;  /* 0x000085001f167a24 */ /* 0x000fe400078e0216 */
[----:B------:R-:W-:Y:S01]  /*12e0*/  IMAD R16, R18, c[0x0][0x1ac], R3 ;  /* 0x00006b0012107a24 */ /* 0x000fe200078e0203 */
[----:B------:R-:W-:Y:S01]  /*12f0*/  LOP3.LUT R3, R10, R0, RZ, 0x3c, !PT ;  /* 0x000000000a037212 */ /* 0x000fe200078e3cff */
[----:B------:R-:W-:Y:S01]  /*1300*/  IMAD.IADD R11, R15, 0x1, R22 ;  /* 0x000000010f0b7824 */ /* 0x000fe200078e0216 */
[----:B------:R-:W-:Y:S01]  /*1310*/  MOV R10, R14 ;  /* 0x0000000e000a7202 */ /* 0x000fe20000000f00 */
[----:B------:R-:W-:-:S04]  /*1320*/  IMAD.WIDE.U32 R8, R18, c[0x0][0x1a8], R8 ;  /* 0x00006a0012087a25 */ /* 0x000fc800078e0008 */
[----:B------:R-:W-:Y:S02]  /*1330*/  IMAD.IADD R9, R9, 0x1, R16 ;  /* 0x0000000109097824 */ /* 0x000fe400078e0210 */
[----:B------:R-:W-:Y:S02]  /*1340*/  IMAD R16, R28, c[0x0][0x2c4], RZ ;  /* 0x0000b1001c107a24 */ /* 0x000fe400078e02ff */
[----:B------:R-:W-:Y:S01]  /*1350*/  IMAD R19, R48, 0x80, R36 ;  /* 0x0000008030137824 */ /* 0x000fe200078e0224 */
[--C-:B--2---:R-:W-:Y:S01]  /*1360*/  @P1 SHF.R.S32.HI R5, RZ, 0x1f, R26.reuse ;  /* 0x0000001fff051819 */ /* 0x104fe2000001141a */
[----:B------:R-:W-:Y:S01]  /*1370*/  @P1 IMAD.MOV.U32 R4, RZ, RZ, R26 ;  /* 0x000000ffff041224 */ /* 0x000fe200078e001a */
[----:B------:R-:W-:Y:S01]  /*1380*/  @!P1 MOV R5, R21 ;  /* 0x0000001500059202 */ /* 0x000fe20000000f00 */
[----:B------:R-:W-:Y:S01]  /*1390*/  @!P1 IMAD.MOV.U32 R4, RZ, RZ, R49 ;  /* 0x000000ffff049224 */ /* 0x000fe200078e0031 */
[----:B------:R-:W-:Y:S01]  /*13a0*/  LOP3.LUT P1, RZ, R20, 0x2, RZ, 0xc0, !PT ;  /* 0x0000000214ff7812 */ /* 0x000fe2000782c0ff */
[----:B------:R-:W-:Y:S01]  /*13b0*/  IMAD.MOV.U32 R20, RZ, RZ, 0x10 ;  /* 0x00000010ff147424 */ /* 0x000fe200078e00ff */
[----:B------:R-:W-:-:S02]  /*13c0*/  SEL R5, R5, RZ, !P0 ;  /* 0x000000ff05057207 */ /* 0x000fc40004000000 */
[----:B------:R-:W-:Y:S01]  /*13d0*/  SEL R0, R4, RZ, !P0 ;  /* 0x000000ff04007207 */ /* 0x000fe20004000000 */
[----:B------:R-:W-:Y:S01]  /*13e0*/  IMAD.IADD R4, R3, 0x1, R24 ;  /* 0x0000000103047824 */ /* 0x000fe200078e0218 */
[C---:B------:R-:W-:Y:S01]  /*13f0*/  LEA R18, P0, R8.reuse, c[0x0][0x160], 0x1 ;  /* 0x0000580008127a11 */ /* 0x040fe200078008ff */
[C---:B------:R-:W-:Y:S02]  /*1400*/  IMAD R14, R5.reuse, c[0x0][0x1f0], RZ ;  /* 0x00007c00050e7a24 */ /* 0x040fe400078e02ff */
[----:B------:R-:W-:Y:S01]  /*1410*/  IMAD R5, R5, c[0x0][0x218], RZ ;  /* 0x0000860005057a24 */ /* 0x000fe200078e02ff */
[----:B------:R-:W-:Y:S01]  /*1420*/  LEA.HI.X R15, R8, c[0x0][0x164], R9, 0x1, P0 ;  /* 0x00005900080f7a11 */ /* 0x000fe200000f0c09 */
[C---:B------:R-:W-:Y:S01]  /*1430*/  IMAD.WIDE.U32 R40, R0.reuse, c[0x0][0x218], R10 ;  /* 0x0000860000287a25 */ /* 0x040fe200078e000a */
[----:B------:R-:W-:Y:S01]  /*1440*/  ISETP.GE.AND P0, PT, R19, R16, PT ;  /* 0x000000101300720c */ /* 0x000fe20003f06270 */
[----:B------:R1:W2:Y:S02]  /*1450*/  SHFL.IDX PT, R8, R18, RZ, 0x1c1f ;  /* 0x001c1fff12087589 */ /* 0x0002a400000e0000 */
[----:B------:R-:W-:-:S02]  /*1460*/  IMAD R5, R0, c[0x0][0x21c], R5 ;  /* 0x0000870000057a24 */ /* 0x000fc400078e0205 */
[C---:B------:R-:W-:Y:S01]  /*1470*/  IMAD R14, R0.reuse, c[0x0][0x1f4], R14 ;  /* 0x00007d00000e7a24 */ /* 0x040fe200078e020e */
[----:B------:R1:W3:Y:S01]  /*1480*/  SHFL.IDX PT, R9, R15, RZ, 0x1c1f ;  /* 0x001c1fff0f097589 */ /* 0x0002e200000e0000 */
[----:B------:R-:W-:Y:S01]  /*1490*/  IMAD.WIDE.U32 R30, R0, c[0x0][0x1f0], R12 ;  /* 0x00007c00001e7a25 */ /* 0x000fe200078e000c */
[----:B------:R-:W-:-:S03]  /*14a0*/  SEL R0, R20, 0xfffffff0, !P1 ;  /* 0xfffffff014007807 */ /* 0x000fc60004800000 */
[----:B------:R-:W-:Y:S01]  /*14b0*/  IMAD.IADD R27, R41, 0x1, R5 ;  /* 0x00000001291b7824 */ /* 0x000fe200078e0205 */
[----:B------:R1:W-:Y:S01]  /*14c0*/  STL.64 [R1+0x50], R30 ;  /* 0x0000501e01007387 */ /* 0x0003e20000100a00 */
[----:B------:R-:W-:Y:S02]  /*14d0*/  IMAD.IADD R35, R31, 0x1, R14 ;  /* 0x000000011f237824 */ /* 0x000fe400078e020e */
[----:B------:R-:W-:Y:S01]  /*14e0*/  IMAD.IADD R3, R3, 0x1, R23 ;  /* 0x0000000103037824 */ /* 0x000fe200078e0217 */
[----:B------:R1:W-:Y:S04]  /*14f0*/  STL.64 [R1+0x48], R40 ;  /* 0x0000482801007387 */ /* 0x0003e80000100a00 */
[----:B------:R1:W-:Y:S04]  /*1500*/  STL [R1+0x44], R27 ;  /* 0x0000441b01007387 */ /* 0x0003e80000100800 */
[----:B------:R1:W-:Y:S01]  /*1510*/  STL [R1+0x3c], R35 ;  /* 0x00003c2301007387 */ /* 0x0003e20000100800 */
[----:B------:R-:W-:Y:S05]  /*1520*/  @P0 BRA `(.L_x_23) ;  /* 0x0000010000000947 */ /* 0x000fea0003800000 */
[----:B--2---:R-:W-:Y:S02]  /*1530*/  IADD3 R5, R6, 0x40, RZ ;  /* 0x0000004006057810 */ /* 0x004fe40007ffe0ff */
[----:B------:R-:W-:-:S02]  /*1540*/  SHF.R.S32.HI R13, RZ, 0x1f, R17 ;  /* 0x0000001fff0d7819 */ /* 0x000fc40000011411 */
[----:B------:R-:W-:Y:S02]  /*1550*/  SHF.R.S32.HI R12, RZ, 0x1f, R5 ;  /* 0x0000001fff0c7819 */ /* 0x000fe40000011405 */
[----:B------:R-:W-:Y:S02]  /*1560*/  LEA.HI R13, R13, R17, RZ, 0x3 ;  /* 0x000000110d0d7211 */ /* 0x000fe400078f18ff */
[----:B------:R-:W-:Y:S02]  /*1570*/  LEA.HI R5, R12, R5, RZ, 0x3 ;  /* 0x000000050c057211 */ /* 0x000fe400078f18ff */
[C---:B------:R-:W-:Y:S02]  /*1580*/  LEA R10, P0, R6.reuse, R8, 0x1 ;  /* 0x00000008060a7211 */ /* 0x040fe400078008ff */
[----:B------:R-:W-:Y:S02]  /*1590*/  LOP3.LUT R12, R13, 0xfffffff8, RZ, 0xc0, !PT ;  /* 0xfffffff80d0c7812 */ /* 0x000fe400078ec0ff */
[----:B------:R-:W-:Y:S01]  /*15a0*/  LOP3.LUT R14, R5, 0xfffffff8, RZ, 0xc0, !PT ;  /* 0xfffffff8050e7812 */ /* 0x000fe200078ec0ff */
[----:B------:R-:W-:Y:S01]  /*15b0*/  IMAD.SHL.U32 R5, R233, 0x2, RZ ;  /* 0x00000002e9057824 */ /* 0x000fe200078e00ff */
[----:B---3--:R-:W-:Y:S01]  /*15c0*/  LEA.HI.X R11, R6, R9, R7, 0x1, P0 ;  /* 0x00000009060b7211 */ /* 0x008fe200000f0c07 */
[----:B------:R-:W-:-:S04]  /*15d0*/  IMAD.WIDE R12, R12, 0x2, R8 ;  /* 0x000000020c0c7825 */ /* 0x000fc800078e0208 */
[----:B------:R-:W-:Y:S01]  /*15e0*/  IMAD.WIDE R8, R14, 0x2, R8 ;  /* 0x000000020e087825 */ /* 0x000fe200078e0208 */
[----:B------:R-:W-:Y:S01]  /*15f0*/  @!PT LDS RZ, [RZ] ;  /* 0x00000000fffff984 */ /* 0x000fe20000000800 */
[----:B------:R2:W-:Y:S04]  /*1600*/  LDGSTS.E.BYPASS.LTC128B.128 [R5+0x6100], [R10.64], !P4 ;  /* 0x061000000a057fae */ /* 0x0005e8000e101d44 */
[----:B------:R2:W-:Y:S04]  /*1610*/  LDGSTS.E.BYPASS.LTC128B.128 [R5+0x8100], [R12.64], !P2 ;  /* 0x081000000c057fae */ /* 0x0005e8000d101d44 */
[----:B------:R2:W-:Y:S02]  /*1620*/  LDGSTS.E.BYPASS.LTC128B.128 [R5+0xa100], [R8.64], !P3 ;  /* 0x0a10000008057fae */ /* 0x0005e4000d901d44 */
.L_x_23:
[----:B--2---:R-:W-:Y:S05]  /*1630*/  BSYNC B0 ;  /* 0x0000000000007941 */ /* 0x004fea0003800000 */
.L_x_22:
[----:B------:R-:W-:Y:S01]  /*1640*/  IADD3 R5, R19, 0x20, RZ ;  /* 0x0000002013057810 */ /* 0x000fe20007ffe0ff */
[----:B---3--:R2:W3:Y:S01]  /*1650*/  SHFL.IDX PT, R9, R15, 0x1, 0x1c1f ;  /* 0x003c1f000f097f89 */ /* 0x0084e200000e0000 */
[----:B------:R-:W-:Y:S02]  /*1660*/  BSSY B0, `(.L_x_24) ;  /* 0x0000014000007945 */ /* 0x000fe40003800000 */
[----:B------:R-:W-:Y:S01]  /*1670*/  ISETP.GE.AND P0, PT, R5, R16, PT ;  /* 0x000000100500720c */ /* 0x000fe20003f06270 */
[----:B------:R2:W4:-:S12]  /*1680*/  SHFL.IDX PT, R8, R18, 0x1, 0x1c1f ;  /* 0x003c1f0012087f89 */ /* 0x00051800000e0000 */
[----:B------:R-:W-:Y:S05]  /*1690*/  @P0 BRA `(.L_x_25) ;  /* 0x0000010000000947 */ /* 0x000fea0003800000 */
[----:B------:R-:W-:Y:S02]  /*16a0*/  IADD3 R5, R6, 0x40, RZ ;  /* 0x0000004006057810 */ /* 0x000fe40007ffe0ff */
[----:B------:R-:W-:Y:S02]  /*16b0*/  SHF.R.S32.HI R13, RZ, 0x1f, R17 ;  /* 0x0000001fff0d7819 */ /* 0x000fe40000011411 */
[----:B------:R-:W-:Y:S02]  /*16c0*/  SHF.R.S32.HI R12, RZ, 0x1f, R5 ;  /* 0x0000001fff0c7819 */ /* 0x000fe40000011405 */
[----:B------:R-:W-:Y:S02]  /*16d0*/  LEA.HI R13, R13, R17, RZ, 0x3 ;  /* 0x000000110d0d7211 */ /* 0x000fe400078f18ff */
[----:B------:R-:W-:Y:S02]  /*16e0*/  LEA.HI R5, R12, R5, RZ, 0x3 ;  /* 0x000000050c057211 */ /* 0x000fe400078f18ff */
[----:B----4-:R-:W-:-:S02]  /*16f0*/  LEA R10, P0, R6, R8, 0x1 ;  /* 0x00000008060a7211 */ /* 0x010fc400078008ff */
        /* <DEDUP_REMOVED lines=10> */
.L_x_25:
[----:B------:R-:W-:Y:S05]  /*17a0*/  BSYNC B0 ;  /* 0x0000000000007941 */ /* 0x000fea0003800000 */
.L_x_24:
[----:B---3--:R-:W-:Y:S01]  /*17b0*/  IADD3 R5, R19, 0x40, RZ ;  /* 0x0000004013057810 */ /* 0x008fe20007ffe0ff */
[----:B------:R3:W1:Y:S01]  /*17c0*/  SHFL.IDX PT, R9, R15, 0x2, 0x1c1f ;  /* 0x005c1f000f097f89 */ /* 0x00066200000e0000 */
[----:B------:R-:W-:Y:S02]  /*17d0*/  BSSY B0, `(.L_x_26) ;  /* 0x0000014000007945 */ /* 0x000fe40003800000 */
[----:B------:R-:W-:Y:S01]  /*17e0*/  ISETP.GE.AND P0, PT, R5, R16, PT ;  /* 0x000000100500720c */ /* 0x000fe20003f06270 */
[----:B----4-:R3:W4:-:S12]  /*17f0*/  SHFL.IDX PT, R8, R18, 0x2, 0x1c1f ;  /* 0x005c1f0012087f89 */ /* 0x01071800000e0000 */
        /* <DEDUP_REMOVED lines=10> */
[----:B-1----:R-:W-:Y:S01]  /*18a0*/  LEA.HI.X R11, R6, R9, R7, 0x1, P0 ;  /* 0x00000009060b7211 */ /* 0x002fe200000f0c07 */
[----:B------:R-:W-:-:S04]  /*18b0*/  IMAD.WIDE R12, R12, 0x2, R8 ;  /* 0x000000020c0c7825 */ /* 0x000fc800078e0208 */
[----:B------:R-:W-:Y:S01]  /*18c0*/  IMAD.WIDE R8, R14, 0x2, R8 ;  /* 0x000000020e087825 */ /* 0x000fe200078e0208 */
[----:B------:R-:W-:Y:S01]  /*18d0*/  @!PT LDS RZ, [RZ] ;  /* 0x00000000fffff984 */ /* 0x000fe20000000800 */
[----:B------:R1:W-:Y:S04]  /*18e0*/  LDGSTS.E.BYPASS.LTC128B.128 [R5+0x7100], [R10.64], !P4 ;  /* 0x071000000a057fae */ /* 0x0003e8000e101d44 */
[----:B------:R1:W-:Y:S04]  /*18f0*/  LDGSTS.E.BYPASS.LTC128B.128 [R5+0x9100], [R12.64], !P2 ;  /* 0x091000000c057fae */ /* 0x0003e8000d101d44 */
[----:B------:R1:W-:Y:S02]  /*1900*/  LDGSTS.E.BYPASS.LTC128B.128 [R5+0xb100], [R8.64], !P3 ;  /* 0x0b10000008057fae */ /* 0x0003e4000d901d44 */
.L_x_27:
[----:B------:R-:W-:Y:S05]  /*1910*/  BSYNC B0 ;  /* 0x0000000000007941 */ /* 0x000fea0003800000 */
.L_x_26:
[----:B-1--4-:R-:W1:Y:S01]  /*1920*/  SHFL.IDX PT, R8, R18, 0x3, 0x1c1f ;  /* 0x007c1f0012087f89 */ /* 0x012e6200000e0000 */
[----:B------:R-:W-:Y:S01]  /*1930*/  IADD3 R5, R19, 0x60, RZ ;  /* 0x0000006013057810 */ /* 0x000fe20007ffe0ff */
[----:B------:R-:W-:Y:S01]  /*1940*/  IMAD.SHL.U32 R233, R233, 0x2, RZ ;  /* 0x00000002e9e97824 */ /* 0x000fe200078e00ff */
[----:B------:R-:W-:Y:S01]  /*1950*/  LEA.HI.SX32 R24, R250, 0xffffffff, 0x1a ;  /* 0xfffffffffa187811 */ /* 0x000fe200078fd2ff */
[----:B------:R-:W4:Y:S01]  /*1960*/  SHFL.IDX PT, R9, R15, 0x3, 0x1c1f ;  /* 0x007c1f000f097f89 */ /* 0x000f2200000e0000 */
[----:B------:R-:W-:Y:S01]  /*1970*/  ISETP.GE.AND P1, PT, R5, R16, PT ;  /* 0x000000100500720c */ /* 0x000fe20003f26270 */
[----:B------:R-:W-:-:S02]  /*1980*/  IMAD.MOV.U32 R12, RZ, RZ, c[0x0][0x1e0] ;  /* 0x00007800ff0c7624 */ /* 0x000fc400078e00ff */
[----:B------:R-:W-:Y:S02]  /*1990*/  IMAD.MOV.U32 R25, RZ, RZ, 0x6 ;  /* 0x00000006ff197424 */ /* 0x000fe400078e00ff */
[----:B------:R-:W-:Y:S02]  /*19a0*/  IMAD.MOV.U32 R166, RZ, RZ, R34 ;  /* 0x000000ffffa67224 */ /* 0x000fe400078e0022 */
[----:B------:R-:W-:Y:S01]  /*19b0*/  IMAD.MOV.U32 R167, RZ, RZ, R35 ;  /* 0x000000ffffa77224 */ /* 0x000fe200078e0023 */
[C---:B------:R-:W-:Y:S01]  /*19c0*/  SHF.L.U64.HI R157, R12.reuse, R25, c[0x0][0x1e4] ;  /* 0x000079000c9d7619 */ /* 0x040fe20000010219 */
[C---:B------:R-:W-:Y:S02]  /*19d0*/  IMAD.SHL.U32 R159, R12.reuse, 0x40, RZ ;  /* 0x000000400c9f7824 */ /* 0x040fe400078e00ff */
[----:B------:R-:W-:Y:S02]  /*19e0*/  IMAD.MOV.U32 R166, RZ, RZ, R30 ;  /* 0x000000ffffa67224 */ /* 0x000fe400078e001e */
[----:B------:R-:W-:-:S02]  /*19f0*/  IMAD.SHL.U32 R158, R12, 0x20, RZ ;  /* 0x000000200c9e7824 */ /* 0x000fc400078e00ff */
[----:B------:R-:W-:Y:S01]  /*1a00*/  IMAD.SHL.U32 R219, R3, 0x2, RZ ;  /* 0x0000000203db7824 */ /* 0x000fe200078e00ff */
[----:B------:R-:W-:Y:S01]  /*1a10*/  STL.64 [R1+0x38], R166 ;  /* 0x000038a601007387 */ /* 0x000fe20000100a00 */
[----:B------:R-:W-:Y:S01]  /*1a20*/  IMAD.SHL.U32 R216, R2, 0x2, RZ ;  /* 0x0000000202d87824 */ /* 0x000fe200078e00ff */
[----:B-1----:R-:W-:Y:S01]  /*1a30*/  @!P1 LEA R10, P0, R6, R8, 0x1 ;  /* 0x00000008060a9211 */ /* 0x002fe200078008ff */
[----:B------:R-:W-:Y:S02]  /*1a40*/  IMAD.MOV.U32 R26, RZ, RZ, R40 ;  /* 0x000000ffff1a7224 */ /* 0x000fe400078e0028 */
[----:B------:R-:W-:Y:S01]  /*1a50*/  IMAD R144, R24, -0x40, R145 ;  /* 0xffffffc018907824 */ /* 0x000fe200078e0291 */
[----:B----4-:R-:W-:Y:S01]  /*1a60*/  @!P1 LEA.HI.X R11, R6, R9, R7, 0x1, P0 ;  /* 0x00000009060b9211 */ /* 0x010fe200000f0c07 */
[----:B------:R-:W-:Y:S01]  /*1a70*/  IMAD R220, R0, 0x2, R219 ;  /* 0x0000000200dc7824 */ /* 0x000fe200078e02db */
[----:B------:R-:W-:Y:S01]  /*1a80*/  @!P1 IADD3 R6, R6, 0x40, RZ ;  /* 0x0000004006069810 */ /* 0x000fe20007ffe0ff */
[----:B------:R-:W-:Y:S01]  /*1a90*/  STL.64 [R1+0x40], R26 ;  /* 0x0000401a01007387 */ /* 0x000fe20000100a00 */
[----:B------:R-:W-:Y:S01]  /*1aa0*/  @!P1 SHF.R.S32.HI R7, RZ, 0x1f, R17 ;  /* 0x0000001fff079819 */ /* 0x000fe20000011411 */
[----:B------:R-:W-:Y:S01]  /*1ab0*/  IMAD.SHL.U32 R217, R4, 0x2, RZ ;  /* 0x0000000204d97824 */ /* 0x000fe200078e00ff */
[----:B------:R-:W-:Y:S01]  /*1ac0*/  @!P1 SHF.R.S32.HI R5, RZ, 0x1f, R6 ;  /* 0x0000001fff059819 */ /* 0x000fe20000011406 */
[----:B------:R-:W-:Y:S01]  /*1ad0*/  @!PT LDS RZ, [RZ] ;  /* 0x00000000fffff984 */ /* 0x000fe20000000800 */
[----:B------:R1:W-:Y:S01]  /*1ae0*/  @!P1 LDGSTS.E.BYPASS.LTC128B.128 [R233+0x7900], [R10.64], !P4 ;  /* 0x079000000ae99fae */ /* 0x0003e2000e101d44 */
[----:B------:R-:W-:Y:S01]  /*1af0*/  @!P1 LEA.HI R7, R7, R17, RZ, 0x3 ;  /* 0x0000001107079211 */ /* 0x000fe200078f18ff */
[----:B------:R-:W-:Y:S01]  /*1b00*/  IMAD R218, R0, 0x2, R217 ;  /* 0x0000000200da7824 */ /* 0x000fe200078e02d9 */
[----:B------:R-:W-:-:S02]  /*1b10*/  @!P1 LEA.HI R6, R5, R6, RZ, 0x3 ;  /* 0x0000000605069211 */ /* 0x000fc400078f18ff */
[----:B------:R-:W-:Y:S02]  /*1b20*/  @!P1 LOP3.LUT R5, R7, 0xfffffff8, RZ, 0xc0, !PT ;  /* 0xfffffff807059812 */ /* 0x000fe400078ec0ff */
[----:B------:R-:W-:Y:S02]  /*1b30*/  ISETP.NE.AND P4, PT, R32, RZ, PT ;  /* 0x000000ff2000720c */ /* 0x000fe40003f85270 */
[----:B------:R-:W-:Y:S01]  /*1b40*/  IADD3 R221, R216, 0x3120, RZ ;  /* 0x00003120d8dd7810 */ /* 0x000fe20007ffe0ff */
[----:B-1----:R-:W-:Y:S01]  /*1b50*/  IMAD.IADD R11, R145, 0x1, -R36 ;  /* 0x00000001910b7824 */ /* 0x002fe200078e0a24 */
[----:B------:R-:W-:Y:S01]  /*1b60*/  @!P1 LOP3.LUT R10, R6, 0xfffffff8, RZ, 0xc0, !PT ;  /* 0xfffffff8060a9812 */ /* 0x000fe200078ec0ff */
[----:B------:R-:W-:-:S04]  /*1b70*/  @!P1 IMAD.WIDE R6, R5, 0x2, R8 ;  /* 0x0000000205069825 */ /* 0x000fc800078e0208 */
[----:B------:R-:W-:Y:S01]  /*1b80*/  IMAD R5, R24, -0x40, R11 ;  /* 0xffffffc018057824 */ /* 0x000fe200078e020b */
[----:B------:R1:W-:Y:S01]  /*1b90*/  @!P1 LDGSTS.E.BYPASS.LTC128B.128 [R233+0x9900], [R6.64], !P2 ;  /* 0x0990000006e99fae */ /* 0x0003e2000d101d44 */
[----:B------:R-:W-:Y:S01]  /*1ba0*/  @!P1 IMAD.WIDE R8, R10, 0x2, R8 ;  /* 0x000000020a089825 */ /* 0x000fe200078e0208 */
[----:B------:R-:W-:Y:S02]  /*1bb0*/  SHF.R.S32.HI R10, RZ, 0x1f, R24 ;  /* 0x0000001fff0a7819 */ /* 0x000fe40000011418 */
[C---:B------:R-:W-:Y:S01]  /*1bc0*/  ISETP.GE.AND P0, PT, R5.reuse, 0x1, PT ;  /* 0x000000010500780c */ /* 0x040fe20003f06270 */
[----:B------:R-:W-:Y:S01]  /*1bd0*/  IMAD.MOV.U32 R11, RZ, RZ, c[0x0][0x208] ;  /* 0x00008200ff0b7624 */ /* 0x000fe200078e00ff */
[----:B------:R4:W-:Y:S01]  /*1be0*/  @!P1 LDGSTS.E.BYPASS.LTC128B.128 [R233+0xb900], [R8.64], !P3 ;  /* 0x0b90000008e99fae */ /* 0x0009e2000d901d44 */
[----:B------:R-:W-:Y:S02]  /*1bf0*/  ISETP.GE.AND P2, PT, R5, 0x21, PT ;  /* 0x000000210500780c */ /* 0x000fe40003f46270 */
[----:B------:R-:W-:Y:S01]  /*1c00*/  LOP3.LUT P3, RZ, R37, 0x2, RZ, 0xc0, !PT ;  /* 0x0000000225ff7812 */ /* 0x000fe2000786c0ff */
[----:B------:R-:W0:Y:S01]  /*1c10*/  LDGDEPBAR ;  /* 0x00000000000079af */ /* 0x000e220000000000 */
[----:B-1----:R-:W-:-:S04]  /*1c20*/  IMAD.WIDE.U32 R6, R24, R159, R166 ;  /* 0x0000009f18067225 */ /* 0x002fc800078e00a6 */
[----:B----4-:R-:W-:Y:S02]  /*1c30*/  IMAD R8, R157, R24, RZ ;  /* 0x000000189d087224 */ /* 0x010fe400078e02ff */
[----:B------:R-:W-:Y:S02]  /*1c40*/  IMAD.MOV.U32 R9, RZ, RZ, 0x5 ;  /* 0x00000005ff097424 */ /* 0x000fe400078e00ff */
[----:B------:R-:W-:Y:S01]  /*1c50*/  IMAD R5, R10, R159, R8 ;  /* 0x0000009f0a057224 */ /* 0x000fe200078e0208 */
[----:B------:R-:W-:Y:S01]  /*1c60*/  BAR.SYNC.DEFER_BLOCKING 0x0 ;  /* 0x0000000000007b1d */ /* 0x000fe20000010000 */
[----:B------:R-:W-:Y:S02]  /*1c70*/  @P0 LEA R8, P1, R6, c[0x0][0x1c8], 0x1 ;  /* 0x0000720006080a11 */ /* 0x000fe400078208ff */
[----:B------:R-:W-:Y:S01]  /*1c80*/  IMAD.IADD R5, R7, 0x1, R5 ;  /* 0x0000000107057824 */ /* 0x000fe200078e0205 */
[----:B------:R-:W-:-:S04]  /*1c90*/  SHF.L.U64.HI R164, R12, R9, c[0x0][0x1e4] ;  /* 0x000079000ca47619 */ /* 0x000fc80000010209 */
[----:B------:R-:W-:Y:S02]  /*1ca0*/  @P0 LEA.HI.X R9, R6, c[0x0][0x1cc], R5, 0x1, P1 ;  /* 0x0000730006090a11 */ /* 0x000fe400008f0c05 */
[----:B------:R-:W-:-:S05]  /*1cb0*/  @P2 IADD3 R7, P1, R158, R6, RZ ;  /* 0x000000069e072210 */ /* 0x000fca0007f3e0ff */
[----:B------:R-:W-:Y:S01]  /*1cc0*/  @P2 IMAD.X R5, R164, 0x1, R5, P1 ;  /* 0x00000001a4052824 */ /* 0x000fe200008e0605 */
[----:B------:R-:W-:-:S04]  /*1cd0*/  @P2 LEA R6, P1, R7, c[0x0][0x1c8], 0x1 ;  /* 0x0000720007062a11 */ /* 0x000fc800078208ff */
[----:B------:R-:W-:Y:S02]  /*1ce0*/  @P2 LEA.HI.X R7, R7, c[0x0][0x1cc], R5, 0x1, P1 ;  /* 0x0000730007072a11 */ /* 0x000fe400008f0c05 */
[----:B------:R-:W-:Y:S01]  /*1cf0*/  LOP3.LUT R5, R38, 0x1, RZ, 0xc0, !PT ;  /* 0x0000000126057812 */ /* 0x000fe200078ec0ff */
[----:B------:R-:W-:Y:S01]  /*1d00*/  @!PT LDS RZ, [RZ] ;  /* 0x00000000fffff984 */ /* 0x000fe20000000800 */
[----:B------:R-:W-:Y:S01]  /*1d10*/  @!PT LDS RZ, [RZ] ;  /* 0x00000000fffff984 */ /* 0x000fe20000000800 */
[----:B------:R-:W-:Y:S01]  /*1d20*/  @!PT LDS RZ, [RZ] ;  /* 0x00000000fffff984 */ /* 0x000fe20000000800 */
[----:B------:R1:W-:Y:S04]  /*1d30*/  @P0 LDGSTS.E.BYPASS.LTC128B.128 [R233+0x3100], [R8.64], !P4 ;  /* 0x0310000008e90fae */ /* 0x0003e8000e101d44 */
[----:B------:R1:W-:Y:S04]  /*1d40*/  @P0 LDGSTS.E.BYPASS.LTC128B.128 [R233+0x4100], [R8.64+0x40], !P6 ;  /* 0x0410004008e90fae */ /* 0x0003e8000f101d44 */
[----:B------:R1:W-:Y:S01]  /*1d50*/  @P0 LDGSTS.E.BYPASS.LTC128B.128 [R233+0x5100], [R8.64+0x80], !P5 ;  /* 0x0510008008e90fae */ /* 0x0003e2000e901d44 */
[----:B------:R-:W-:Y:S01]  /*1d60*/  ISETP.NE.U32.AND P0, PT, R5, 0x1, PT ;  /* 0x000000010500780c */ /* 0x000fe20003f05070 */
[----:B------:R-:W-:-:S02]  /*1d70*/  IMAD.IADD R5, R144, 0x1, -R36 ;  /* 0x0000000190057824 */ /* 0x000fc400078e0a24 */
[----:B------:R4:W-:Y:S04]  /*1d80*/  @P2 LDGSTS.E.BYPASS.LTC128B.128 [R233+0x3900], [R6.64], !P4 ;  /* 0x0390000006e92fae */ /* 0x0009e8000e101d44 */
[----:B------:R4:W-:Y:S04]  /*1d90*/  @P2 LDGSTS.E.BYPASS.LTC128B.128 [R233+0x4900], [R6.64+0x40], !P6 ;  /* 0x0490004006e92fae */ /* 0x0009e8000f101d44 */
[----:B------:R4:W-:Y:S01]  /*1da0*/  @P2 LDGSTS.E.BYPASS.LTC128B.128 [R233+0x5900], [R6.64+0x80], !P5 ;  /* 0x0590008006e92fae */ /* 0x0009e2000e901d44 */
[----:B------:R-:W-:-:S03]  /*1db0*/  LOP3.LUT P2, RZ, R38, 0x2, RZ, 0xc0, !PT ;  /* 0x0000000226ff7812 */ /* 0x000fc6000784c0ff */
[----:B------:R-:W0:Y:S01]  /*1dc0*/  LDGDEPBAR ;  /* 0x00000000000079af */ /* 0x000e220000000000 */
[C---:B-1----:R-:W-:Y:S01]  /*1dd0*/  SHF.L.U64.HI R9, R11.reuse, R25, c[0x0][0x20c] ;  /* 0x000083000b097619 */ /* 0x042fe20000010219 */
[----:B------:R-:W-:Y:S01]  /*1de0*/  IMAD.SHL.U32 R11, R11, 0x40, RZ ;  /* 0x000000400b0b7824 */ /* 0x000fe200078e00ff */
[----:B------:R-:W-:-:S03]  /*1df0*/  IADD3 R8, R216, 0x3100, RZ ;  /* 0x00003100d8087810 */ /* 0x000fc60007ffe0ff */
[----:B------:R-:W-:Y:S01]  /*1e00*/  IMAD R2, R9, R24, RZ ;  /* 0x0000001809027224 */ /* 0x000fe200078e02ff */
[----:B------:R-:W-:Y:S02]  /*1e10*/  @P3 IADD3 R221, R8, -0x20, RZ ;  /* 0xffffffe008dd3810 */ /* 0x000fe40007ffe0ff */
[C---:B------:R-:W-:Y:S01]  /*1e20*/  ISETP.LT.OR P3, PT, R5.reuse, 0x1, P0 ;  /* 0x000000010500780c */ /* 0x040fe20000761670 */
[-C--:B------:R-:W-:Y:S01]  /*1e30*/  IMAD R3, R10, R11.reuse, R2 ;  /* 0x0000000b0a037224 */ /* 0x080fe200078e0202 */
[----:B------:R-:W-:Y:S01]  /*1e40*/  ISETP.LT.OR P0, PT, R5, 0x21, P0 ;  /* 0x000000210500780c */ /* 0x000fe20000701670 */
[----:B----4-:R-:W-:Y:S01]  /*1e50*/  IMAD.WIDE.U32 R6, R24, R11, R26 ;  /* 0x0000000b18067225 */ /* 0x010fe200078e001a */
[----:B------:R-:W-:-:S04]  /*1e60*/  DEPBAR.LE SB0, 0x1 ;  /* 0x000080400000791a */ /* 0x000fc80000000000 */
[----:B------:R-:W-:-:S04]  /*1e70*/  DEPBAR.LE SB0, 0x0 ;  /* 0x000080000000791a */ /* 0x000fc80000000000 */
[----:B------:R-:W-:Y:S01]  /*1e80*/  BAR.SYNC.DEFER_BLOCKING 0x0 ;  /* 0x0000000000007b1d */ /* 0x000fe20000010000 */
[----:B------:R-:W-:Y:S01]  /*1e90*/  IMAD.IADD R3, R7, 0x1, R3 ;  /* 0x0000000107037824 */ /* 0x000fe200078e0203 */
[----:B------:R-:W-:-:S04]  /*1ea0*/  LEA R2, P1, R6, c[0x0][0x1f8], 0x1 ;  /* 0x00007e0006027a11 */ /* 0x000fc800078208ff */
[----:B------:R-:W-:Y:S02]  /*1eb0*/  LEA.HI.X R3, R6, c[0x0][0x1fc], R3, 0x1, P1 ;  /* 0x00007f0006037a11 */ /* 0x000fe400008f0c03 */
[----:B------:R-:W-:-:S05]  /*1ec0*/  IADD3 R6, P1, R11, R2, RZ ;  /* 0x000000020b067210 */ /* 0x000fca0007f3e0ff */
[----:B------:R-:W-:Y:S01]  /*1ed0*/  IMAD.X R7, R9, 0x1, R3, P1 ;  /* 0x0000000109077824 */ /* 0x000fe200008e0603 */
[C---:B------:R-:W-:Y:S02]  /*1ee0*/  ISETP.LT.OR P1, PT, R5.reuse, 0x1, !P2 ;  /* 0x000000010500780c */ /* 0x040fe40005721670 */
[----:B------:R-:W-:Y:S01]  /*1ef0*/  ISETP.LT.OR P2, PT, R5, 0x21, !P2 ;  /* 0x000000210500780c */ /* 0x000fe20005741670 */
[----:B--23--:R-:W-:Y:S04]  /*1f00*/  LDSM.16.M88.4 R16, [R219+0x6100] ;  /* 0x00610000db10783b */ /* 0x00cfe80000000200 */
[----:B------:R-:W1:Y:S04]  /*1f10*/  LDSM.16.M88.4 R20, [R216+0x3100] ;  /* 0x00310000d814783b */ /* 0x000e680000000200 */
[----:B------:R-:W2:Y:S04]  /*1f20*/  LDSM.16.M88.4 R12, [R219+0x7100] ;  /* 0x00710000db0c783b */ /* 0x000ea80000000200 */
[----:B------:R-:W3:Y:S04]  /*1f30*/  LDSM.16.M88.4 R28, [R216+0x3900] ;  /* 0x00390000d81c783b */ /* 0x000ee80000000200 */
[----:B------:R-:W4:Y:S04]  /*1f40*/  LDSM.16.M88.4 R32, [R216+0x3500] ;  /* 0x00350000d820783b */ /* 0x000f280000000200 */
[----:B------:R-:W5:Y:S04]  /*1f50*/  LDSM.16.M88.4 R24, [R216+0x3d00] ;  /* 0x003d0000d818783b */ /* 0x000f680000000200 */
[----:B------:R-:W-:Y:S04]  /*1f60*/  LDSM.16.M88.4 R40, [R220+0x6100] ;  /* 0x00610000dc28783b */ /* 0x000fe80000000200 */
[----:B------:R-:W4:Y:S04]  /*1f70*/  LDSM.16.M88.4 R44, [R221] ;  /* 0x00000000dd2c783b */ /* 0x000f280000000200 */
[----:B------:R-:W4:Y:S04]  /*1f80*/  LDSM.16.M88.4 R8, [R220+0x7100] ;  /* 0x00710000dc08783b */ /* 0x000f280000000200 */
[----:B------:R-:W-:Y:S04]  /*1f90*/  LDSM.16.M88.4 R48, [R221+0x400] ;  /* 0x00040000dd30783b */ /* 0x000fe80000000200 */
[----:B------:R-:W5:Y:S04]  /*1fa0*/  LDSM.16.M88.4 R60, [R221+0x800] ;  /* 0x00080000dd3c783b */ /* 0x000f680000000200 */
[----:B------:R-:W5:Y:S01]  /*1fb0*/  LDSM.16.M88.4 R76, [R221+0xc00] ;  /* 0x000c0000dd4c783b */ /* 0x000f620000000200 */
[----:B-1----:R-:W-:Y:S03]  /*1fc0*/  HMMA.16816.F32.BF16 R52, R16, R20, RZ ;  /* 0x000000141034723c */ /* 0x002fe600000418ff */
[----:B------:R-:W-:Y:S01]  /*1fd0*/  @!PT LDS RZ, [RZ] ;  /* 0x00000000fffff984 */ /* 0x000fe20000000800 */
[----:B------:R-:W-:Y:S01]  /*1fe0*/  @!PT LDS RZ, [RZ] ;  /* 0x00000000fffff984 */ /* 0x000fe20000000800 */
[----:B------:R-:W-:Y:S01]  /*1ff0*/  @!PT LDS RZ, [RZ] ;  /* 0x00000000fffff984 */ /* 0x000fe20000000800 */
[----:B------:R1:W-:Y:S01]  /*2000*/  LDGSTS.E.BYPASS.LTC128B.128 [R233+0x100], [R2.64], !P3 ;  /* 0x0010000002e97fae */ /* 0x0003e2000d901d44 */
[----:B------:R-:W-:-:S03]  /*2010*/  LOP3.LUT P3, RZ, R38, 0x4, RZ, 0xc0, !PT ;  /* 0x0000000426ff7812 */ /* 0x000fc6000786c0ff */
[----:B------:R1:W-:Y:S01]  /*2020*/  LDGSTS.E.BYPASS.LTC128B.128 [R233+0x1100], [R2.64+0x40], !P1 ;  /* 0x0110004002e97fae */ /* 0x0003e2000c901d44 */
[C---:B------:R-:W-:Y:S01]  /*2030*/  ISETP.LT.OR P1, PT, R5.reuse, 0x1, !P3 ;  /* 0x000000010500780c */ /* 0x040fe20005f21670 */
[----:B--2---:R-:W-:Y:S01]  /*2040*/  HMMA.16816.F32.BF16 R92, R12, R20, RZ ;  /* 0x000000140c5c723c */ /* 0x004fe200000418ff */
[----:B------:R-:W-:-:S07]  /*2050*/  ISETP.LT.OR P3, PT, R5, 0x21, !P3 ;  /* 0x000000210500780c */ /* 0x000fce0005f61670 */
[C---:B---3--:R-:W-:Y:S04]  /*2060*/  HMMA.16816.F32.BF16 R104, R12.reuse, R28, RZ ;  /* 0x0000001c0c68723c */ /* 0x048fe800000418ff */
[----:B------:R1:W-:Y:S04]  /*2070*/  LDGSTS.E.BYPASS.LTC128B.128 [R233+0x2100], [R2.64+0x80], !P1 ;  /* 0x0210008002e97fae */ /* 0x0003e8000c901d44 */
[----:B------:R2:W-:Y:S01]  /*2080*/  LDGSTS.E.BYPASS.LTC128B.128 [R233+0x900], [R6.64], !P0 ;  /* 0x0090000006e97fae */ /* 0x0005e2000c101d44 */
[C---:B------:R-:W-:Y:S03]  /*2090*/  HMMA.16816.F32.BF16 R100, R12.reuse, R22, RZ ;  /* 0x000000160c64723c */ /* 0x040fe600000418ff */
[----:B------:R2:W-:Y:S04]  /*20a0*/  LDGSTS.E.BYPASS.LTC128B.128 [R233+0x1900], [R6.64+0x40], !P2 ;  /* 0x0190004006e97fae */ /* 0x0005e8000d101d44 */
[----:B------:R2:W-:Y:S01]  /*20b0*/  LDGSTS.E.BYPASS.LTC128B.128 [R233+0x2900], [R6.64+0x80], !P3 ;  /* 0x0290008006e97fae */ /* 0x0005e2000d901d44 */
[C---:B----4-:R-:W-:Y:S03]  /*20c0*/  HMMA.16816.F32.BF16 R108, R12.reuse, R32, RZ ;  /* 0x000000200c6c723c */ /* 0x050fe600000418ff */
[----:B------:R-:W-:Y:S04]  /*20d0*/  LDSM.16.M88.4 R64, [R216+0x4100] ;  /* 0x00410000d840783b */ /* 0x000fe80000000200 */
[----:B------:R-:W3:Y:S01]  /*20e0*/  LDSM.16.M88.4 R36, [R219+0x8100] ;  /* 0x00810000db24783b */ /* 0x000ee20000000200 */
[----:B-----5:R-:W-:Y:S03]  /*20f0*/  HMMA.16816.F32.BF16 R96, R12, R24, RZ ;  /* 0x000000180c60723c */ /* 0x020fe600000418ff */
[----:B------:R-:W-:Y:S01]  /*2100*/  LDSM.16.M88.4 R56, [R221+0x1000] ;  /* 0x00100000dd38783b */ /* 0x000fe20000000200 */
[----:B-1----:R-:W-:-:S03]  /*2110*/  LOP3.LUT R3, R156, 0xffffffe0, RZ, 0xc0, !PT ;  /* 0xffffffe09c037812 */ /* 0x002fc600078ec0ff */
[----:B------:R-:W0:Y:S01]  /*2120*/  LDGDEPBAR ;  /* 0x00000000000079af */ /* 0x000e220000000000 */
[C---:B------:R-:W-:Y:S08]  /*2130*/  HMMA.16816.F32.BF16 R88, R12.reuse, R34, RZ ;  /* 0x000000220c58723c */ /* 0x040ff000000418ff */
[C---:B------:R-:W-:Y:S08]  /*2140*/  HMMA.16816.F32.BF16 R84, R12.reuse, R30, RZ ;  /* 0x0000001e0c54723c */ /* 0x040ff000000418ff */
[----:B------:R-:W-:Y:S08]  /*2150*/  HMMA.16816.F32.BF16 R68, R12, R26, RZ ;  /* 0x0000001a0c44723c */ /* 0x000ff000000418ff */
[----:B------:R-:W-:Y:S01]  /*2160*/  HMMA.16816.F32.BF16 R12, R40, R44, R52 ;  /* 0x0000002c280c723c */ /* 0x000fe20000041834 */
[----:B------:R-:W-:Y:S07]  /*2170*/  LDSM.16.M88.4 R52, [R216+0x5100] ;  /* 0x00510000d834783b */ /* 0x000fee0000000200 */
[C---:B------:R-:W-:Y:S08]  /*2180*/  HMMA.16816.F32.BF16 R72, R16.reuse, R32, RZ ;  /* 0x000000201048723c */ /* 0x040ff000000418ff */
[C---:B------:R-:W-:Y:S01]  /*2190*/  HMMA.16816.F32.BF16 R116, R16.reuse, R34, RZ ;  /* 0x000000221074723c */ /* 0x040fe200000418ff */
[----:B------:R-:W1:Y:S07]  /*21a0*/  LDSM.16.M88.4 R32, [R219+0x9100] ;  /* 0x00910000db20783b */ /* 0x000e6e0000000200 */
[C---:B------:R-:W-:Y:S08]  /*21b0*/  HMMA.16816.F32.BF16 R112, R16.reuse, R28, RZ ;  /* 0x0000001c1070723c */ /* 0x040ff000000418ff */
[C---:B------:R-:W-:Y:S01]  /*21c0*/  HMMA.16816.F32.BF16 R124, R16.reuse, R30, RZ ;  /* 0x0000001e107c723c */ /* 0x040fe200000418ff */
[----:B------:R-:W4:Y:S07]  /*21d0*/  LDSM.16.M88.4 R28, [R220+0x8100] ;  /* 0x00810000dc1c783b */ /* 0x000f2e0000000200 */
[----:B------:R-:W-:Y:S08]  /*21e0*/  HMMA.16816.F32.BF16 R120, R16, R22, RZ ;  /* 0x000000161078723c */ /* 0x000ff000000418ff */
[C---:B------:R-:W-:Y:S08]  /*21f0*/  HMMA.16816.F32.BF16 R20, R8.reuse, R44, R92 ;  /* 0x0000002c0814723c */ /* 0x040ff0000004185c */
[C---:B------:R-:W-:Y:S08]  /*2200*/  HMMA.16816.F32.BF16 R136, R8.reuse, R60, R104 ;  /* 0x0000003c0888723c */ /* 0x040ff00000041868 */
[C---:B------:R-:W-:Y:S08]  /*2210*/  HMMA.16816.F32.BF16 R92, R8.reuse, R46, R100 ;  /* 0x0000002e085c723c */ /* 0x040ff00000041864 */
[C---:B------:R-:W-:Y:S08]  /*2220*/  HMMA.16816.F32.BF16 R108, R8.reuse, R48, R108 ;  /* 0x00000030086c723c */ /* 0x040ff0000004186c */
[C---:B------:R-:W-:Y:S08]  /*2230*/  HMMA.16816.F32.BF16 R140, R8.reuse, R76, R96 ;  /* 0x0000004c088c723c */ /* 0x040ff00000041860 */
[C---:B------:R-:W-:Y:S08]  /*2240*/  HMMA.16816.F32.BF16 R100, R8.reuse, R50, R88 ;  /* 0x000000320864723c */ /* 0x040ff00000041858 */
[C---:B------:R-:W-:Y:S08]  /*2250*/  HMMA.16816.F32.BF16 R104, R8.reuse, R62, R84 ;  /* 0x0000003e0868723c */ /* 0x040ff00000041854 */
[----:B------:R-:W-:Y:S08]  /*2260*/  HMMA.16816.F32.BF16 R132, R8, R78, R68 ;  /* 0x0000004e0884723c */ /* 0x000ff00000041844 */
[----:B---3--:R-:W-:Y:S01]  /*2270*/  HMMA.16816.F32.BF16 R8, R36, R64, R12 ;  /* 0x000000402408723c */ /* 0x008fe2000004180c */
[----:B------:R-:W-:Y:S07]  /*2280*/  LDSM.16.M88.4 R12, [R219+0xb100] ;  /* 0x00b10000db0c783b */ /* 0x000fee0000000200 */
[C---:B------:R-:W-:Y:S08]  /*2290*/  HMMA.16816.F32.BF16 R80, R16.reuse, R24, RZ ;  /* 0x000000181050723c */ /* 0x040ff000000418ff */
[----:B------:R-:W-:Y:S01]  /*22a0*/  HMMA.16816.F32.BF16 R128, R16, R26, RZ ;  /* 0x0000001a1080723c */ /* 0x000fe200000418ff */
[----:B------:R-:W3:Y:S04]  /*22b0*/  LDSM.16.M88.4 R16, [R220+0x9100] ;  /* 0x00910000dc10783b */ /* 0x000ee80000000200 */
[----:B------:R-:W5:Y:S03]  /*22c0*/  LDSM.16.M88.4 R24, [R219+0xa100] ;  /* 0x00a10000db18783b */ /* 0x000f660000000200 */
[C---:B------:R-:W-:Y:S08]  /*22d0*/  HMMA.16816.F32.BF16 R96, R40.reuse, R48, R72 ;  /* 0x000000302860723c */ /* 0x040ff00000041848 */
[----:B------:R-:W-:Y:S01]  /*22e0*/  HMMA.16816.F32.BF16 R72, R40, R46, R120 ;  /* 0x0000002e2848723c */ /* 0x000fe20000041878 */
[----:B------:R-:W-:Y:S07]  /*22f0*/  LDSM.16.M88.4 R44, [R221+0x2000] ;  /* 0x00200000dd2c783b */ /* 0x000fee0000000200 */
[----:B-1----:R-:W-:Y:S01]  /*2300*/  HMMA.16816.F32.BF16 R68, R32, R64, R20 ;  /* 0x000000402044723c */ /* 0x002fe20000041814 */
[----:B------:R-:W1:Y:S07]  /*2310*/  LDSM.16.M88.4 R20, [R220+0xa100] ;  /* 0x00a10000dc14783b */ /* 0x000e6e0000000200 */
[----:B----4-:R-:W-:Y:S08]  /*2320*/  HMMA.16816.F32.BF16 R8, R28, R56, R8 ;  /* 0x000000381c08723c */ /* 0x010ff00000041808 */
[C---:B------:R-:W-:Y:S08]  /*2330*/  HMMA.16816.F32.BF16 R112, R40.reuse, R60, R112 ;  /* 0x0000003c2870723c */ /* 0x040ff00000041870 */
[----:B------:R-:W-:Y:S08]  /*2340*/  HMMA.16816.F32.BF16 R124, R40, R62, R124 ;  /* 0x0000003e287c723c */ /* 0x000ff0000004187c */
[----:B------:R-:W-:Y:S08]  /*2350*/  HMMA.16816.F32.BF16 R60, R32, R66, R92 ;  /* 0x00000042203c723c */ /* 0x000ff0000004185c */
[----:B------:R-:W-:Y:S01]  /*2360*/  HMMA.16816.F32.BF16 R88, R40, R50, R116 ;  /* 0x000000322858723c */ /* 0x000fe20000041874 */
[----:B------:R-:W4:Y:S07]  /*2370*/  LDSM.16.M88.4 R48, [R216+0x4500] ;  /* 0x00450000d830783b */ /* 0x000f2e0000000200 */
[----:B------:R-:W-:Y:S08]  /*2380*/  HMMA.16816.F32.BF16 R64, R36, R66, R72 ;  /* 0x000000422440723c */ /* 0x000ff00000041848 */
[----:B---3--:R-:W-:Y:S08]  /*2390*/  HMMA.16816.F32.BF16 R68, R16, R56, R68 ;  /* 0x000000381044723c */ /* 0x008ff00000041844 */
[----:B-----5:R-:W-:Y:S01]  /*23a0*/  HMMA.16816.F32.BF16 R72, R24, R52, R8 ;  /* 0x000000341848723c */ /* 0x020fe20000041808 */
[----:B------:R-:W3:Y:S07]  /*23b0*/  LDSM.16.M88.4 R8, [R220+0xb100] ;  /* 0x00b10000dc08783b */ /* 0x000eee0000000200 */
[C---:B------:R-:W-:Y:S08]  /*23c0*/  HMMA.16816.F32.BF16 R148, R40.reuse, R76, R80 ;  /* 0x0000004c2894723c */ /* 0x040ff00000041850 */
[----:B------:R-:W-:Y:S08]  /*23d0*/  HMMA.16816.F32.BF16 R128, R40, R78, R128 ;  /* 0x0000004e2880723c */ /* 0x000ff00000041880 */
[-C--:B------:R-:W-:Y:S01]  /*23e0*/  HMMA.16816.F32.BF16 R40, R16, R58.reuse, R60 ;  /* 0x0000003a1028723c */ /* 0x080fe2000004183c */
[----:B------:R-:W5:Y:S07]  /*23f0*/  LDSM.16.M88.4 R60, [R221+0x1400] ;  /* 0x00140000dd3c783b */ /* 0x000f6e0000000200 */
[----:B------:R-:W-:Y:S01]  /*2400*/  HMMA.16816.F32.BF16 R64, R28, R58, R64 ;  /* 0x0000003a1c40723c */ /* 0x000fe20000041840 */
[----:B------:R-:W2:Y:S07]  /*2410*/  LDSM.16.M88.4 R56, [R216+0x4900] ;  /* 0x00490000d838783b */ /* 0x000eae0000000200 */
[----:B------:R-:W-:Y:S08]  /*2420*/  HMMA.16816.F32.BF16 R68, R12, R52, R68 ;  /* 0x000000340c44723c */ /* 0x000ff00000041844 */
[----:B-1----:R-:W-:Y:S08]  /*2430*/  HMMA.16816.F32.BF16 R84, R20, R44, R72 ;  /* 0x0000002c1454723c */ /* 0x002ff00000041848 */
[-C--:B----4-:R-:W-:Y:S08]  /*2440*/  HMMA.16816.F32.BF16 R72, R36, R48.reuse, R96 ;  /* 0x000000302448723c */ /* 0x090ff00000041860 */
[----:B------:R-:W-:Y:S08]  /*2450*/  HMMA.16816.F32.BF16 R80, R32, R48, R108 ;  /* 0x000000302050723c */ /* 0x000ff0000004186c */
[----:B------:R-:W-:Y:S01]  /*2460*/  HMMA.16816.F32.BF16 R76, R12, R54, R40 ;  /* 0x000000360c4c723c */ /* 0x000fe20000041828 */
[----:B------:R-:W-:-:S04]  /*2470*/  FMUL.FTZ R2, R84, c[0x0][0x320] ;  /* 0x0000c80054027a20 */ /* 0x000fc80000410000 */
[----:B------:R1:W-:Y:S03]  /*2480*/  MUFU.TANH R154, R2 ;  /* 0x00000002009a7308 */ /* 0x0003e60000002400 */
[-C--:B------:R-:W-:Y:S08]  /*2490*/  HMMA.16816.F32.BF16 R96, R32, R50.reuse, R100 ;  /* 0x000000322060723c */ /* 0x080ff00000041864 */
[----:B------:R-:W-:Y:S01]  /*24a0*/  HMMA.16816.F32.BF16 R92, R36, R50, R88 ;  /* 0x00000032245c723c */ /* 0x000fe20000041858 */
[----:B------:R-:W4:Y:S01]  /*24b0*/  LDSM.16.M88.4 R88, [R216+0x4d00] ;  /* 0x004d0000d858783b */ /* 0x000f220000000200 */
[----:B-1----:R-:W-:-:S06]  /*24c0*/  FMUL.FTZ R2, R85, c[0x0][0x320] ;  /* 0x0000c80055027a20 */ /* 0x002fcc0000410000 */
[----:B------:R-:W-:Y:S01]  /*24d0*/  HMMA.16816.F32.BF16 R40, R24, R54, R64 ;  /* 0x000000361828723c */ /* 0x000fe20000041840 */
[----:B------:R-:W1:Y:S01]  /*24e0*/  LDSM.16.M88.4 R52, [R216+0x5500] ;  /* 0x00550000d834783b */ /* 0x000e620000000200 */
[----:B------:R2:W-:Y:S06]  /*24f0*/  MUFU.TANH R153, R2 ;  /* 0x0000000200997308 */ /* 0x0005ec0000002400 */
[----:B---3--:R-:W-:Y:S08]  /*2500*/  HMMA.16816.F32.BF16 R48, R8, R44, R68 ;  /* 0x0000002c0830723c */ /* 0x008ff00000041844 */
[----:B-----5:R-:W-:Y:S01]  /*2510*/  HMMA.16816.F32.BF16 R64, R28, R60, R72 ;  /* 0x0000003c1c40723c */ /* 0x020fe20000041848 */
[----:B--2---:R-:W-:-:S04]  /*2520*/  FMUL.FTZ R2, R86, c[0x0][0x320] ;  /* 0x0000c80056027a20 */ /* 0x004fc80000410000 */
[----:B------:R2:W-:Y:S03]  /*2530*/  MUFU.TANH R152, R2 ;  /* 0x0000000200987308 */ /* 0x0005e60000002400 */
[----:B------:R-:W-:Y:S08]  /*2540*/  HMMA.16816.F32.BF16 R68, R16, R60, R80 ;  /* 0x0000003c1044723c */ /* 0x000ff00000041850 */
[----:B------:R-:W-:Y:S01]  /*2550*/  HMMA.16816.F32.BF16 R80, R8, R46, R76 ;  /* 0x0000002e0850723c */ /* 0x000fe2000004184c */
[----:B--2---:R-:W-:-:S07]  /*2560*/  FMUL.FTZ R2, R87, c[0x0][0x320] ;  /* 0x0000c80057027a20 */ /* 0x004fce0000410000 */
[----:B------:R-:W-:Y:S01]  /*2570*/  HMMA.16816.F32.BF16 R44, R20, R46, R40 ;  /* 0x0000002e142c723c */ /* 0x000fe20000041828 */
[----:B------:R-:W2:Y:S01]  /*2580*/  LDSM.16.M88.4 R40, [R221+0x2400] ;  /* 0x00240000dd28783b */ /* 0x000ea20000000200 */
[----:B------:R3:W-:Y:S06]  /*2590*/  MUFU.TANH R147, R2 ;  /* 0x0000000200937308 */ /* 0x0007ec0000002400 */
[C---:B------:R-:W-:Y:S08]  /*25a0*/  HMMA.16816.F32.BF16 R100, R32.reuse, R58, R104 ;  /* 0x0000003a2064723c */ /* 0x040ff00000041868 */
[----:B------:R-:W-:Y:S01]  /*25b0*/  HMMA.16816.F32.BF16 R84, R32, R56, R136 ;  /* 0x000000382054723c */ /* 0x000fe20000041888 */
[----:B---3--:R-:W-:-:S04]  /*25c0*/  FMUL.FTZ R2, R48, c[0x0][0x320] ;  /* 0x0000c80030027a20 */ /* 0x008fc80000410000 */
[----:B------:R3:W5:Y:S03]  /*25d0*/  MUFU.TANH R146, R2 ;  /* 0x0000000200927308 */ /* 0x0007660000002400 */
[C---:B----4-:R-:W-:Y:S08]  /*25e0*/  HMMA.16816.F32.BF16 R108, R32.reuse, R88, R140 ;  /* 0x00000058206c723c */ /* 0x050ff0000004188c */
[----:B------:R-:W-:Y:S01]  /*25f0*/  HMMA.16816.F32.BF16 R104, R32, R90, R132 ;  /* 0x0000005a2068723c */ /* 0x000fe20000041884 */
[----:B---3--:R-:W-:-:S07]  /*2600*/  FMUL.FTZ R2, R49, c[0x0][0x320] ;  /* 0x0000c80031027a20 */ /* 0x008fce0000410000 */
[-C--:B------:R-:W-:Y:S01]  /*2610*/  HMMA.16816.F32.BF16 R32, R28, R62.reuse, R92 ;  /* 0x0000003e1c20723c */ /* 0x080fe2000004185c */
[----:B------:R3:W4:Y:S07]  /*2620*/  MUFU.TANH R123, R2 ;  /* 0x00000002007b7308 */ /* 0x00072e0000002400 */
[----:B------:R-:W-:Y:S08]  /*2630*/  HMMA.16816.F32.BF16 R60, R16, R62, R96 ;  /* 0x0000003e103c723c */ /* 0x000ff00000041860 */
[----:B------:R-:W-:Y:S01]  /*2640*/  HMMA.16816.F32.BF16 R72, R36, R56, R112 ;  /* 0x000000382448723c */ /* 0x000fe20000041870 */
[----:B---3--:R-:W-:-:S04]  /*2650*/  FMUL.FTZ R2, R50, c[0x0][0x320] ;  /* 0x0000c80032027a20 */ /* 0x008fc80000410000 */
[----:B------:R3:W-:Y:S03]  /*2660*/  MUFU.TANH R122, R2 ;  /* 0x00000002007a7308 */ /* 0x0007e60000002400 */
[----:B-1----:R-:W-:Y:S08]  /*2670*/  HMMA.16816.F32.BF16 R32, R24, R54, R32 ;  /* 0x000000361820723c */ /* 0x002ff00000041820 */
[----:B------:R-:W-:Y:S01]  /*2680*/  HMMA.16816.F32.BF16 R92, R36, R88, R148 ;  /* 0x00000058245c723c */ /* 0x000fe20000041894 */
[----:B---3--:R-:W-:-:S07]  /*2690*/  FMUL.FTZ R2, R51, c[0x0][0x320] ;  /* 0x0000c80033027a20 */ /* 0x008fce0000410000 */
[-C--:B------:R-:W-:Y:S01]  /*26a0*/  HMMA.16816.F32.BF16 R48, R24, R52.reuse, R64 ;  /* 0x000000341830723c */ /* 0x080fe20000041840 */
[----:B------:R1:W-:Y:S07]  /*26b0*/  MUFU.TANH R120, R2 ;  /* 0x0000000200787308 */ /* 0x0003ee0000002400 */
[----:B------:R-:W-:Y:S01]  /*26c0*/  HMMA.16816.F32.BF16 R64, R12, R52, R68 ;  /* 0x000000340c40723c */ /* 0x000fe20000041844 */
[----:B-1----:R-:W-:-:S04]  /*26d0*/  FMUL.FTZ R2, R44, c[0x0][0x320] ;  /* 0x0000c8002c027a20 */ /* 0x002fc80000410000 */
[----:B------:R1:W-:Y:S11]  /*26e0*/  MUFU.TANH R121, R2 ;  /* 0x0000000200797308 */ /* 0x0003f60000002400 */
[-C--:B--2---:R-:W-:Y:S01]  /*26f0*/  HMMA.16816.F32.BF16 R68, R20, R40.reuse, R48 ;  /* 0x000000281444723c */ /* 0x084fe20000041830 */
[----:B------:R-:W2:Y:S07]  /*2700*/  LDSM.16.M88.4 R48, [R221+0x1800] ;  /* 0x00180000dd30783b */ /* 0x000eae0000000200 */
[----:B------:R-:W-:Y:S01]  /*2710*/  HMMA.16816.F32.BF16 R76, R8, R40, R64 ;  /* 0x00000028084c723c */ /* 0x000fe20000041840 */
[----:B-1----:R-:W-:-:S04]  /*2720*/  FMUL.FTZ R2, R45, c[0x0][0x320] ;  /* 0x0000c8002d027a20 */ /* 0x002fc80000410000 */
[----:B------:R1:W-:Y:S02]  /*2730*/  MUFU.TANH R119, R2 ;  /* 0x0000000200777308 */ /* 0x0003e40000002400 */
[----:B-1----:R-:W-:-:S06]  /*2740*/  FMUL.FTZ R2, R46, c[0x0][0x320] ;  /* 0x0000c8002e027a20 */ /* 0x002fcc0000410000 */
[----:B------:R1:W-:Y:S01]  /*2750*/  MUFU.TANH R118, R2 ;  /* 0x0000000200767308 */ /* 0x0003e20000002400 */
[----:B--2---:R-:W-:Y:S08]  /*2760*/  HMMA.16816.F32.BF16 R64, R16, R48, R84 ;  /* 0x000000301040723c */ /* 0x004ff00000041854 */
[----:B------:R-:W-:Y:S01]  /*2770*/  HMMA.16816.F32.BF16 R84, R36, R90, R128 ;  /* 0x0000005a2454723c */ /* 0x000fe20000041880 */
[----:B-1----:R-:W-:-:S02]  /*2780*/  FMUL.FTZ R2, R47, c[0x0][0x320] ;  /* 0x0000c8002f027a20 */ /* 0x002fc40000410000 */
[----:B------:R-:W1:Y:S02]  /*2790*/  LDSM.16.M88.4 R44, [R216+0x5900] ;  /* 0x00590000d82c783b */ /* 0x000e640000000200 */
[----:B------:R2:W-:Y:S02]  /*27a0*/  MUFU.TANH R117, R2 ;  /* 0x0000000200757308 */ /* 0x0005e40000002400 */
[----:B--2---:R-:W-:-:S06]  /*27b0*/  FMUL.FTZ R2, R80, c[0x0][0x320] ;  /* 0x0000c80050027a20 */ /* 0x004fcc0000410000 */
[----:B------:R2:W3:Y:S02]  /*27c0*/  MUFU.TANH R116, R2 ;  /* 0x0000000200747308 */ /* 0x0004e40000002400 */
[----:B--2---:R-:W-:-:S06]  /*27d0*/  FMUL.FTZ R2, R81, c[0x0][0x320] ;  /* 0x0000c80051027a20 */ /* 0x004fcc0000410000 */
[----:B------:R2:W1:Y:S02]  /*27e0*/  MUFU.TANH R114, R2 ;  /* 0x0000000200727308 */ /* 0x0004640000002400 */
[----:B--2---:R-:W-:-:S06]  /*27f0*/  FMUL.FTZ R2, R82, c[0x0][0x320] ;  /* 0x0000c80052027a20 */ /* 0x004fcc0000410000 */
[----:B------:R2:W-:Y:S02]  /*2800*/  MUFU.TANH R113, R2 ;  /* 0x0000000200717308 */ /* 0x0005e40000002400 */
[----:B--2---:R-:W-:Y:S02]  /*2810*/  FMUL.FTZ R2, R83, c[0x0][0x320] ;  /* 0x0000c80053027a20 */ /* 0x004fe40000410000 */
[----:B------:R-:W-:Y:S04]  /*2820*/  HMMA.16816.F32.BF16 R80, R36, R58, R124 ;  /* 0x0000003a2450723c */ /* 0x000fe8000004187c */
[----:B------:R2:W-:Y:S04]  /*2830*/  MUFU.TANH R99, R2 ;  /* 0x0000000200637308 */ /* 0x0005e80000002400 */
[----:B------:R-:W-:Y:S01]  /*2840*/  HMMA.16816.F32.BF16 R56, R12, R54, R60 ;  /* 0x000000360c38723c */ /* 0x000fe2000004183c */
[----:B------:R-:W3:Y:S07]  /*2850*/  LDSM.16.M88.4 R52, [R221+0x2800] ;  /* 0x00280000dd34783b */ /* 0x000eee0000000200 */
[----:B------:R-:W-:Y:S01]  /*2860*/  HMMA.16816.F32.BF16 R60, R28, R48, R72 ;  /* 0x000000301c3c723c */ /* 0x000fe20000041848 */
[----:B--2---:R-:W-:-:S04]  /*2870*/  FMUL.FTZ R2, R68, c[0x0][0x320] ;  /* 0x0000c80044027a20 */ /* 0x004fc80000410000 */
[----:B------:R2:W-:Y:S03]  /*2880*/  MUFU.TANH R112, R2 ;  /* 0x0000000200707308 */ /* 0x0005e60000002400 */
[----:B-1----:R-:W-:Y:S08]  /*2890*/  HMMA.16816.F32.BF16 R36, R12, R44, R64 ;  /* 0x0000002c0c24723c */ /* 0x002ff00000041840 */
[----:B------:R-:W-:Y:S01]  /*28a0*/  HMMA.16816.F32.BF16 R72, R8, R42, R56 ;  /* 0x0000002a0848723c */ /* 0x000fe20000041838 */
[----:B--2---:R-:W-:-:S07]  /*28b0*/  FMUL.FTZ R2, R69, c[0x0][0x320] ;  /* 0x0000c80045027a20 */ /* 0x004fce0000410000 */
[----:B------:R-:W-:Y:S01]  /*28c0*/  HMMA.16816.F32.BF16 R56, R24, R44, R60 ;  /* 0x0000002c1838723c */ /* 0x000fe2000004183c */
[----:B------:R-:W-:Y:S01]  /*28d0*/  LDSM.16.M88.4 R60, [R216+0x5d00] ;  /* 0x005d0000d83c783b */ /* 0x000fe20000000200 */
[----:B------:R1:W-:Y:S02]  /*28e0*/  MUFU.TANH R98, R2 ;  /* 0x0000000200627308 */ /* 0x0003e40000002400 */
[----:B-1----:R-:W-:-:S06]  /*28f0*/  FMUL.FTZ R2, R70, c[0x0][0x320] ;  /* 0x0000c80046027a20 */ /* 0x002fcc0000410000 */
[----:B------:R1:W-:-:S14]  /*2900*/  MUFU.TANH R134, R2 ;  /* 0x0000000200867308 */ /* 0x0003dc0000002400 */
[----:B---3--:R-:W-:Y:S01]  /*2910*/  HMMA.16816.F32.BF16 R56, R20, R52, R56 ;  /* 0x000000341438723c */ /* 0x008fe20000041838 */
[----:B-1----:R-:W-:-:S07]  /*2920*/  FMUL.FTZ R2, R71, c[0x0][0x320] ;  /* 0x0000c80047027a20 */ /* 0x002fce0000410000 */
[----:B------:R-:W-:Y:S01]  /*2930*/  HMMA.16816.F32.BF16 R68, R20, R42, R32 ;  /* 0x0000002a1444723c */ /* 0x000fe20000041820 */
[----:B------:R-:W1:Y:S01]  /*2940*/  LDSM.16.M88.4 R32, [R221+0x1c00] ;  /* 0x001c0000dd20783b */ /* 0x000e620000000200 */
[----:B------:R2:W-:Y:S06]  /*2950*/  MUFU.TANH R135, R2 ;  /* 0x0000000200877308 */ /* 0x0005ec0000002400 */
[----:B------:R-:W-:Y:S08]  /*2960*/  HMMA.16816.F32.BF16 R40, R28, R50, R80 ;  /* 0x000000321c28723c */ /* 0x000ff00000041850 */
[----:B------:R-:W-:-:S02]  /*2970*/  FMUL.FTZ R58, R58, c[0x0][0x320] ;  /* 0x0000c8003a3a7a20 */ /* 0x000fc40000410000 */
[----:B--2---:R-:W-:-:S04]  /*2980*/  FMUL.FTZ R2, R76, c[0x0][0x320] ;  /* 0x0000c8004c027a20 */ /* 0x004fc80000410000 */
[----:B------:R2:W3:Y:S02]  /*2990*/  MUFU.TANH R97, R2 ;  /* 0x0000000200617308 */ /* 0x0004e40000002400 */
[----:B--2---:R-:W-:Y:S01]  /*29a0*/  FMUL.FTZ R2, R77, c[0x0][0x320] ;  /* 0x0000c8004d027a20 */ /* 0x004fe20000410000 */
[----:B-1----:R-:W-:Y:S05]  /*29b0*/  HMMA.16816.F32.BF16 R64, R16, R32, R108 ;  /* 0x000000201040723c */ /* 0x002fea000004186c */
[----:B------:R1:W2:Y:S03]  /*29c0*/  MUFU.TANH R96, R2 ;  /* 0x0000000200607308 */ /* 0x0002a60000002400 */
[----:B------:R-:W-:Y:S01]  /*29d0*/  HMMA.16816.F32.BF16 R84, R28, R34, R84 ;  /* 0x000000221c54723c */ /* 0x000fe20000041854 */
[----:B-1----:R-:W-:-:S04]  /*29e0*/  FMUL.FTZ R2, R78, c[0x0][0x320] ;  /* 0x0000c8004e027a20 */ /* 0x002fc80000410000 */
[----:B------:R1:W-:Y:S02]  /*29f0*/  MUFU.TANH R89, R2 ;  /* 0x0000000200597308 */ /* 0x0003e40000002400 */
[----:B-1----:R-:W-:Y:S02]  /*2a00*/  FMUL.FTZ R2, R79, c[0x0][0x320] ;  /* 0x0000c8004f027a20 */ /* 0x002fe40000410000 */
[----:B------:R-:W-:Y:S04]  /*2a10*/  HMMA.16816.F32.BF16 R76, R16, R50, R100 ;  /* 0x00000032104c723c */ /* 0x000fe80000041864 */
[----:B------:R1:W-:Y:S04]  /*2a20*/  MUFU.TANH R88, R2 ;  /* 0x0000000200587308 */ /* 0x0003e80000002400 */
[----:B------:R-:W-:Y:S08]  /*2a30*/  HMMA.16816.F32.BF16 R48, R28, R32, R92 ;  /* 0x000000201c30723c */ /* 0x000ff0000004185c */
[----:B------:R-:W-:Y:S01]  /*2a40*/  HMMA.16816.F32.BF16 R28, R12, R60, R64 ;  /* 0x0000003c0c1c723c */ /* 0x000fe20000041840 */
[----:B-1----:R-:W-:-:S04]  /*2a50*/  FMUL.FTZ R2, R68, c[0x0][0x320] ;  /* 0x0000c80044027a20 */ /* 0x002fc80000410000 */
[----:B------:R1:W-:Y:S02]  /*2a60*/  MUFU.TANH R133, R2 ;  /* 0x0000000200857308 */ /* 0x0003e40000002400 */
[----:B-1----:R-:W-:-:S06]  /*2a70*/  FMUL.FTZ R2, R69, c[0x0][0x320] ;  /* 0x0000c80045027a20 */ /* 0x002fcc0000410000 */
[----:B------:R1:W-:Y:S02]  /*2a80*/  MUFU.TANH R132, R2 ;  /* 0x0000000200847308 */ /* 0x0003e40000002400 */
[----:B-1----:R-:W-:-:S06]  /*2a90*/  FMUL.FTZ R2, R70, c[0x0][0x320] ;  /* 0x0000c80046027a20 */ /* 0x002fcc0000410000 */
[----:B------:R1:W-:Y:S02]  /*2aa0*/  MUFU.TANH R160, R2 ;  /* 0x0000000200a07308 */ /* 0x0003e40000002400 */
[----:B-1----:R-:W-:Y:S02]  /*2ab0*/  FMUL.FTZ R2, R71, c[0x0][0x320] ;  /* 0x0000c80047027a20 */ /* 0x002fe40000410000 */
[----:B------:R-:W-:Y:S04]  /*2ac0*/  HMMA.16816.F32.BF16 R68, R8, R52, R36 ;  /* 0x000000340844723c */ /* 0x000fe80000041824 */
[----:B------:R1:W-:Y:S04]  /*2ad0*/  MUFU.TANH R161, R2 ;  /* 0x0000000200a17308 */ /* 0x0003e80000002400 */
[----:B------:R-:W-:Y:S08]  /*2ae0*/  HMMA.16816.F32.BF16 R36, R24, R46, R40 ;  /* 0x0000002e1824723c */ /* 0x000ff00000041828 */
[----:B------:R-:W-:Y:S01]  /*2af0*/  HMMA.16816.F32.BF16 R40, R16, R34, R104 ;  /* 0x000000221028723c */ /* 0x000fe20000041868 */
[----:B-1----:R-:W-:-:S04]  /*2b00*/  FMUL.FTZ R2, R72, c[0x0][0x320] ;  /* 0x0000c80048027a20 */ /* 0x002fc80000410000 */
[----:B------:R1:W1:Y:S03]  /*2b10*/  MUFU.TANH R83, R2 ;  /* 0x0000000200537308 */ /* 0x0002660000002400 */
[----:B------:R-:W-:Y:S08]  /*2b20*/  HMMA.16816.F32.BF16 R16, R12, R46, R76 ;  /* 0x0000002e0c10723c */ /* 0x000ff0000004184c */
[----:B------:R-:W-:Y:S01]  /*2b30*/  HMMA.16816.F32.BF16 R36, R20, R54, R36 ;  /* 0x000000361424723c */ /* 0x000fe20000041824 */
[----:B-1----:R-:W-:-:S07]  /*2b40*/  FMUL.FTZ R2, R73, c[0x0][0x320] ;  /* 0x0000c80049027a20 */ /* 0x002fce0000410000 */
[----:B------:R-:W-:Y:S01]  /*2b50*/  HMMA.16816.F32.BF16 R32, R24, R60, R48 ;  /* 0x0000003c1820723c */ /* 0x000fe20000041830 */
[----:B------:R1:W-:Y:S07]  /*2b60*/  MUFU.TANH R82, R2 ;  /* 0x0000000200527308 */ /* 0x0003ee0000002400 */
[----:B------:R-:W-:Y:S08]  /*2b70*/  HMMA.16816.F32.BF16 R16, R8, R54, R16 ;  /* 0x000000360810723c */ /* 0x000ff00000041810 */
[----:B------:R-:W-:Y:S01]  /*2b80*/  HMMA.16816.F32.BF16 R12, R12, R62, R40 ;  /* 0x0000003e0c0c723c */ /* 0x000fe20000041828 */
[----:B-1----:R-:W-:-:S02]  /*2b90*/  FMUL.FTZ R2, R74, c[0x0][0x320] ;  /* 0x0000c8004a027a20 */ /* 0x002fc40000410000 */
[----:B------:R-:W-:Y:S05]  /*2ba0*/  MUFU.TANH R74, R58 ;  /* 0x0000003a004a7308 */ /* 0x000fea0000002400 */
[----:B------:R-:W-:Y:S03]  /*2bb0*/  HMMA.16816.F32.BF16 R24, R24, R62, R84 ;  /* 0x0000003e1818723c */ /* 0x000fe60000041854 */
[----:B------:R1:W1:Y:S05]  /*2bc0*/  MUFU.TANH R101, R2 ;  /* 0x0000000200657308 */ /* 0x00026a0000002400 */
[----:B------:R-:W-:-:S02]  /*2bd0*/  FMUL.FTZ R7, R16, c[0x0][0x320] ;  /* 0x0000c80010077a20 */ /* 0x000fc40000410000 */
[----:B------:R-:W-:Y:S02]  /*2be0*/  FMUL.FTZ R6, R17, c[0x0][0x320] ;  /* 0x0000c80011067a20 */ /* 0x000fe40000410000 */
[----:B-1----:R-:W-:-:S04]  /*2bf0*/  FMUL.FTZ R2, R75, c[0x0][0x320] ;  /* 0x0000c8004b027a20 */ /* 0x002fc80000410000 */
[----:B------:R1:W-:Y:S02]  /*2c00*/  MUFU.TANH R80, R2 ;  /* 0x0000000200507308 */ /* 0x0003e40000002400 */
[----:B-1----:R-:W-:-:S06]  /*2c10*/  FMUL.FTZ R2, R56, c[0x0][0x320] ;  /* 0x0000c80038027a20 */ /* 0x002fcc0000410000 */
[----:B------:R1:W-:Y:S02]  /*2c20*/  MUFU.TANH R81, R2 ;  /* 0x0000000200517308 */ /* 0x0003e40000002400 */
[----:B-1----:R-:W-:-:S06]  /*2c30*/  FMUL.FTZ R2, R57, c[0x0][0x320] ;  /* 0x0000c80039027a20 */ /* 0x002fcc0000410000 */
[----:B------:R1:W-:Y:S02]  /*2c40*/  MUFU.TANH R75, R2 ;  /* 0x00000002004b7308 */ /* 0x0003e40000002400 */
[----:B-1----:R-:W-:Y:S02]  /*2c50*/  FMUL.FTZ R2, R59, c[0x0][0x320] ;  /* 0x0000c8003b027a20 */ /* 0x002fe40000410000 */
[----:B------:R-:W1:Y:S01]  /*2c60*/  LDSM.16.M88.4 R56, [R221+0x2c00] ;  /* 0x002c0000dd38783b */ /* 0x000e620000000200 */
[----:B------:R-:W-:-:S04]  /*2c70*/  DEPBAR.LE SB0, 0x0 ;  /* 0x000080000000791a */ /* 0x000fc80000000000 */
[----:B------:R2:W-:Y:S02]  /*2c80*/  MUFU.TANH R73, R2 ;  /* 0x0000000200497308 */ /* 0x0005e40000002400 */
[----:B--2---:R-:W-:-:S06]  /*2c90*/  FMUL.FTZ R2, R68, c[0x0][0x320] ;  /* 0x0000c80044027a20 */ /* 0x004fcc0000410000 */
[----:B------:R2:W-:Y:S01]  /*2ca0*/  MUFU.TANH R72, R2 ;  /* 0x0000000200487308 */ /* 0x0005e20000002400 */
[----:B-1----:R-:W-:Y:S01]  /*2cb0*/  HMMA.16816.F32.BF16 R32, R20, R56, R32 ;  /* 0x000000381420723c */ /* 0x002fe20000041820 */
[----:B--2---:R-:W-:-:S06]  /*2cc0*/  FMUL.FTZ R2, R69, c[0x0][0x320] ;  /* 0x0000c80045027a20 */ /* 0x004fcc0000410000 */
[----:B------:R1:W-:Y:S01]  /*2cd0*/  MUFU.TANH R68, R2 ;  /* 0x0000000200447308 */ /* 0x0003e20000002400 */
[C---:B------:R-:W-:Y:S08]  /*2ce0*/  HMMA.16816.F32.BF16 R28, R8.reuse, R56, R28 ;  /* 0x00000038081c723c */ /* 0x040ff0000004181c */
[----:B------:R-:W-:Y:S01]  /*2cf0*/  HMMA.16816.F32.BF16 R12, R8, R58, R12 ;  /* 0x0000003a080c723c */ /* 0x000fe2000004180c */
[----:B------:R-:W-:Y:S01]  /*2d00*/  MUFU.TANH R9, R7 ;  /* 0x0000000700097308 */ /* 0x000fe20000002400 */
[----:B-1----:R-:W-:-:S06]  /*2d10*/  FMUL.FTZ R2, R70, c[0x0][0x320] ;  /* 0x0000c80046027a20 */ /* 0x002fcc0000410000 */
[----:B------:R-:W-:Y:S01]  /*2d20*/  HMMA.16816.F32.BF16 R24, R20, R58, R24 ;  /* 0x0000003a1418723c */ /* 0x000fe20000041818 */
[----:B------:R1:W-:Y:S08]  /*2d30*/  MUFU.TANH R65, R2 ;  /* 0x0000000200417308 */ /* 0x0003f00000002400 */
[----:B------:R2:W-:Y:S01]  /*2d40*/  MUFU.TANH R10, R6 ;  /* 0x00000006000a7308 */ /* 0x0005e20000002400 */
[----:B-1----:R-:W-:-:S07]  /*2d50*/  FMUL.FTZ R2, R71, c[0x0][0x320] ;  /* 0x0000c80047027a20 */ /* 0x002fce0000410000 */
[----:B------:R1:W-:Y:S07]  /*2d60*/  MUFU.TANH R64, R2 ;  /* 0x0000000200407308 */ /* 0x0003ee0000002400 */
[----:B------:R-:W-:Y:S02]  /*2d70*/  FMUL.FTZ R26, R26, c[0x0][0x320] ;  /* 0x0000c8001a1a7a20 */ /* 0x000fe40000410000 */
[----:B--2---:R-:W-:-:S04]  /*2d80*/  FMUL.FTZ R6, R29, c[0x0][0x320] ;  /* 0x0000c8001d067a20 */ /* 0x004fc80000410000 */
[----:B------:R-:W-:Y:S01]  /*2d90*/  MUFU.TANH R26, R26 ;  /* 0x0000001a001a7308 */ /* 0x000fe20000002400 */
[----:B-1----:R-:W-:-:S07]  /*2da0*/  FMUL.FTZ R2, R36, c[0x0][0x320] ;  /* 0x0000c80024027a20 */ /* 0x002fce0000410000 */
[----:B------:R1:W-:Y:S02]  /*2db0*/  MUFU.TANH R60, R2 ;  /* 0x00000002003c7308 */ /* 0x0003e40000002400 */
[----:B-1----:R-:W-:Y:S02]  /*2dc0*/  IMAD.IADD R2, R155, 0x1, -R3 ;  /* 0x000000019b027824 */ /* 0x002fe400078e0a03 */
[----:B------:R-:W-:-:S03]  /*2dd0*/  FMUL.FTZ R3, R37, c[0x0][0x320] ;  /* 0x0000c80025037a20 */ /* 0x000fc60000410000 */
[----:B------:R-:W-:Y:S01]  /*2de0*/  SHF.R.S32.HI R5, RZ, 0x1f, R2 ;  /* 0x0000001fff057819 */ /* 0x000fe20000011402 */
[----:B------:R1:W-:Y:S03]  /*2df0*/  MUFU.TANH R50, R3 ;  /* 0x0000000300327308 */ /* 0x0003e60000002400 */
[----:B-1----:R-:W-:Y:S01]  /*2e00*/  LEA.HI R3, R5, R2, RZ, 0x2 ;  /* 0x0000000205037211 */ /* 0x002fe200078f10ff */
[----:B------:R-:W-:-:S03]  /*2e10*/  FMUL.FTZ R5, R38, c[0x0][0x320] ;  /* 0x0000c80026057a20 */ /* 0x000fc60000410000 */
[----:B------:R-:W-:Y:S01]  /*2e20*/  LOP3.LUT R3, R3, 0x7ffffffc, RZ, 0xc0, !PT ;  /* 0x7ffffffc03037812 */ /* 0x000fe200078ec0ff */
[----:B------:R1:W-:Y:S04]  /*2e30*/  MUFU.TANH R49, R5 ;  /* 0x0000000500317308 */ /* 0x0003e80000002400 */
[----:B------:R-:W-:Y:S02]  /*2e40*/  IMAD.IADD R2, R2, 0x1, -R3 ;  /* 0x0000000102027824 */ /* 0x000fe400078e0a03 */
[----:B------:R-:W-:Y:S02]  /*2e50*/  FMUL.FTZ R3, R39, c[0x0][0x320] ;  /* 0x0000c80027037a20 */ /* 0x000fe40000410000 */
[----:B------:R-:W-:Y:S02]  /*2e60*/  IMAD R2, R2, -0x2, R144 ;  /* 0xfffffffe02027824 */ /* 0x000fe400078e0290 */
[----:B------:R2:W-:Y:S01]  /*2e70*/  MUFU.TANH R38, R3 ;  /* 0x0000000300267308 */ /* 0x0005e20000002400 */
[----:B------:R-:W-:Y:S02]  /*2e80*/  BAR.SYNC.DEFER_BLOCKING 0x0 ;  /* 0x0000000000007b1d */ /* 0x000fe40000010000 */
[----:B------:R-:W-:-:S02]  /*2e90*/  ISETP.GT.AND P0, PT, R2, RZ, PT ;  /* 0x000000ff0200720c */ /* 0x000fc40003f04270 */
[----:B------:R-:W-:Y:S01]  /*2ea0*/  ISETP.GT.AND P1, PT, R2, 0x1, PT ;  /* 0x000000010200780c */ /* 0x000fe20003f24270 */
[----:B-1----:R-:W-:Y:S01]  /*2eb0*/  FMUL.FTZ R5, R18, c[0x0][0x320] ;  /* 0x0000c80012057a20 */ /* 0x002fe20000410000 */
[----:B------:R-:W-:Y:S02]  /*2ec0*/  ISETP.GT.AND P3, PT, R2, 0x8, PT ;  /* 0x000000080200780c */ /* 0x000fe40003f64270 */
[----:B-----5:R-:W-:Y:S01]  /*2ed0*/  FSEL R16, R146, -INF , P0 ;  /* 0xff80000092107808 */ /* 0x020fe20000000000 */
[----:B------:R1:W5:Y:S01]  /*2ee0*/  MUFU.TANH R7, R5 ;  /* 0x0000000500077308 */ /* 0x0003620000002400 */
[----:B----4-:R-:W-:Y:S02]  /*2ef0*/  FSEL R17, R123, -INF , P1 ;  /* 0xff8000007b117808 */ /* 0x010fe40000800000 */
[----:B------:R-:W-:Y:S02]  /*2f00*/  ISETP.GT.AND P2, PT, R2, 0x9, PT ;  /* 0x000000090200780c */ /* 0x000fe40003f44270 */
[----:B------:R-:W-:Y:S01]  /*2f10*/  FSEL R18, R116, -INF , P3 ;  /* 0xff80000074127808 */ /* 0x000fe20001800000 */
[----:B--2---:R-:W-:Y:S01]  /*2f20*/  FMUL.FTZ R3, R19, c[0x0][0x320] ;  /* 0x0000c80013037a20 */ /* 0x004fe20000410000 */
[----:B------:R-:W-:-:S02]  /*2f30*/  FSEL R36, R122, -INF , P0 ;  /* 0xff8000007a247808 */ /* 0x000fc40000000000 */
[----:B------:R-:W-:Y:S01]  /*2f40*/  FSEL R46, R152, -INF , P0 ;  /* 0xff800000982e7808 */ /* 0x000fe20000000000 */
[----:B------:R2:W4:Y:S01]  /*2f50*/  MUFU.TANH R8, R3 ;  /* 0x0000000300087308 */ /* 0x0005220000002400 */
[----:B------:R-:W-:Y:S02]  /*2f60*/  FSEL R41, R154, -INF , P0 ;  /* 0xff8000009a297808 */ /* 0x000fe40000000000 */
[----:B------:R-:W-:Y:S02]  /*2f70*/  ISETP.GT.AND P0, PT, R2, 0x10, PT ;  /* 0x000000100200780c */ /* 0x000fe40003f04270 */
[----:B------:R-:W-:Y:S01]  /*2f80*/  FSEL R19, R114, -INF , P2 ;  /* 0xff80000072137808 */ /* 0x000fe20001000000 */
[----:B-1----:R-:W-:Y:S01]  /*2f90*/  FMUL.FTZ R5, R30, c[0x0][0x320] ;  /* 0x0000c8001e057a20 */ /* 0x002fe20000410000 */
[----:B------:R-:W-:Y:S02]  /*2fa0*/  FSEL R37, R120, -INF , P1 ;  /* 0xff80000078257808 */ /* 0x000fe40000800000 */
[----:B------:R-:W-:-:S02]  /*2fb0*/  FSEL R45, R147, -INF , P1 ;  /* 0xff800000932d7808 */ /* 0x000fc40000800000 */
[----:B------:R-:W-:Y:S02]  /*2fc0*/  FSEL R42, R153, -INF , P1 ;  /* 0xff800000992a7808 */ /* 0x000fe40000800000 */
[----:B------:R-:W-:Y:S02]  /*2fd0*/  ISETP.GT.AND P1, PT, R2, 0x11, PT ;  /* 0x000000110200780c */ /* 0x000fe40003f24270 */
[----:B---3--:R-:W-:Y:S01]  /*2fe0*/  FSEL R51, R97, -INF , P0 ;  /* 0xff80000061337808 */ /* 0x008fe20000000000 */
[----:B--2---:R-:W-:Y:S01]  /*2ff0*/  FMUL.FTZ R3, R32, c[0x0][0x320] ;  /* 0x0000c80020037a20 */ /* 0x004fe20000410000 */
[----:B------:R-:W-:Y:S02]  /*3000*/  FSEL R39, R113, -INF , P3 ;  /* 0xff80000071277808 */ /* 0x000fe40001800000 */
[----:B------:R-:W-:Y:S01]  /*3010*/  FSEL R47, R118, -INF , P3 ;  /* 0xff800000762f7808 */ /* 0x000fe20001800000 */
[----:B------:R1:W-:Y:S01]  /*3020*/  MUFU.TANH R32, R3 ;  /* 0x0000000300207308 */ /* 0x0003e20000002400 */
[----:B------:R-:W-:-:S02]  /*3030*/  FSEL R43, R121, -INF , P3 ;  /* 0xff800000792b7808 */ /* 0x000fc40001800000 */
[----:B------:R-:W-:Y:S02]  /*3040*/  ISETP.GT.AND P3, PT, R2, 0x18, PT ;  /* 0x000000180200780c */ /* 0x000fe40003f64270 */
[----:B------:R-:W-:Y:S02]  /*3050*/  FSEL R53, R96, -INF , P1 ;  /* 0xff80000060357808 */ /* 0x000fe40000800000 */
[----:B------:R-:W-:Y:S02]  /*3060*/  FSEL R40, R99, -INF , P2 ;  /* 0xff80000063287808 */ /* 0x000fe40001000000 */
[----:B------:R-:W-:Y:S02]  /*3070*/  FSEL R48, R117, -INF , P2 ;  /* 0xff80000075307808 */ /* 0x000fe40001000000 */
[----:B------:R-:W-:Y:S02]  /*3080*/  FSEL R44, R119, -INF , P2 ;  /* 0xff800000772c7808 */ /* 0x000fe40001000000 */
[----:B------:R-:W-:-:S02]  /*3090*/  ISETP.GT.AND P2, PT, R2, 0x19, PT ;  /* 0x000000190200780c */ /* 0x000fc40003f44270 */
[----:B------:R-:W-:Y:S01]  /*30a0*/  FSEL R52, R83, -INF , P3 ;  /* 0xff80000053347808 */ /* 0x000fe20001800000 */
[----:B-1----:R-:W-:Y:S01]  /*30b0*/  FMUL.FTZ R3, R28, c[0x0][0x320] ;  /* 0x0000c8001c037a20 */ /* 0x002fe20000410000 */
[----:B------:R-:W-:Y:S01]  /*30c0*/  FSEL R101, R101, -INF , P3 ;  /* 0xff80000065657808 */ /* 0x000fe20001800000 */
[----:B------:R1:W-:Y:S01]  /*30d0*/  MUFU.TANH R28, R5 ;  /* 0x00000005001c7308 */ /* 0x0003e20000002400 */
[----:B------:R-:W-:Y:S02]  /*30e0*/  FSEL R160, R160, -INF , P3 ;  /* 0xff800000a0a07808 */ /* 0x000fe40001800000 */
[----:B------:R-:W-:Y:S02]  /*30f0*/  FSEL R133, R133, -INF , P3 ;  /* 0xff80000085857808 */ /* 0x000fe40001800000 */
[----:B------:R-:W-:Y:S02]  /*3100*/  FSEL R55, R89, -INF , P0 ;  /* 0xff80000059377808 */ /* 0x000fe40000000000 */
[----:B------:R-:W-:Y:S01]  /*3110*/  FSEL R134, R134, -INF , P0 ;  /* 0xff80000086867808 */ /* 0x000fe20000000000 */
[----:B------:R2:W3:Y:S01]  /*3120*/  MUFU.TANH R11, R3 ;  /* 0x00000003000b7308 */ /* 0x0004e20000002400 */
[----:B------:R-:W-:-:S02]  /*3130*/  FSEL R106, R112, -INF , P0 ;  /* 0xff800000706a7808 */ /* 0x000fc40000000000 */
[C---:B------:R-:W-:Y:S02]  /*3140*/  ISETP.GT.AND P3, PT, R2.reuse, 0x28, PT ;  /* 0x000000280200780c */ /* 0x040fe40003f64270 */
[----:B------:R-:W-:Y:S02]  /*3150*/  ISETP.GT.AND P0, PT, R2, 0x20, PT ;  /* 0x000000200200780c */ /* 0x000fe40003f04270 */
[----:B------:R-:W-:Y:S01]  /*3160*/  FSEL R54, R82, -INF , P2 ;  /* 0xff80000052367808 */ /* 0x000fe20001000000 */
[----:B-1----:R-:W-:Y:S01]  /*3170*/  FMUL.FTZ R5, R12, c[0x0][0x320] ;  /* 0x0000c8000c057a20 */ /* 0x002fe20000410000 */
[----:B------:R-:W-:Y:S01]  /*3180*/  FSEL R100, R88, -INF , P1 ;  /* 0xff80000058647808 */ /* 0x000fe20000800000 */
[----:B------:R1:W1:Y:S01]  /*3190*/  MUFU.TANH R12, R6 ;  /* 0x00000006000c7308 */ /* 0x0002620000002400 */
[----:B------:R-:W-:Y:S02]  /*31a0*/  FSEL R135, R135, -INF , P1 ;  /* 0xff80000087877808 */ /* 0x000fe40000800000 */
[----:B------:R-:W-:-:S02]  /*31b0*/  FSEL R107, R98, -INF , P1 ;  /* 0xff800000626b7808 */ /* 0x000fc40000800000 */
[----:B-----5:R-:W-:Y:S02]  /*31c0*/  FSEL R176, R7, -INF , P3 ;  /* 0xff80000007b07808 */ /* 0x020fe40001800000 */
[----:B--2---:R-:W-:Y:S01]  /*31d0*/  FMNMX.FTZ R3, R16, R17, !PT ;  /* 0x0000001110037209 */ /* 0x004fe20007810000 */
[----:B------:R2:W5:Y:S01]  /*31e0*/  MUFU.TANH R7, R5 ;  /* 0x0000000500077308 */ /* 0x0005620000002400 */
[----:B------:R-:W-:Y:S02]  /*31f0*/  ISETP.GT.AND P1, PT, R2, 0x21, PT ;  /* 0x000000210200780c */ /* 0x000fe40003f24270 */
[----:B------:R-:W-:Y:S02]  /*3200*/  FMNMX.FTZ R3, R18, R3, !PT ;  /* 0x0000000312037209 */ /* 0x000fe40007810000 */
[----:B------:R-:W-:Y:S02]  /*3210*/  FSEL R173, R72, -INF , P0 ;  /* 0xff80000048ad7808 */ /* 0x000fe40000000000 */
[----:B------:R-:W-:Y:S01]  /*3220*/  FMNMX.FTZ R3, R19, R3, !PT ;  /* 0x0000000313037209 */ /* 0x000fe20007810000 */
[----:B-1----:R-:W-:Y:S01]  /*3230*/  FMUL.FTZ R6, R13, c[0x0][0x320] ;  /* 0x0000c8000d067a20 */ /* 0x002fe20000410000 */
[----:B------:R-:W-:Y:S01]  /*3240*/  FSEL R105, R80, -INF , P2 ;  /* 0xff80000050697808 */ /* 0x000fe20001000000 */
[----:B------:R-:W-:Y:S01]  /*3250*/  FMUL.FTZ R13, R27, c[0x0][0x320] ;  /* 0x0000c8001b0d7a20 */ /* 0x000fe20000410000 */
[----:B------:R-:W-:-:S02]  /*3260*/  FMNMX.FTZ R3, R51, R3, !PT ;  /* 0x0000000333037209 */ /* 0x000fc40007810000 */
[----:B------:R-:W-:Y:S01]  /*3270*/  FSEL R161, R161, -INF , P2 ;  /* 0xff800000a1a17808 */ /* 0x000fe20001000000 */
[----:B------:R-:W1:Y:S01]  /*3280*/  MUFU.TANH R6, R6 ;  /* 0x0000000600067308 */ /* 0x000e620000002400 */
[----:B------:R-:W-:Y:S02]  /*3290*/  FMNMX.FTZ R3, R53, R3, !PT ;  /* 0x0000000335037209 */ /* 0x000fe40007810000 */
[----:B------:R-:W-:Y:S02]  /*32a0*/  FSEL R132, R132, -INF , P2 ;  /* 0xff80000084847808 */ /* 0x000fe40001000000 */
[----:B------:R-:W-:Y:S02]  /*32b0*/  FMNMX.FTZ R3, R52, R3, !PT ;  /* 0x0000000334037209 */ /* 0x000fe40007810000 */
[----:B--2---:R-:W-:Y:S01]  /*32c0*/  FMNMX.FTZ R5, R36, R37, !PT ;  /* 0x0000002524057209 */ /* 0x004fe20007810000 */
[----:B------:R-:W-:Y:S01]  /*32d0*/  MUFU.TANH R13, R13 ;  /* 0x0000000d000d7308 */ /* 0x000fe20000002400 */
[----:B------:R-:W-:-:S02]  /*32e0*/  FMNMX.FTZ R3, R54, R3, !PT ;  /* 0x0000000336037209 */ /* 0x000fc40007810000 */
[----:B------:R-:W-:Y:S02]  /*32f0*/  ISETP.GT.AND P2, PT, R2, 0x29, PT ;  /* 0x000000290200780c */ /* 0x000fe40003f44270 */
[----:B------:R-:W-:Y:S02]  /*3300*/  FSEL R172, R68, -INF , P1 ;  /* 0xff80000044ac7808 */ /* 0x000fe40000800000 */
[----:B------:R-:W-:Y:S02]  /*3310*/  FMNMX.FTZ R3, R173, R3, !PT ;  /* 0x00000003ad037209 */ /* 0x000fe40007810000 */
[----:B------:R-:W-:Y:S02]  /*3320*/  FMNMX.FTZ R5, R39, R5, !PT ;  /* 0x0000000527057209 */ /* 0x000fe40007810000 */
[----:B------:R-:W-:Y:S02]  /*3330*/  FSEL R175, R65, -INF , P0 ;  /* 0xff80000041af7808 */ /* 0x000fe40000000000 */
[----:B------:R-:W-:-:S02]  /*3340*/  FSEL R191, R74, -INF , P0 ;  /* 0xff8000004abf7808 */ /* 0x000fc40000000000 */
[----:B------:R-:W-:Y:S02]  /*3350*/  FSEL R184, R81, -INF , P0 ;  /* 0xff80000051b87808 */ /* 0x000fe40000000000 */
[----:B------:R-:W-:Y:S02]  /*3360*/  FSEL R174, R64, -INF , P1 ;  /* 0xff80000040ae7808 */ /* 0x000fe40000800000 */
[----:B------:R-:W-:Y:S02]  /*3370*/  FSEL R190, R73, -INF , P1 ;  /* 0xff80000049be7808 */ /* 0x000fe40000800000 */
[----:B------:R-:W-:Y:S02]  /*3380*/  FSEL R186, R75, -INF , P1 ;  /* 0xff8000004bba7808 */ /* 0x000fe40000800000 */
[----:B------:R-:W-:Y:S02]  /*3390*/  FSEL R163, R9, -INF , P3 ;  /* 0xff80000009a37808 */ /* 0x000fe40001800000 */
[----:B------:R-:W-:-:S02]  /*33a0*/  FSEL R189, R49, -INF , P3 ;  /* 0xff80000031bd7808 */ /* 0x000fc40001800000 */
[----:B------:R-:W-:Y:S02]  /*33b0*/  FSEL R187, R60, -INF , P3 ;  /* 0xff8000003cbb7808 */ /* 0x000fe40001800000 */
[----:B----4-:R-:W-:Y:S02]  /*33c0*/  FSEL R179, R8, -INF , P2 ;  /* 0xff80000008b37808 */ /* 0x010fe40001000000 */
[----:B------:R-:W-:Y:S02]  /*33d0*/  FSEL R162, R10, -INF , P2 ;  /* 0xff8000000aa27808 */ /* 0x000fe40001000000 */
[----:B------:R-:W-:Y:S02]  /*33e0*/  FSEL R188, R38, -INF , P2 ;  /* 0xff80000026bc7808 */ /* 0x000fe40001000000 */
[----:B------:R-:W-:Y:S02]  /*33f0*/  FSEL R185, R50, -INF , P2 ;  /* 0xff80000032b97808 */ /* 0x000fe40001000000 */
[----:B------:R-:W-:-:S02]  /*3400*/  ISETP.GT.AND P0, PT, R2, 0x30, PT ;  /* 0x000000300200780c */ /* 0x000fc40003f04270 */
[C---:B------:R-:W-:Y:S02]  /*3410*/  ISETP.GT.AND P1, PT, R2.reuse, 0x31, PT ;  /* 0x000000310200780c */ /* 0x040fe40003f24270 */
[C---:B------:R-:W-:Y:S02]  /*3420*/  ISETP.GT.AND P3, PT, R2.reuse, 0x38, PT ;  /* 0x000000380200780c */ /* 0x040fe40003f64270 */
[----:B------:R-:W-:Y:S02]  /*3430*/  ISETP.GT.AND P2, PT, R2, 0x39, PT ;  /* 0x000000390200780c */ /* 0x000fe40003f44270 */
[----:B------:R-:W-:Y:S02]  /*3440*/  FMNMX.FTZ R2, R172, R3, !PT ;  /* 0x00000003ac027209 */ /* 0x000fe40007810000 */
[----:B------:R-:W-:Y:S01]  /*3450*/  FMNMX.FTZ R3, R40, R5, !PT ;  /* 0x0000000528037209 */ /* 0x000fe20007810000 */
[----:B------:R-:W-:Y:S01]  /*3460*/  FMUL.FTZ R5, R31, c[0x0][0x320] ;  /* 0x0000c8001f057a20 */ /* 0x000fe20000410000 */
[----:B------:R-:W-:-:S02]  /*3470*/  FMNMX.FTZ R2, R163, R2, !PT ;  /* 0x00000002a3027209 */ /* 0x000fc40007810000 */
[----:B------:R-:W-:Y:S02]  /*3480*/  FMNMX.FTZ R3, R55, R3, !PT ;  /* 0x0000000337037209 */ /* 0x000fe40007810000 */
[----:B---3--:R-:W-:Y:S02]  /*3490*/  FSEL R205, R11, -INF , P0 ;  /* 0xff8000000bcd7808 */ /* 0x008fe40000000000 */
[----:B------:R-:W-:Y:S01]  /*34a0*/  FMNMX.FTZ R2, R162, R2, !PT ;  /* 0x00000002a2027209 */ /* 0x000fe20007810000 */
[----:B------:R2:W3:Y:S01]  /*34b0*/  MUFU.TANH R11, R5 ;  /* 0x00000005000b7308 */ /* 0x0004e20000002400 */
[----:B------:R-:W-:Y:S02]  /*34c0*/  FMNMX.FTZ R3, R100, R3, !PT ;  /* 0x0000000364037209 */ /* 0x000fe40007810000 */
[----:B------:R-:W-:Y:S02]  /*34d0*/  FSEL R210, R12, -INF , P1 ;  /* 0xff8000000cd27808 */ /* 0x000fe40000800000 */
[----:B------:R-:W-:-:S02]  /*34e0*/  FMNMX.FTZ R2, R205, R2, !PT ;  /* 0x00000002cd027209 */ /* 0x000fc40007810000 */
[----:B------:R-:W-:Y:S02]  /*34f0*/  FMNMX.FTZ R3, R101, R3, !PT ;  /* 0x0000000365037209 */ /* 0x000fe40007810000 */
[----:B-----5:R-:W-:Y:S02]  /*3500*/  FSEL R211, R7, -INF , P3 ;  /* 0xff80000007d37808 */ /* 0x020fe40001800000 */
[----:B------:R-:W-:Y:S02]  /*3510*/  FMNMX.FTZ R2, R210, R2, !PT ;  /* 0x00000002d2027209 */ /* 0x000fe40007810000 */
[----:B------:R-:W-:Y:S02]  /*3520*/  FMNMX.FTZ R3, R105, R3, !PT ;  /* 0x0000000369037209 */ /* 0x000fe40007810000 */
[----:B-1----:R-:W-:Y:S01]  /*3530*/  FSEL R213, R6, -INF , P2 ;  /* 0xff80000006d57808 */ /* 0x002fe20001000000 */
[----:B--2---:R-:W-:Y:S01]  /*3540*/  FMUL.FTZ R5, R14, c[0x0][0x320] ;  /* 0x0000c8000e057a20 */ /* 0x004fe20000410000 */
[----:B------:R-:W-:-:S02]  /*3550*/  FMNMX.FTZ R2, R211, R2, !PT ;  /* 0x00000002d3027209 */ /* 0x000fc40007810000 */
[----:B------:R-:W-:Y:S01]  /*3560*/  FMNMX.FTZ R3, R175, R3, !PT ;  /* 0x00000003af037209 */ /* 0x000fe20007810000 */
[----:B------:R1:W2:Y:S01]  /*3570*/  MUFU.TANH R10, R5 ;  /* 0x00000005000a7308 */ /* 0x0002a20000002400 */
[----:B------:R-:W-:Y:S02]  /*3580*/  FMNMX.FTZ R6, R213, R2, !PT ;  /* 0x00000002d5067209 */ /* 0x000fe40007810000 */
[----:B------:R-:W-:Y:S02]  /*3590*/  FMNMX.FTZ R2, R174, R3, !PT ;  /* 0x00000003ae027209 */ /* 0x000fe40007810000 */
[----:B------:R-:W-:Y:S01]  /*35a0*/  FMNMX.FTZ R3, R41, R42, !PT ;  /* 0x0000002a29037209 */ /* 0x000fe20007810000 */
[----:B------:R-:W4:Y:S01]  /*35b0*/  SHFL.BFLY PT, R7, R6, 0x2, 0x1f ;  /* 0x0c401f0006077f89 */ /* 0x000f2200000e0000 */
[----:B------:R-:W-:Y:S02]  /*35c0*/  FMNMX.FTZ R2, R176, R2, !PT ;  /* 0x00000002b0027209 */ /* 0x000fe40007810000 */
[----:B------:R-:W-:-:S02]  /*35d0*/  FSEL R200, R28, -INF , P0 ;  /* 0xff8000001cc87808 */ /* 0x000fc40000000000 */
[----:B------:R-:W-:Y:S02]  /*35e0*/  FMNMX.FTZ R2, R179, R2, !PT ;  /* 0x00000002b3027209 */ /* 0x000fe40007810000 */
[----:B------:R-:W-:Y:S02]  /*35f0*/  FMNMX.FTZ R3, R43, R3, !PT ;  /* 0x000000032b037209 */ /* 0x000fe40007810000 */
[----:B---3--:R-:W-:Y:S01]  /*3600*/  FSEL R203, R11, -INF , P1 ;  /* 0xff8000000bcb7808 */ /* 0x008fe20000800000 */
[----:B-1----:R-:W-:Y:S01]  /*3610*/  FMUL.FTZ R5, R15, c[0x0][0x320] ;  /* 0x0000c8000f057a20 */ /* 0x002fe20000410000 */
[----:B------:R-:W-:Y:S02]  /*3620*/  FMNMX.FTZ R2, R200, R2, !PT ;  /* 0x00000002c8027209 */ /* 0x000fe40007810000 */
[----:B------:R-:W-:Y:S01]  /*3630*/  FMNMX.FTZ R3, R44, R3, !PT ;  /* 0x000000032c037209 */ /* 0x000fe20007810000 */
[----:B------:R1:W3:Y:S01]  /*3640*/  MUFU.TANH R8, R5 ;  /* 0x0000000500087308 */ /* 0x0002e20000002400 */
[----:B--2---:R-:W-:-:S02]  /*3650*/  FSEL R201, R10, -INF , P3 ;  /* 0xff8000000ac97808 */ /* 0x004fc40001800000 */
[----:B------:R-:W-:Y:S02]  /*3660*/  FMNMX.FTZ R2, R203, R2, !PT ;  /* 0x00000002cb027209 */ /* 0x000fe40007810000 */
[----:B------:R-:W-:Y:S02]  /*3670*/  FMNMX.FTZ R3, R106, R3, !PT ;  /* 0x000000036a037209 */ /* 0x000fe40007810000 */
[----:B------:R-:W-:Y:S02]  /*3680*/  FMNMX.FTZ R2, R201, R2, !PT ;  /* 0x00000002c9027209 */ /* 0x000fe40007810000 */
[----:B------:R-:W-:Y:S02]  /*3690*/  FMNMX.FTZ R3, R107, R3, !PT ;  /* 0x000000036b037209 */ /* 0x000fe40007810000 */
[----:B----4-:R-:W-:Y:S02]  /*36a0*/  FMNMX.FTZ R6, R6, R7, !PT ;  /* 0x0000000706067209 */ /* 0x010fe40007810000 */
[----:B------:R-:W-:-:S02]  /*36b0*/  FMNMX.FTZ R3, R133, R3, !PT ;  /* 0x0000000385037209 */ /* 0x000fc40007810000 */
[----:B------:R-:W-:Y:S01]  /*36c0*/  FSEL R208, R32, -INF , P0 ;  /* 0xff80000020d07808 */ /* 0x000fe20000000000 */
[----:B-1----:R-:W-:Y:S01]  /*36d0*/  FMUL.FTZ R5, R34, c[0x0][0x320] ;  /* 0x0000c80022057a20 */ /* 0x002fe20000410000 */
[----:B---3--:R-:W-:Y:S01]  /*36e0*/  FSEL R209, R8, -INF , P2 ;  /* 0xff80000008d17808 */ /* 0x008fe20001000000 */
[----:B------:R-:W-:Y:S01]  /*36f0*/  FMUL.FTZ R8, R24, c[0x0][0x320] ;  /* 0x0000c80018087a20 */ /* 0x000fe20000410000 */
[----:B------:R-:W1:Y:S01]  /*3700*/  SHFL.BFLY PT, R102, R6, 0x1, 0x1f ;  /* 0x0c201f0006667f89 */ /* 0x000e6200000e0000 */
[----:B------:R2:W3:Y:S01]  /*3710*/  MUFU.TANH R9, R5 ;  /* 0x0000000500097308 */ /* 0x0004e20000002400 */
[----:B------:R-:W-:Y:S02]  /*3720*/  FSEL R214, R26, -INF , P3 ;  /* 0xff8000001ad67808 */ /* 0x000fe40001800000 */
[----:B------:R-:W-:-:S05]  /*3730*/  FSEL R212, R13, -INF , P2 ;  /* 0xff8000000dd47808 */ /* 0x000fca0001000000 */
[----:B------:R4:W5:Y:S01]  /*3740*/  MUFU.TANH R12, R8 ;  /* 0x00000008000c7308 */ /* 0x0009620000002400 */
[----:B--2---:R-:W-:Y:S01]  /*3750*/  FMUL.FTZ R5, R33, c[0x0][0x320] ;  /* 0x0000c80021057a20 */ /* 0x004fe20000410000 */
[----:B---3--:R-:W-:Y:S02]  /*3760*/  FSEL R237, R9, -INF , P0 ;  /* 0xff80000009ed7808 */ /* 0x008fe40000000000 */
[----:B------:R-:W-:-:S04]  /*3770*/  ISETP.GE.AND P0, PT, R145, 0x41, PT ;  /* 0x000000419100780c */ /* 0x000fc80003f06270 */
[----:B------:R2:W3:Y:S01]  /*3780*/  MUFU.TANH R11, R5 ;  /* 0x00000005000b7308 */ /* 0x0004e20000002400 */
[----:B-1----:R-:W-:Y:S01]  /*3790*/  FMNMX.FTZ R102, R6, R102, !PT ;  /* 0x0000006606667209 */ /* 0x002fe20007810000 */
[----:B----4-:R-:W-:Y:S01]  /*37a0*/  FMUL.FTZ R8, R25, c[0x0][0x320] ;  /* 0x0000c80019087a20 */ /* 0x010fe20000410000 */
[----:B-----5:R-:W-:-:S05]  /*37b0*/  FSEL R215, R12, -INF , P3 ;  /* 0xff8000000cd77808 */ /* 0x020fca0001800000 */
[----:B------:R1:W4:Y:S01]  /*37c0*/  MUFU.TANH R10, R8 ;  /* 0x00000008000a7308 */ /* 0x0003220000002400 */
[----:B------:R-:W-:Y:S01]  /*37d0*/  FMUL.FTZ R12, R102, c[0x0][0x2d0] ;  /* 0x0000b400660c7a20 */ /* 0x000fe20000410000 */
[----:B--2---:R-:W-:Y:S02]  /*37e0*/  FMNMX.FTZ R5, R209, R2, !PT ;  /* 0x00000002d1057209 */ /* 0x004fe40007810000 */
[----:B------:R-:W-:Y:S02]  /*37f0*/  FMNMX.FTZ R2, R132, R3, !PT ;  /* 0x0000000384027209 */ /* 0x000fe40007810000 */
[----:B------:R-:W-:Y:S01]  /*3800*/  FMNMX.FTZ R3, R46, R45, !PT ;  /* 0x0000002d2e037209 */ /* 0x000fe20007810000 */
[----:B------:R-:W2:Y:S01]  /*3810*/  SHFL.BFLY PT, R7, R5, 0x2, 0x1f ;  /* 0x0c401f0005077f89 */ /* 0x000ea200000e0000 */
[----:B------:R-:W-:Y:S02]  /*3820*/  FMNMX.FTZ R2, R184, R2, !PT ;  /* 0x00000002b8027209 */ /* 0x000fe40007810000 */
[----:B------:R-:W-:Y:S01]  /*3830*/  FMNMX.FTZ R3, R47, R3, !PT ;  /* 0x000000032f037209 */ /* 0x000fe20007810000 */
[----:B-1----:R-:W-:Y:S01]  /*3840*/  FMUL.FTZ R8, R35, c[0x0][0x320] ;  /* 0x0000c80023087a20 */ /* 0x002fe20000410000 */
[----:B------:R-:W-:-:S02]  /*3850*/  FMNMX.FTZ R2, R186, R2, !PT ;  /* 0x00000002ba027209 */ /* 0x000fc40007810000 */
[----:B------:R-:W-:Y:S02]  /*3860*/  FMNMX.FTZ R3, R48, R3, !PT ;  /* 0x0000000330037209 */ /* 0x000fe40007810000 */
[----:B------:R-:W-:Y:S02]  /*3870*/  FMNMX.FTZ R2, R187, R2, !PT ;  /* 0x00000002bb027209 */ /* 0x000fe40007810000 */
[----:B------:R-:W-:Y:S02]  /*3880*/  FMNMX.FTZ R3, R134, R3, !PT ;  /* 0x0000000386037209 */ /* 0x000fe40007810000 */
[----:B------:R-:W-:Y:S02]  /*3890*/  FMNMX.FTZ R2, R185, R2, !PT ;  /* 0x00000002b9027209 */ /* 0x000fe40007810000 */
[----:B------:R-:W-:Y:S02]  /*38a0*/  FMNMX.FTZ R3, R135, R3, !PT ;  /* 0x0000000387037209 */ /* 0x000fe40007810000 */
[----:B---3--:R-:W-:-:S02]  /*38b0*/  FSEL R15, R11, -INF , P1 ;  /* 0xff8000000b0f7808 */ /* 0x008fc40000800000 */
[----:B------:R-:W-:Y:S01]  /*38c0*/  FMNMX.FTZ R2, R208, R2, !PT ;  /* 0x00000002d0027209 */ /* 0x000fe20007810000 */
[----:B------:R1:W3:Y:S01]  /*38d0*/  MUFU.TANH R11, R8 ;  /* 0x00000008000b7308 */ /* 0x0002e20000002400 */
[----:B------:R-:W-:Y:S02]  /*38e0*/  FMNMX.FTZ R3, R160, R3, !PT ;  /* 0x00000003a0037209 */ /* 0x000fe40007810000 */
[----:B------:R-:W-:Y:S02]  /*38f0*/  FMNMX.FTZ R2, R15, R2, !PT ;  /* 0x000000020f027209 */ /* 0x000fe40007810000 */
[----:B--2---:R-:W-:Y:S02]  /*3900*/  FMNMX.FTZ R9, R5, R7, !PT ;  /* 0x0000000705097209 */ /* 0x004fe40007810000 */
[----:B------:R-:W-:Y:S02]  /*3910*/  FMNMX.FTZ R5, R161, R3, !PT ;  /* 0x00000003a1057209 */ /* 0x000fe40007810000 */
[----:B----4-:R-:W-:-:S02]  /*3920*/  FSEL R222, R10, -INF , P2 ;  /* 0xff8000000ade7808 */ /* 0x010fc40001000000 */
[----:B------:R-:W-:Y:S02]  /*3930*/  FMNMX.FTZ R3, R215, R2, !PT ;  /* 0x00000002d7037209 */ /* 0x000fe40007810000 */
[----:B------:R-:W-:Y:S02]  /*3940*/  FMNMX.FTZ R5, R191, R5, !PT ;  /* 0x00000005bf057209 */ /* 0x000fe40007810000 */
[----:B------:R-:W-:Y:S02]  /*3950*/  @P0 LEA.HI.SX32 R2, R250, 0xfffffffe, 0x1a ;  /* 0xfffffffefa020811 */ /* 0x000fe400078fd2ff */
[----:B------:R-:W-:Y:S02]  /*3960*/  FMNMX.FTZ R10, R222, R3, !PT ;  /* 0x00000003de0a7209 */ /* 0x000fe40007810000 */
[----:B------:R-:W-:Y:S01]  /*3970*/  FMNMX.FTZ R3, R190, R5, !PT ;  /* 0x00000005be037209 */ /* 0x000fe20007810000 */
[----:B------:R-:W-:Y:S01]  /*3980*/  @P0 IMAD R6, R157, R2, RZ ;  /* 0x000000029d060224 */ /* 0x000fe200078e02ff */
[----:B------:R-:W-:Y:S01]  /*3990*/  @P0 SHF.R.S32.HI R7, RZ, 0x1f, R2 ;  /* 0x0000001fff070819 */ /* 0x000fe20000011402 */
[----:B-1----:R-:W1:Y:S01]  /*39a0*/  SHFL.BFLY PT, R8, R10, 0x2, 0x1f ;  /* 0x0c401f000a087f89 */ /* 0x002e6200000e0000 */
[----:B------:R-:W-:Y:S01]  /*39b0*/  FMNMX.FTZ R5, R189, R3, !PT ;  /* 0x00000003bd057209 */ /* 0x000fe20007810000 */
[----:B------:R-:W-:Y:S01]  /*39c0*/  @P0 IMAD.WIDE.U32 R2, R2, R159, R166 ;  /* 0x0000009f02020225 */ /* 0x000fe200078e00a6 */
[----:B---3--:R-:W-:-:S02]  /*39d0*/  FSEL R223, R11, -INF , P1 ;  /* 0xff8000000bdf7808 */ /* 0x008fc40000800000 */
[----:B------:R-:W-:Y:S01]  /*39e0*/  FMNMX.FTZ R5, R188, R5, !PT ;  /* 0x00000005bc057209 */ /* 0x000fe20007810000 */
[----:B------:R-:W-:Y:S01]  /*39f0*/  @P0 IMAD R7, R7, R159, R6 ;  /* 0x0000009f07070224 */ /* 0x000fe200078e0206 */
[----:B------:R-:W-:Y:S01]  /*3a00*/  FSETP.NEU.FTZ.AND P1, PT, R102, -INF , PT ;  /* 0xff8000006600780b */ /* 0x000fe20003f3d000 */
[----:B------:R-:W2:Y:S02]  /*3a10*/  SHFL.BFLY PT, R11, R9, 0x1, 0x1f ;  /* 0x0c201f00090b7f89 */ /* 0x000ea400000e0000 */
[----:B------:R-:W-:Y:S01]  /*3a20*/  @P0 IMAD.IADD R7, R3, 0x1, R7 ;  /* 0x0000000103070824 */ /* 0x000fe200078e0207 */
[----:B------:R-:W-:Y:S02]  /*3a30*/  FMNMX.FTZ R3, R237, R5, !PT ;  /* 0x00000005ed037209 */ /* 0x000fe40007810000 */
[----:B------:R-:W-:Y:S02]  /*3a40*/  FSEL R12, R12, RZ, P1 ;  /* 0x000000ff0c0c7208 */ /* 0x000fe40000800000 */
[----:B------:R-:W-:-:S02]  /*3a50*/  FMNMX.FTZ R3, R223, R3, !PT ;  /* 0x00000003df037209 */ /* 0x000fc40007810000 */
[----:B------:R-:W-:Y:S01]  /*3a60*/  @P0 LEA R6, P1, R2, c[0x0][0x1c8], 0x1 ;  /* 0x0000720002060a11 */ /* 0x000fe200078208ff */
[--C-:B------:R-:W-:Y:S01]  /*3a70*/  FFMA.FTZ R5, R16, c[0x0][0x2d0], -R12.reuse ;  /* 0x0000b40010057a23 */ /* 0x100fe2000001080c */
[----:B------:R-:W-:Y:S02]  /*3a80*/  FMNMX.FTZ R3, R214, R3, !PT ;  /* 0x00000003d6037209 */ /* 0x000fe40007810000 */
[----:B------:R-:W-:Y:S01]  /*3a90*/  @P0 LEA.HI.X R7, R2, c[0x0][0x1cc], R7, 0x1, P1 ;  /* 0x0000730002070a11 */ /* 0x000fe200008f0c07 */
[----:B------:R3:W-:Y:S01]  /*3aa0*/  MUFU.EX2 R249, R5 ;  /* 0x0000000500f97308 */ /* 0x0007e20000000800 */
[--C-:B------:R-:W-:Y:S01]  /*3ab0*/  FFMA.FTZ R2, R17, c[0x0][0x2d0], -R12.reuse ;  /* 0x0000b40011027a23 */ /* 0x100fe2000001080c */
[----:B-1----:R-:W-:Y:S02]  /*3ac0*/  FMNMX.FTZ R10, R10, R8, !PT ;  /* 0x000000080a0a7209 */ /* 0x002fe40007810000 */
[----:B------:R-:W-:Y:S01]  /*3ad0*/  @P0 LEA R8, P1, R158, R6, 0x1 ;  /* 0x000000069e080211 */ /* 0x000fe200078208ff */
[----:B------:R1:W-:Y:S03]  /*3ae0*/  @P0 LDGSTS.E.BYPASS.LTC128B.128 [R233+0x3100], [R6.64], !P4 ;  /* 0x0310000006e90fae */ /* 0x0003e6000e101d44 */
[----:B------:R2:W4:Y:S01]  /*3af0*/  MUFU.EX2 R247, R2 ;  /* 0x0000000200f77308 */ /* 0x0005220000000800 */
[----:B------:R1:W-:Y:S04]  /*3b00*/  @P0 LDGSTS.E.BYPASS.LTC128B.128 [R233+0x4100], [R6.64+0x40], !P6 ;  /* 0x0410004006e90fae */ /* 0x0003e8000f101d44 */
[----:B------:R1:W-:Y:S01]  /*3b10*/  @P0 LDGSTS.E.BYPASS.LTC128B.128 [R233+0x5100], [R6.64+0x80], !P5 ;  /* 0x0510008006e90fae */ /* 0x0003e2000e901d44 */
[----:B---3--:R-:W-:Y:S01]  /*3b20*/  FMNMX.FTZ R5, R212, R3, !PT ;  /* 0x00000003d4057209 */ /* 0x008fe20007810000 */
[----:B------:R-:W-:-:S02]  /*3b30*/  FFMA.FTZ R3, R18, c[0x0][0x2d0], -R12 ;  /* 0x0000b40012037a23 */ /* 0x000fc4000001080c */
[----:B------:R-:W3:Y:S02]  /*3b40*/  SHFL.BFLY PT, R14, R10, 0x1, 0x1f ;  /* 0x0c201f000a0e7f89 */ /* 0x000ee400000e0000 */
[----:B------:R5:W-:Y:S02]  /*3b50*/  MUFU.EX2 R246, R3 ;  /* 0x0000000300f67308 */ /* 0x000be40000000800 */
[----:B------:R-:W1:Y:S01]  /*3b60*/  SHFL.BFLY PT, R13, R5, 0x2, 0x1f ;  /* 0x0c401f00050d7f89 */ /* 0x000e6200000e0000 */
[----:B--2---:R-:W-:Y:S01]  /*3b70*/  FMNMX.FTZ R2, R9, R11, !PT ;  /* 0x0000000b09027209 */ /* 0x004fe20007810000 */
[----:B------:R-:W-:Y:S01]  /*3b80*/  FFMA.FTZ R11, R19, c[0x0][0x2d0], -R12 ;  /* 0x0000b400130b7a23 */ /* 0x000fe2000001080c */
[----:B------:R-:W-:Y:S02]  /*3b90*/  @P0 LEA.HI.X R9, R158, R7, R164, 0x1, P1 ;  /* 0x000000079e090211 */ /* 0x000fe400008f0ca4 */
[C---:B------:R-:W-:Y:S01]  /*3ba0*/  FSETP.NEU.FTZ.AND P1, PT, R2.reuse, -INF , PT ;  /* 0xff8000000200780b */ /* 0x040fe20003f3d000 */
[----:B------:R2:W1:Y:S02]  /*3bb0*/  MUFU.EX2 R248, R11 ;  /* 0x0000000b00f87308 */ /* 0x0004640000000800 */
[----:B------:R4:W-:Y:S04]  /*3bc0*/  @P0 LDGSTS.E.BYPASS.LTC128B.128 [R233+0x3900], [R8.64], !P4 ;  /* 0x0390000008e90fae */ /* 0x0009e8000e101d44 */
[----:B------:R4:W-:Y:S01]  /*3bd0*/  @P0 LDGSTS.E.BYPASS.LTC128B.128 [R233+0x4900], [R8.64+0x40], !P6 ;  /* 0x0490004008e90fae */ /* 0x0009e2000f101d44 */
[----:B-----5:R-:W-:-:S03]  /*3be0*/  FMUL.FTZ R3, R2, c[0x0][0x2d0] ;  /* 0x0000b40002037a20 */ /* 0x020fc60000410000 */
[----:B------:R4:W-:Y:S02]  /*3bf0*/  @P0 LDGSTS.E.BYPASS.LTC128B.128 [R233+0x5900], [R8.64+0x80], !P5 ;  /* 0x0590008008e90fae */ /* 0x0009e4000e901d44 */
[----:B------:R-:W-:Y:S02]  /*3c00*/  FSEL R3, R3, RZ, P1 ;  /* 0x000000ff03037208 */ /* 0x000fe40000800000 */
[----:B------:R-:W-:Y:S01]  /*3c10*/  LDSM.16.MT88.4 R24, [R217+0x100] ;  /* 0x00010000d918783b */ /* 0x000fe20000004200 */
[----:B---3--:R-:W-:Y:S02]  /*3c20*/  FMNMX.FTZ R104, R10, R14, !PT ;  /* 0x0000000e0a687209 */ /* 0x008fe40007810000 */
[----:B-1----:R-:W-:Y:S01]  /*3c30*/  FMNMX.FTZ R4, R5, R13, !PT ;  /* 0x0000000d05047209 */ /* 0x002fe20007810000 */
[--C-:B------:R-:W-:Y:S01]  /*3c40*/  FFMA.FTZ R6, R37, c[0x0][0x2d0], -R3.reuse ;  /* 0x0000b40025067a23 */ /* 0x100fe20000010803 */
[----:B------:R-:W-:Y:S01]  /*3c50*/  LDSM.16.MT88.4 R16, [R218+0x100] ;  /* 0x00010000da10783b */ /* 0x000fe20000004200 */
[--C-:B--2---:R-:W-:Y:S01]  /*3c60*/  FFMA.FTZ R11, R36, c[0x0][0x2d0], -R3.reuse ;  /* 0x0000b400240b7a23 */ /* 0x104fe20000010803 */
[----:B------:R-:W-:Y:S01]  /*3c70*/  FSETP.NEU.FTZ.AND P1, PT, R104, -INF , PT ;  /* 0xff8000006800780b */ /* 0x000fe20003f3d000 */
[----:B------:R1:W-:Y:S01]  /*3c80*/  MUFU.EX2 R243, R6 ;  /* 0x0000000600f37308 */ /* 0x0003e20000000800 */
[--C-:B------:R-:W-:Y:S01]  /*3c90*/  FFMA.FTZ R0, R39, c[0x0][0x2d0], -R3.reuse ;  /* 0x0000b40027007a23 */ /* 0x100fe20000010803 */
[----:B------:R-:W-:Y:S01]  /*3ca0*/  LDSM.16.MT88.4 R20, [R217+0x1100] ;  /* 0x00110000d914783b */ /* 0x000fe20000004200 */
[----:B------:R-:W-:-:S03]  /*3cb0*/  FFMA.FTZ R5, R40, c[0x0][0x2d0], -R3 ;  /* 0x0000b40028057a23 */ /* 0x000fc60000010803 */
[----:B------:R-:W-:Y:S02]  /*3cc0*/  LDSM.16.MT88.4 R28, [R218+0x1100] ;  /* 0x00110000da1c783b */ /* 0x000fe40000004200 */
[----:B------:R2:W-:Y:S02]  /*3cd0*/  MUFU.EX2 R242, R0 ;  /* 0x0000000000f27308 */ /* 0x0005e40000000800 */
[----:B------:R-:W-:Y:S04]  /*3ce0*/  LDSM.16.MT88.4 R32, [R217+0x2100] ;  /* 0x00210000d920783b */ /* 0x000fe80000004200 */
[----:B------:R-:W-:Y:S02]  /*3cf0*/  LDSM.16.MT88.4 R36, [R218+0x2100] ;  /* 0x00210000da24783b */ /* 0x000fe40000004200 */
[----:B------:R-:W-:Y:S02]  /*3d00*/  MUFU.EX2 R245, R11 ;  /* 0x0000000b00f57308 */ /* 0x000fe40000000800 */
[----:B-1----:R-:W1:Y:S04]  /*3d10*/  SHFL.BFLY PT, R6, R4, 0x1, 0x1f ;  /* 0x0c201f0004067f89 */ /* 0x002e6800000e0000 */
[----:B------:R-:W0:Y:S01]  /*3d20*/  LDGDEPBAR ;  /* 0x00000000000079af */ /* 0x000e220000000000 */
[----:B--2---:R-:W-:Y:S01]  /*3d30*/  FMUL.FTZ R0, R104, c[0x0][0x2d0] ;  /* 0x0000b40068007a20 */ /* 0x004fe20000410000 */
[----:B------:R2:W3:Y:S04]  /*3d40*/  MUFU.EX2 R244, R5 ;  /* 0x0000000500f47308 */ /* 0x0004e80000000800 */
[----:B------:R-:W-:-:S05]  /*3d50*/  FSEL R0, R0, RZ, P1 ;  /* 0x000000ff00007208 */ /* 0x000fca0000800000 */
[----:B----4-:R-:W-:-:S04]  /*3d60*/  FFMA.FTZ R9, R43, c[0x0][0x2d0], -R0 ;  /* 0x0000b4002b097a23 */ /* 0x010fc80000010800 */
[----:B------:R-:W-:Y:S01]  /*3d70*/  MUFU.EX2 R240, R9 ;  /* 0x0000000900f07308 */ /* 0x000fe20000000800 */
[----:B--2---:R-:W-:Y:S01]  /*3d80*/  FFMA.FTZ R5, R41, c[0x0][0x2d0], -R0 ;  /* 0x0000b40029057a23 */ /* 0x004fe20000010800 */
[----:B-1----:R-:W-:Y:S02]  /*3d90*/  FMNMX.FTZ R103, R4, R6, !PT ;  /* 0x0000000604677209 */ /* 0x002fe40007810000 */
[----:B------:R-:W-:Y:S02]  /*3da0*/  F2FP.BF16.PACK_AB R4, R247, R249 ;  /* 0x000000f9f704723e */ /* 0x000fe400000010ff */
[C---:B------:R-:W-:Y:S01]  /*3db0*/  FSETP.NEU.FTZ.AND P1, PT, R103.reuse, -INF , PT ;  /* 0xff8000006700780b */ /* 0x040fe20003f3d000 */
[----:B------:R-:W-:Y:S01]  /*3dc0*/  FMUL.FTZ R8, R103, c[0x0][0x2d0] ;  /* 0x0000b40067087a20 */ /* 0x000fe20000410000 */
[----:B------:R1:W-:Y:S01]  /*3dd0*/  MUFU.EX2 R239, R5 ;  /* 0x0000000500ef7308 */ /* 0x0003e20000000800 */
[----:B------:R-:W-:Y:S02]  /*3de0*/  F2FP.BF16.PACK_AB R6, R248, R246 ;  /* 0x000000f6f806723e */ /* 0x000fe400000010ff */
[----:B---3--:R-:W-:-:S02]  /*3df0*/  F2FP.BF16.PACK_AB R7, R244, R242 ;  /* 0x000000f2f407723e */ /* 0x008fc400000010ff */
[----:B------:R-:W-:Y:S01]  /*3e00*/  FSEL R13, R8, RZ, P1 ;  /* 0x000000ff080d7208 */ /* 0x000fe20000800000 */
[----:B------:R-:W-:-:S04]  /*3e10*/  FFMA.FTZ R8, R44, c[0x0][0x2d0], -R0 ;  /* 0x0000b4002c087a23 */ /* 0x000fc80000010800 */
[----:B------:R2:W3:Y:S01]  /*3e20*/  MUFU.EX2 R241, R8 ;  /* 0x0000000800f17308 */ /* 0x0004e20000000800 */
[----:B-1----:R-:W-:Y:S02]  /*3e30*/  FFMA.FTZ R5, R42, c[0x0][0x2d0], -R0 ;  /* 0x0000b4002a057a23 */ /* 0x002fe40000010800 */
[----:B------:R-:W-:Y:S05]  /*3e40*/  LDSM.16.MT88.4 R40, [R218+0x2500] ;  /* 0x00250000da28783b */ /* 0x000fea0000004200 */
[----:B------:R1:W-:Y:S01]  /*3e50*/  MUFU.EX2 R232, R5 ;  /* 0x0000000500e87308 */ /* 0x0003e20000000800 */
[----:B--2---:R-:W-:Y:S01]  /*3e60*/  FFMA.FTZ R8, R46, c[0x0][0x2d0], -R13 ;  /* 0x0000b4002e087a23 */ /* 0x004fe2000001080d */
[----:B---3--:R-:W-:-:S06]  /*3e70*/  F2FP.BF16.PACK_AB R10, R241, R240 ;  /* 0x000000f0f10a723e */ /* 0x008fcc00000010ff */
[----:B------:R2:W-:Y:S01]  /*3e80*/  MUFU.EX2 R229, R8 ;  /* 0x0000000800e57308 */ /* 0x0005e20000000800 */
[----:B-1----:R-:W-:-:S07]  /*3e90*/  F2FP.BF16.PACK_AB R5, R243, R245 ;  /* 0x000000f5f305723e */ /* 0x002fce00000010ff */
[----:B------:R-:W-:Y:S01]  /*3ea0*/  HMMA.16816.F32.BF16 R120, R4, R24, RZ ;  /* 0x000000180478723c */ /* 0x000fe200000418ff */
[----:B--2---:R-:W-:-:S04]  /*3eb0*/  FFMA.FTZ R8, R45, c[0x0][0x2d0], -R13 ;  /* 0x0000b4002d087a23 */ /* 0x004fc8000001080d */
[----:B------:R1:W2:Y:S03]  /*3ec0*/  MUFU.EX2 R228, R8 ;  /* 0x0000000800e47308 */ /* 0x0002a60000000800 */
[C---:B------:R-:W-:Y:S08]  /*3ed0*/  HMMA.16816.F32.BF16 R116, R4.reuse, R16, RZ ;  /* 0x000000100474723c */ /* 0x040ff000000418ff */
[----:B------:R-:W-:Y:S01]  /*3ee0*/  HMMA.16816.F32.BF16 R112, R4, R20, RZ ;  /* 0x000000140470723c */ /* 0x000fe200000418ff */
[----:B-1----:R-:W-:-:S07]  /*3ef0*/  FFMA.FTZ R8, R47, c[0x0][0x2d0], -R13 ;  /* 0x0000b4002f087a23 */ /* 0x002fce000001080d */
[C---:B------:R-:W-:Y:S01]  /*3f00*/  HMMA.16816.F32.BF16 R108, R4.reuse, R28, RZ ;  /* 0x0000001c046c723c */ /* 0x040fe200000418ff */
[----:B--2---:R-:W-:Y:S01]  /*3f10*/  F2FP.BF16.PACK_AB R9, R228, R229 ;  /* 0x000000e5e409723e */ /* 0x004fe200000010ff */
[----:B------:R1:W-:Y:S06]  /*3f20*/  MUFU.EX2 R231, R8 ;  /* 0x0000000800e77308 */ /* 0x0003ec0000000800 */
[C---:B------:R-:W-:Y:S08]  /*3f30*/  HMMA.16816.F32.BF16 R96, R4.reuse, R32, RZ ;  /* 0x000000200460723c */ /* 0x040ff000000418ff */
[----:B------:R-:W-:Y:S01]  /*3f40*/  HMMA.16816.F32.BF16 R92, R4, R36, RZ ;  /* 0x00000024045c723c */ /* 0x000fe200000418ff */
[----:B-1----:R-:W-:-:S04]  /*3f50*/  FFMA.FTZ R8, R48, c[0x0][0x2d0], -R13 ;  /* 0x0000b40030087a23 */ /* 0x002fc8000001080d */
[----:B------:R1:W2:Y:S03]  /*3f60*/  MUFU.EX2 R238, R8 ;  /* 0x0000000800ee7308 */ /* 0x0002a60000000800 */
[C---:B------:R-:W-:Y:S08]  /*3f70*/  HMMA.16816.F32.BF16 R88, R4.reuse, R26, RZ ;  /* 0x0000001a0458723c */ /* 0x040ff000000418ff */
[----:B------:R-:W-:Y:S01]  /*3f80*/  HMMA.16816.F32.BF16 R84, R4, R18, RZ ;  /* 0x000000120454723c */ /* 0x000fe200000418ff */
[----:B-1----:R-:W-:-:S07]  /*3f90*/  F2FP.BF16.PACK_AB R8, R232, R239 ;  /* 0x000000efe808723e */ /* 0x002fce00000010ff */
[----:B------:R-:W-:Y:S01]  /*3fa0*/  HMMA.16816.F32.BF16 R80, R4, R22, RZ ;  /* 0x000000160450723c */ /* 0x000fe200000418ff */
[----:B--2---:R-:W-:-:S07]  /*3fb0*/  F2FP.BF16.PACK_AB R11, R238, R231 ;  /* 0x000000e7ee0b723e */ /* 0x004fce00000010ff */
[C---:B------:R-:W-:Y:S08]  /*3fc0*/  HMMA.16816.F32.BF16 R76, R4.reuse, R30, RZ ;  /* 0x0000001e044c723c */ /* 0x040ff000000418ff */
[C---:B------:R-:W-:Y:S08]  /*3fd0*/  HMMA.16816.F32.BF16 R72, R4.reuse, R34, RZ ;  /* 0x000000220448723c */ /* 0x040ff000000418ff */
[----:B------:R-:W-:Y:S07]  /*3fe0*/  HMMA.16816.F32.BF16 R64, R4, R38, RZ ;  /* 0x000000260440723c */ /* 0x000fee00000418ff */
[--C-:B------:R-:W-:Y:S01]  /*3ff0*/  FFMA.FTZ R4, R51, c[0x0][0x2d0], -R12.reuse ;  /* 0x0000b40033047a23 */ /* 0x100fe2000001080c */
[C---:B------:R-:W-:Y:S03]  /*4000*/  HMMA.16816.F32.BF16 R68, R8.reuse, R24, RZ ;  /* 0x000000180844723c */ /* 0x040fe600000418ff */
[----:B------:R1:W-:Y:S05]  /*4010*/  MUFU.EX2 R230, R4 ;  /* 0x0000000400e67308 */ /* 0x0003ea0000000800 */
[C---:B------:R-:W-:Y:S01]  /*4020*/  HMMA.16816.F32.BF16 R136, R8.reuse, R26, RZ ;  /* 0x0000001a0888723c */ /* 0x040fe200000418ff */
[----:B------:R-:W2:Y:S07]  /*4030*/  LDSM.16.MT88.4 R24, [R217+0x500] ;  /* 0x00050000d918783b */ /* 0x000eae0000004200 */
[----:B------:R-:W-:Y:S01]  /*4040*/  HMMA.16816.F32.BF16 R60, R8, R16, RZ ;  /* 0x00000010083c723c */ /* 0x000fe200000418ff */
[----:B-1----:R-:W-:-:S04]  /*4050*/  FFMA.FTZ R4, R53, c[0x0][0x2d0], -R12 ;  /* 0x0000b40035047a23 */ /* 0x002fc8000001080c */
[----:B------:R1:W-:Y:S03]  /*4060*/  MUFU.EX2 R236, R4 ;  /* 0x0000000400ec7308 */ /* 0x0003e60000000800 */
[C---:B------:R-:W-:Y:S01]  /*4070*/  HMMA.16816.F32.BF16 R128, R8.reuse, R18, RZ ;  /* 0x000000120880723c */ /* 0x040fe200000418ff */
[----:B------:R-:W-:Y:S07]  /*4080*/  LDSM.16.MT88.4 R16, [R217+0x1500] ;  /* 0x00150000d910783b */ /* 0x000fee0000004200 */
[----:B------:R-:W-:Y:S01]  /*4090*/  HMMA.16816.F32.BF16 R56, R8, R20, RZ ;  /* 0x000000140838723c */ /* 0x000fe200000418ff */
[----:B-1----:R-:W-:-:S07]  /*40a0*/  FFMA.FTZ R4, R52, c[0x0][0x2d0], -R12 ;  /* 0x0000b40034047a23 */ /* 0x002fce000001080c */
[C---:B------:R-:W-:Y:S01]  /*40b0*/  HMMA.16816.F32.BF16 R124, R8.reuse, R22, RZ ;  /* 0x00000016087c723c */ /* 0x040fe200000418ff */
[----:B------:R-:W1:Y:S01]  /*40c0*/  LDSM.16.MT88.4 R20, [R218+0x500] ;  /* 0x00050000da14783b */ /* 0x000e620000004200 */
[----:B------:R3:W-:Y:S06]  /*40d0*/  MUFU.EX2 R235, R4 ;  /* 0x0000000400eb7308 */ /* 0x0007ec0000000800 */
[C---:B------:R-:W-:Y:S08]  /*40e0*/  HMMA.16816.F32.BF16 R140, R8.reuse, R30, RZ ;  /* 0x0000001e088c723c */ /* 0x040ff000000418ff */
[----:B------:R-:W-:Y:S01]  /*40f0*/  HMMA.16816.F32.BF16 R48, R8, R32, RZ ;  /* 0x000000200830723c */ /* 0x000fe200000418ff */
[----:B---3--:R-:W-:-:S04]  /*4100*/  FFMA.FTZ R4, R54, c[0x0][0x2d0], -R12 ;  /* 0x0000b40036047a23 */ /* 0x008fc8000001080c */
[----:B------:R3:W4:Y:S03]  /*4110*/  MUFU.EX2 R234, R4 ;  /* 0x0000000400ea7308 */ /* 0x0007260000000800 */
[C---:B------:R-:W-:Y:S01]  /*4120*/  HMMA.16816.F32.BF16 R152, R8.reuse, R34, RZ ;  /* 0x000000220898723c */ /* 0x040fe200000418ff */
[----:B------:R-:W5:Y:S07]  /*4130*/  LDSM.16.MT88.4 R32, [R217+0x2500] ;  /* 0x00250000d920783b */ /* 0x000f6e0000004200 */
[----:B------:R-:W-:Y:S01]  /*4140*/  HMMA.16816.F32.BF16 R44, R8, R36, RZ ;  /* 0x00000024082c723c */ /* 0x000fe200000418ff */
[----:B---3--:R-:W-:-:S07]  /*4150*/  FFMA.FTZ R4, R55, c[0x0][0x2d0], -R3 ;  /* 0x0000b40037047a23 */ /* 0x008fce0000010803 */
[C---:B------:R-:W-:Y:S01]  /*4160*/  HMMA.16816.F32.BF16 R156, R8.reuse, R38, RZ ;  /* 0x00000026089c723c */ /* 0x040fe200000418ff */
[----:B----4-:R-:W-:Y:S01]  /*4170*/  F2FP.BF16.PACK_AB R6, R234, R235 ;  /* 0x000000ebea06723e */ /* 0x010fe200000010ff */
[----:B------:R-:W-:Y:S01]  /*4180*/  LDSM.16.MT88.4 R36, [R218+0x2900] ;  /* 0x00290000da24783b */ /* 0x000fe20000004200 */
[----:B------:R3:W-:Y:S05]  /*4190*/  MUFU.EX2 R224, R4 ;  /* 0x0000000400e07308 */ /* 0x0007ea0000000800 */
[----:B------:R-:W-:Y:S01]  /*41a0*/  HMMA.16816.F32.BF16 R52, R8, R28, RZ ;  /* 0x0000001c0834723c */ /* 0x000fe200000418ff */
[----:B------:R-:W4:Y:S06]  /*41b0*/  LDSM.16.MT88.4 R28, [R218+0x1500] ;  /* 0x00150000da1c783b */ /* 0x000f2c0000004200 */
[----:B------:R-:W-:-:S02]  /*41c0*/  FFMA.FTZ R8, R133, c[0x0][0x2d0], -R0 ;  /* 0x0000b40085087a23 */ /* 0x000fc40000010800 */
[----:B------:R-:W-:Y:S02]  /*41d0*/  FADD.FTZ R9, R229, R228 ;  /* 0x000000e4e5097221 */ /* 0x000fe40000010000 */
[----:B------:R1:W-:Y:S01]  /*41e0*/  MUFU.EX2 R204, R8 ;  /* 0x0000000800cc7308 */ /* 0x0003e20000000800 */
[----:B---3--:R-:W-:Y:S02]  /*41f0*/  FFMA.FTZ R4, R100, c[0x0][0x2d0], -R3 ;  /* 0x0000b40064047a23 */ /* 0x008fe40000010803 */
[----:B------:R-:W-:-:S05]  /*4200*/  FADD.FTZ R11, R231, R9 ;  /* 0x00000009e70b7221 */ /* 0x000fca0000010000 */
[----:B------:R3:W2:Y:S01]  /*4210*/  MUFU.EX2 R227, R4 ;  /* 0x0000000400e37308 */ /* 0x0006a20000000800 */
[----:B-1----:R-:W-:-:S07]  /*4220*/  FFMA.FTZ R8, R132, c[0x0][0x2d0], -R0 ;  /* 0x0000b40084087a23 */ /* 0x002fce0000010800 */
[----:B------:R1:W-:Y:S01]  /*4230*/  MUFU.EX2 R202, R8 ;  /* 0x0000000800ca7308 */ /* 0x0003e20000000800 */
[----:B---3--:R-:W-:Y:S01]  /*4240*/  FFMA.FTZ R4, R101, c[0x0][0x2d0], -R3 ;  /* 0x0000b40065047a23 */ /* 0x008fe20000010803 */
[----:B--2---:R-:W-:-:S06]  /*4250*/  F2FP.BF16.PACK_AB R5, R227, R224 ;  /* 0x000000e0e305723e */ /* 0x004fcc00000010ff */
[----:B------:R2:W-:Y:S01]  /*4260*/  MUFU.EX2 R226, R4 ;  /* 0x0000000400e27308 */ /* 0x0005e20000000800 */
[----:B-1----:R-:W-:-:S07]  /*4270*/  FFMA.FTZ R8, R134, c[0x0][0x2d0], -R13 ;  /* 0x0000b40086087a23 */ /* 0x002fce000001080d */
[----:B------:R1:W-:Y:S01]  /*4280*/  MUFU.EX2 R198, R8 ;  /* 0x0000000800c67308 */ /* 0x0003e20000000800 */
[----:B--2---:R-:W-:-:S07]  /*4290*/  FFMA.FTZ R4, R105, c[0x0][0x2d0], -R3 ;  /* 0x0000b40069047a23 */ /* 0x004fce0000010803 */
[----:B------:R2:W3:Y:S01]  /*42a0*/  MUFU.EX2 R225, R4 ;  /* 0x0000000400e17308 */ /* 0x0004e20000000800 */
[----:B-1----:R-:W-:-:S07]  /*42b0*/  FFMA.FTZ R8, R135, c[0x0][0x2d0], -R13 ;  /* 0x0000b40087087a23 */ /* 0x002fce000001080d */
[----:B------:R1:W-:Y:S01]  /*42c0*/  MUFU.EX2 R199, R8 ;  /* 0x0000000800c77308 */ /* 0x0003e20000000800 */
[----:B--2---:R-:W-:Y:S01]  /*42d0*/  FFMA.FTZ R4, R106, c[0x0][0x2d0], -R0 ;  /* 0x0000b4006a047a23 */ /* 0x004fe20000010800 */
[----:B---3--:R-:W-:-:S06]  /*42e0*/  F2FP.BF16.PACK_AB R7, R225, R226 ;  /* 0x000000e2e107723e */ /* 0x008fcc00000010ff */
[----:B------:R2:W-:Y:S01]  /*42f0*/  MUFU.EX2 R207, R4 ;  /* 0x0000000400cf7308 */ /* 0x0005e20000000800 */
[----:B-1----:R-:W-:-:S07]  /*4300*/  FFMA.FTZ R8, R160, c[0x0][0x2d0], -R13 ;  /* 0x0000b400a0087a23 */ /* 0x002fce000001080d */
[----:B------:R1:W-:Y:S01]  /*4310*/  MUFU.EX2 R197, R8 ;  /* 0x0000000800c57308 */ /* 0x0003e20000000800 */
[----:B--2---:R-:W-:-:S07]  /*4320*/  FFMA.FTZ R4, R107, c[0x0][0x2d0], -R0 ;  /* 0x0000b4006b047a23 */ /* 0x004fce0000010800 */
[----:B------:R2:W3:Y:S01]  /*4330*/  MUFU.EX2 R206, R4 ;  /* 0x0000000400ce7308 */ /* 0x0004e20000000800 */
[----:B-1----:R-:W-:-:S07]  /*4340*/  FFMA.FTZ R8, R161, c[0x0][0x2d0], -R13 ;  /* 0x0000b400a1087a23 */ /* 0x002fce000001080d */
[----:B------:R1:W1:Y:S01]  /*4350*/  MUFU.EX2 R196, R8 ;  /* 0x0000000800c47308 */ /* 0x0002620000000800 */
[----:B--2---:R-:W-:-:S07]  /*4360*/  F2FP.BF16.PACK_AB R4, R236, R230 ;  /* 0x000000e6ec04723e */ /* 0x004fce00000010ff */
[----:B------:R-:W-:Y:S01]  /*4370*/  HMMA.16816.F32.BF16 R168, R4, R24, R120 ;  /* 0x0000001804a8723c */ /* 0x000fe20000041878 */
[----:B-1----:R-:W-:-:S07]  /*4380*/  FFMA.FTZ R8, R173, c[0x0][0x2d0], -R12 ;  /* 0x0000b400ad087a23 */ /* 0x002fce000001080c */
[C---:B------:R-:W-:Y:S01]  /*4390*/  HMMA.16816.F32.BF16 R164, R4.reuse, R20, R116 ;  /* 0x0000001404a4723c */ /* 0x040fe20000041874 */
[----:B------:R1:W-:Y:S07]  /*43a0*/  MUFU.EX2 R195, R8 ;  /* 0x0000000800c37308 */ /* 0x0003ee0000000800 */
[C---:B------:R-:W-:Y:S08]  /*43b0*/  HMMA.16816.F32.BF16 R148, R4.reuse, R16, R112 ;  /* 0x000000100494723c */ /* 0x040ff00000041870 */
[----:B-----5:R-:W-:Y:S01]  /*43c0*/  HMMA.16816.F32.BF16 R120, R4, R32, R96 ;  /* 0x000000200478723c */ /* 0x020fe20000041860 */
[----:B-1----:R-:W-:-:S04]  /*43d0*/  FFMA.FTZ R8, R172, c[0x0][0x2d0], -R12 ;  /* 0x0000b400ac087a23 */ /* 0x002fc8000001080c */
[----:B------:R1:W2:Y:S03]  /*43e0*/  MUFU.EX2 R194, R8 ;  /* 0x0000000800c27308 */ /* 0x0002a60000000800 */
[C---:B------:R-:W-:Y:S08]  /*43f0*/  HMMA.16816.F32.BF16 R112, R4.reuse, R40, R92 ;  /* 0x000000280470723c */ /* 0x040ff0000004185c */
[----:B------:R-:W-:Y:S01]  /*4400*/  HMMA.16816.F32.BF16 R116, R4, R26, R88 ;  /* 0x0000001a0474723c */ /* 0x000fe20000041858 */
[----:B-1----:R-:W-:-:S07]  /*4410*/  FFMA.FTZ R8, R163, c[0x0][0x2d0], -R12 ;  /* 0x0000b400a3087a23 */ /* 0x002fce000001080c */
[C---:B------:R-:W-:Y:S01]  /*4420*/  HMMA.16816.F32.BF16 R132, R4.reuse, R22, R84 ;  /* 0x000000160484723c */ /* 0x040fe20000041854 */
[----:B------:R1:W-:Y:S07]  /*4430*/  MUFU.EX2 R193, R8 ;  /* 0x0000000800c17308 */ /* 0x0003ee0000000800 */
[C---:B----4-:R-:W-:Y:S08]  /*4440*/  HMMA.16816.F32.BF16 R144, R4.reuse, R28, R108 ;  /* 0x0000001c0490723c */ /* 0x050ff0000004186c */
[----:B------:R-:W-:Y:S01]  /*4450*/  HMMA.16816.F32.BF16 R96, R4, R18, R80 ;  /* 0x000000120460723c */ /* 0x000fe20000041850 */
[----:B-1----:R-:W-:-:S04]  /*4460*/  FFMA.FTZ R8, R162, c[0x0][0x2d0], -R12 ;  /* 0x0000b400a2087a23 */ /* 0x002fc8000001080c */
[----:B------:R1:W4:Y:S03]  /*4470*/  MUFU.EX2 R192, R8 ;  /* 0x0000000800c07308 */ /* 0x0003260000000800 */
[C---:B------:R-:W-:Y:S08]  /*4480*/  HMMA.16816.F32.BF16 R92, R4.reuse, R30, R76 ;  /* 0x0000001e045c723c */ /* 0x040ff0000004184c */
[----:B------:R-:W-:Y:S01]  /*4490*/  HMMA.16816.F32.BF16 R88, R4, R34, R72 ;  /* 0x000000220458723c */ /* 0x000fe20000041848 */
[----:B-1----:R-:W-:-:S07]  /*44a0*/  FFMA.FTZ R8, R175, c[0x0][0x2d0], -R3 ;  /* 0x0000b400af087a23 */ /* 0x002fce0000010803 */
[----:B------:R-:W-:Y:S01]  /*44b0*/  HMMA.16816.F32.BF16 R84, R4, R42, R64 ;  /* 0x0000002a0454723c */ /* 0x000fe20000041840 */
[----:B------:R1:W-:Y:S06]  /*44c0*/  MUFU.EX2 R178, R8 ;  /* 0x0000000800b27308 */ /* 0x0003ec0000000800 */
[----:B---3--:R-:W-:Y:S02]  /*44d0*/  F2FP.BF16.PACK_AB R4, R206, R207 ;  /* 0x000000cfce04723e */ /* 0x008fe400000010ff */
[----:B------:R-:W-:Y:S02]  /*44e0*/  F2FP.BF16.PACK_AB R6, R202, R204 ;  /* 0x000000ccca06723e */ /* 0x000fe400000010ff */
[----:B------:R-:W-:-:S02]  /*44f0*/  F2FP.BF16.PACK_AB R5, R199, R198 ;  /* 0x000000c6c705723e */ /* 0x000fc400000010ff */
[----:B------:R-:W-:Y:S01]  /*4500*/  F2FP.BF16.PACK_AB R7, R196, R197 ;  /* 0x000000c5c407723e */ /* 0x000fe200000010ff */
[----:B-1----:R-:W-:-:S06]  /*4510*/  FFMA.FTZ R8, R174, c[0x0][0x2d0], -R3 ;  /* 0x0000b400ae087a23 */ /* 0x002fcc0000010803 */
[C---:B------:R-:W-:Y:S01]  /*4520*/  HMMA.16816.F32.BF16 R80, R4.reuse, R24, R68 ;  /* 0x000000180450723c */ /* 0x040fe20000041844 */
[----:B------:R1:W3:Y:S07]  /*4530*/  MUFU.EX2 R177, R8 ;  /* 0x0000000800b17308 */ /* 0x0002ee0000000800 */
[C---:B------:R-:W-:Y:S08]  /*4540*/  HMMA.16816.F32.BF16 R64, R4.reuse, R32, R48 ;  /* 0x000000200440723c */ /* 0x040ff00000041830 */
[----:B------:R-:W-:Y:S01]  /*4550*/  HMMA.16816.F32.BF16 R76, R4, R20, R60 ;  /* 0x00000014044c723c */ /* 0x000fe2000004183c */
[----:B-1----:R-:W-:-:S04]  /*4560*/  FFMA.FTZ R8, R176, c[0x0][0x2d0], -R3 ;  /* 0x0000b400b0087a23 */ /* 0x002fc80000010803 */
[----:B------:R1:W-:Y:S03]  /*4570*/  MUFU.EX2 R175, R8 ;  /* 0x0000000800af7308 */ /* 0x0003e60000000800 */
[C---:B------:R-:W-:Y:S08]  /*4580*/  HMMA.16816.F32.BF16 R72, R4.reuse, R16, R56 ;  /* 0x000000100448723c */ /* 0x040ff00000041838 */
[----:B------:R-:W-:Y:S01]  /*4590*/  HMMA.16816.F32.BF16 R68, R4, R28, R52 ;  /* 0x0000001c0444723c */ /* 0x000fe20000041834 */
[----:B-1----:R-:W-:-:S07]  /*45a0*/  FFMA.FTZ R8, R179, c[0x0][0x2d0], -R3 ;  /* 0x0000b400b3087a23 */ /* 0x002fce0000010803 */
[C---:B------:R-:W-:Y:S01]  /*45b0*/  HMMA.16816.F32.BF16 R180, R4.reuse, R40, R44 ;  /* 0x0000002804b4723c */ /* 0x040fe2000004182c */
[----:B------:R1:W5:Y:S07]  /*45c0*/  MUFU.EX2 R176, R8 ;  /* 0x0000000800b07308 */ /* 0x00036e0000000800 */
[C---:B------:R-:W-:Y:S01]  /*45d0*/  HMMA.16816.F32.BF16 R48, R4.reuse, R18, R124 ;  /* 0x000000120430723c */ /* 0x040fe2000004187c */
[----:B------:R-:W2:Y:S07]  /*45e0*/  LDSM.16.MT88.4 R16, [R218+0x900] ;  /* 0x00090000da10783b */ /* 0x000eae0000004200 */
[C---:B------:R-:W-:Y:S01]  /*45f0*/  HMMA.16816.F32.BF16 R60, R4.reuse, R26, R136 ;  /* 0x0000001a043c723c */ /* 0x040fe20000041888 */
[--C-:B-1----:R-:W-:Y:S01]  /*4600*/  FFMA.FTZ R8, R184, c[0x0][0x2d0], -R0.reuse ;  /* 0x0000b400b8087a23 */ /* 0x102fe20000010800 */
[----:B------:R-:W1:Y:S03]  /*4610*/  LDSM.16.MT88.4 R24, [R217+0x900] ;  /* 0x00090000d918783b */ /* 0x000e660000004200 */
[----:B------:R3:W-:Y:S01]  /*4620*/  MUFU.EX2 R174, R8 ;  /* 0x0000000800ae7308 */ /* 0x0007e20000000800 */
[----:B------:R-:W-:Y:S02]  /*4630*/  LDSM.16.MT88.4 R136, [R218+0xd00] ;  /* 0x000d0000da88783b */ /* 0x000fe40000004200 */
[C---:B------:R-:W-:Y:S02]  /*4640*/  HMMA.16816.F32.BF16 R52, R4.reuse, R22, R128 ;  /* 0x000000160434723c */ /* 0x040fe40000041880 */
[----:B------:R-:W1:Y:S06]  /*4650*/  LDSM.16.MT88.4 R20, [R217+0x1900] ;  /* 0x00190000d914783b */ /* 0x000e6c0000004200 */
[----:B------:R-:W-:Y:S01]  /*4660*/  HMMA.16816.F32.BF16 R44, R4, R30, R140 ;  /* 0x0000001e042c723c */ /* 0x000fe2000004188c */
[----:B------:R-:W1:Y:S01]  /*4670*/  LDSM.16.MT88.4 R28, [R218+0x1900] ;  /* 0x00190000da1c783b */ /* 0x000e620000004200 */
[----:B---3--:R-:W-:-:S06]  /*4680*/  FFMA.FTZ R8, R186, c[0x0][0x2d0], -R0 ;  /* 0x0000b400ba087a23 */ /* 0x008fcc0000010800 */
[C---:B------:R-:W-:Y:S01]  /*4690*/  HMMA.16816.F32.BF16 R56, R4.reuse, R34, R152 ;  /* 0x000000220438723c */ /* 0x040fe20000041898 */
[----:B------:R3:W1:Y:S01]  /*46a0*/  MUFU.EX2 R107, R8 ;  /* 0x00000008006b7308 */ /* 0x0006620000000800 */
[----:B------:R-:W1:Y:S04]  /*46b0*/  LDSM.16.MT88.4 R32, [R217+0x2900] ;  /* 0x00290000d920783b */ /* 0x000e680000004200 */
[----:B------:R-:W1:Y:S02]  /*46c0*/  LDSM.16.MT88.4 R152, [R217+0x1d00] ;  /* 0x001d0000d998783b */ /* 0x000e640000004200 */
[----:B------:R-:W-:Y:S07]  /*46d0*/  HMMA.16816.F32.BF16 R40, R4, R42, R156 ;  /* 0x0000002a0428723c */ /* 0x000fee000004189c */
[----:B--2---:R-:W-:Y:S01]  /*46e0*/  F2FP.BF16.PACK_AB R4, R194, R195 ;  /* 0x000000c3c204723e */ /* 0x004fe200000010ff */
[----:B---3--:R-:W-:Y:S01]  /*46f0*/  FFMA.FTZ R8, R187, c[0x0][0x2d0], -R0 ;  /* 0x0000b400bb087a23 */ /* 0x008fe20000010800 */
[----:B----4-:R-:W-:-:S02]  /*4700*/  F2FP.BF16.PACK_AB R6, R192, R193 ;  /* 0x000000c1c006723e */ /* 0x010fc400000010ff */
[----:B------:R-:W-:Y:S01]  /*4710*/  F2FP.BF16.PACK_AB R5, R177, R178 ;  /* 0x000000b2b105723e */ /* 0x000fe200000010ff */
[----:B------:R2:W-:Y:S01]  /*4720*/  MUFU.EX2 R172, R8 ;  /* 0x0000000800ac7308 */ /* 0x0005e20000000800 */
[----:B-----5:R-:W-:-:S07]  /*4730*/  F2FP.BF16.PACK_AB R7, R176, R175 ;  /* 0x000000afb007723e */ /* 0x020fce00000010ff */
[----:B------:R-:W-:Y:S01]  /*4740*/  HMMA.16816.F32.BF16 R128, R4, R16, R164 ;  /* 0x000000100480723c */ /* 0x000fe200000418a4 */
[----:B--2---:R-:W-:-:S07]  /*4750*/  FFMA.FTZ R8, R185, c[0x0][0x2d0], -R0 ;  /* 0x0000b400b9087a23 */ /* 0x004fce0000010800 */
[C---:B-1----:R-:W-:Y:S01]  /*4760*/  HMMA.16816.F32.BF16 R108, R4.reuse, R24, R168 ;  /* 0x00000018046c723c */ /* 0x042fe200000418a8 */
[----:B------:R-:W-:Y:S01]  /*4770*/  LDSM.16.MT88.4 R168, [R218+0x1d00] ;  /* 0x001d0000daa8783b */ /* 0x000fe20000004200 */
[----:B------:R1:W2:Y:S06]  /*4780*/  MUFU.EX2 R173, R8 ;  /* 0x0000000800ad7308 */ /* 0x0002ac0000000800 */
[C---:B------:R-:W-:Y:S08]  /*4790*/  HMMA.16816.F32.BF16 R148, R4.reuse, R20, R148 ;  /* 0x000000140494723c */ /* 0x040ff00000041894 */
[----:B------:R-:W-:Y:S01]  /*47a0*/  HMMA.16816.F32.BF16 R160, R4, R28, R144 ;  /* 0x0000001c04a0723c */ /* 0x000fe20000041890 */
[----:B-1----:R-:W-:-:S04]  /*47b0*/  FFMA.FTZ R8, R191, c[0x0][0x2d0], -R13 ;  /* 0x0000b400bf087a23 */ /* 0x002fc8000001080d */
[----:B------:R1:W-:Y:S03]  /*47c0*/  MUFU.EX2 R106, R8 ;  /* 0x00000008006a7308 */ /* 0x0003e60000000800 */
[C---:B------:R-:W-:Y:S01]  /*47d0*/  HMMA.16816.F32.BF16 R184, R4.reuse, R32, R120 ;  /* 0x0000002004b8723c */ /* 0x040fe20000041878 */
[----:B------:R-:W-:Y:S07]  /*47e0*/  LDSM.16.MT88.4 R120, [R217+0xd00] ;  /* 0x000d0000d978783b */ /* 0x000fee0000004200 */
[----:B------:R-:W-:Y:S01]  /*47f0*/  HMMA.16816.F32.BF16 R116, R4, R26, R116 ;  /* 0x0000001a0474723c */ /* 0x000fe20000041874 */
[----:B-1----:R-:W-:-:S07]  /*4800*/  FFMA.FTZ R8, R190, c[0x0][0x2d0], -R13 ;  /* 0x0000b400be087a23 */ /* 0x002fce000001080d */
[C---:B------:R-:W-:Y:S01]  /*4810*/  HMMA.16816.F32.BF16 R132, R4.reuse, R18, R132 ;  /* 0x000000120484723c */ /* 0x040fe20000041884 */
[----:B------:R1:W3:Y:S07]  /*4820*/  MUFU.EX2 R105, R8 ;  /* 0x0000000800697308 */ /* 0x0002ee0000000800 */
[C---:B------:R-:W-:Y:S08]  /*4830*/  HMMA.16816.F32.BF16 R96, R4.reuse, R22, R96 ;  /* 0x000000160460723c */ /* 0x040ff00000041860 */
[----:B------:R-:W-:Y:S01]  /*4840*/  HMMA.16816.F32.BF16 R164, R4, R30, R92 ;  /* 0x0000001e04a4723c */ /* 0x000fe2000004185c */
[----:B-1----:R-:W-:-:S04]  /*4850*/  FFMA.FTZ R8, R189, c[0x0][0x2d0], -R13 ;  /* 0x0000b400bd087a23 */ /* 0x002fc8000001080d */
[----:B------:R1:W-:Y:S03]  /*4860*/  MUFU.EX2 R101, R8 ;  /* 0x0000000800657308 */ /* 0x0003e60000000800 */
[----:B------:R-:W-:Y:S01]  /*4870*/  HMMA.16816.F32.BF16 R88, R4, R34, R88 ;  /* 0x000000220458723c */ /* 0x000fe20000041858 */
[----:B-1----:R-:W-:-:S07]  /*4880*/  FFMA.FTZ R8, R188, c[0x0][0x2d0], -R13 ;  /* 0x0000b400bc087a23 */ /* 0x002fce000001080d */
[C---:B------:R-:W-:Y:S01]  /*4890*/  HMMA.16816.F32.BF16 R188, R4.reuse, R36, R112 ;  /* 0x0000002404bc723c */ /* 0x040fe20000041870 */
[----:B------:R1:W4:Y:S07]  /*48a0*/  MUFU.EX2 R100, R8 ;  /* 0x0000000800647308 */ /* 0x00032e0000000800 */
[----:B------:R-:W-:Y:S07]  /*48b0*/  HMMA.16816.F32.BF16 R112, R4, R38, R84 ;  /* 0x000000260470723c */ /* 0x000fee0000041854 */
[----:B------:R-:W-:-:S02]  /*48c0*/  F2FP.BF16.PACK_AB R4, R107, R174 ;  /* 0x000000ae6b04723e */ /* 0x000fc400000010ff */
[----:B--2---:R-:W-:Y:S01]  /*48d0*/  F2FP.BF16.PACK_AB R6, R173, R172 ;  /* 0x000000acad06723e */ /* 0x004fe200000010ff */
[----:B-1----:R-:W-:Y:S01]  /*48e0*/  FFMA.FTZ R8, R205, c[0x0][0x2d0], -R12 ;  /* 0x0000b400cd087a23 */ /* 0x002fe2000001080c */
[----:B---3--:R-:W-:Y:S02]  /*48f0*/  F2FP.BF16.PACK_AB R5, R105, R106 ;  /* 0x0000006a6905723e */ /* 0x008fe400000010ff */
[----:B----4-:R-:W-:-:S07]  /*4900*/  F2FP.BF16.PACK_AB R7, R100, R101 ;  /* 0x000000656407723e */ /* 0x010fce00000010ff */
[C---:B------:R-:W-:Y:S01]  /*4910*/  HMMA.16816.F32.BF16 R60, R4.reuse, R26, R60 ;  /* 0x0000001a043c723c */ /* 0x040fe2000004183c */
[----:B------:R1:W-:Y:S07]  /*4920*/  MUFU.EX2 R27, R8 ;  /* 0x00000008001b7308 */ /* 0x0003ee0000000800 */
[C---:B------:R-:W-:Y:S01]  /*4930*/  HMMA.16816.F32.BF16 R156, R4.reuse, R24, R80 ;  /* 0x00000018049c723c */ /* 0x040fe20000041850 */
[----:B------:R-:W2:Y:S07]  /*4940*/  LDSM.16.MT88.4 R80, [R217+0x2d00] ;  /* 0x002d0000d950783b */ /* 0x000eae0000004200 */
[----:B------:R-:W-:Y:S01]  /*4950*/  HMMA.16816.F32.BF16 R48, R4, R22, R48 ;  /* 0x000000160430723c */ /* 0x000fe20000041830 */
[----:B-1----:R-:W-:-:S04]  /*4960*/  FFMA.FTZ R8, R210, c[0x0][0x2d0], -R12 ;  /* 0x0000b400d2087a23 */ /* 0x002fc8000001080c */
[----:B------:R1:W3:Y:S03]  /*4970*/  MUFU.EX2 R26, R8 ;  /* 0x00000008001a7308 */ /* 0x0002e60000000800 */
[C---:B------:R-:W-:Y:S08]  /*4980*/  HMMA.16816.F32.BF16 R140, R4.reuse, R20, R72 ;  /* 0x00000014048c723c */ /* 0x040ff00000041848 */
[----:B------:R-:W-:Y:S01]  /*4990*/  HMMA.16816.F32.BF16 R52, R4, R18, R52 ;  /* 0x000000120434723c */ /* 0x000fe20000041834 */
[----:B-1----:R-:W-:Y:S01]  /*49a0*/  FFMA.FTZ R8, R211, c[0x0][0x2d0], -R12 ;  /* 0x0000b400d3087a23 */ /* 0x002fe2000001080c */
[----:B---3--:R-:W-:-:S06]  /*49b0*/  F2FP.BF16.PACK_AB R92, R26, R27 ;  /* 0x0000001b1a5c723e */ /* 0x008fcc00000010ff */
[C---:B------:R-:W-:Y:S01]  /*49c0*/  HMMA.16816.F32.BF16 R124, R4.reuse, R16, R76 ;  /* 0x00000010047c723c */ /* 0x040fe2000004184c */
[----:B------:R1:W-:Y:S07]  /*49d0*/  MUFU.EX2 R25, R8 ;  /* 0x0000000800197308 */ /* 0x0003ee0000000800 */
[C---:B------:R-:W-:Y:S08]  /*49e0*/  HMMA.16816.F32.BF16 R68, R4.reuse, R28, R68 ;  /* 0x0000001c0444723c */ /* 0x040ff00000041844 */
        /* <DEDUP_REMOVED lines=9> */
[----:B------:R-:W-:Y:S01]  /*4a80*/  HMMA.16816.F32.BF16 R40, R4, R38, R40 ;  /* 0x000000260428723c */ /* 0x000fe20000041828 */
[----:B------:R-:W3:Y:S01]  /*4a90*/  LDSM.16.MT88.4 R4, [R218+0x2d00] ;  /* 0x002d0000da04783b */ /* 0x000ee20000004200 */
[----:B-1----:R-:W-:-:S04]  /*4aa0*/  FFMA.FTZ R8, R203, c[0x0][0x2d0], -R3 ;  /* 0x0000b400cb087a23 */ /* 0x002fc80000010803 */
[----:B------:R1:W4:Y:S02]  /*4ab0*/  MUFU.EX2 R22, R8 ;  /* 0x0000000800167308 */ /* 0x0003240000000800 */
[--C-:B-1----:R-:W-:Y:S01]  /*4ac0*/  FFMA.FTZ R8, R201, c[0x0][0x2d0], -R3.reuse ;  /* 0x0000b400c9087a23 */ /* 0x102fe20000010803 */
[----:B----4-:R-:W-:Y:S01]  /*4ad0*/  F2FP.BF16.PACK_AB R93, R22, R23 ;  /* 0x00000017165d723e */ /* 0x010fe200000010ff */
[----:B------:R-:W-:-:S04]  /*4ae0*/  FFMA.FTZ R3, R209, c[0x0][0x2d0], -R3 ;  /* 0x0000b400d1037a23 */ /* 0x000fc80000010803 */
[----:B------:R1:W-:Y:S08]  /*4af0*/  MUFU.EX2 R20, R8 ;  /* 0x0000000800147308 */ /* 0x0003f00000000800 */
[----:B------:R4:W5:Y:S01]  /*4b00*/  MUFU.EX2 R21, R3 ;  /* 0x0000000300157308 */ /* 0x0009620000000800 */
[----:B-1----:R-:W-:-:S04]  /*4b10*/  FADD.FTZ R8, R249, R247 ;  /* 0x000000f7f9087221 */ /* 0x002fc80000010000 */
[----:B------:R-:W-:Y:S02]  /*4b20*/  FADD.FTZ R10, R246, R8 ;  /* 0x00000008f60a7221 */ /* 0x000fe40000010000 */
[----:B----4-:R-:W-:Y:S01]  /*4b30*/  FFMA.FTZ R3, R208, c[0x0][0x2d0], -R0 ;  /* 0x0000b400d0037a23 */ /* 0x010fe20000010800 */
[----:B-----5:R-:W-:-:S03]  /*4b40*/  F2FP.BF16.PACK_AB R95, R21, R20 ;  /* 0x00000014155f723e */ /* 0x020fc600000010ff */
[----:B------:R1:W-:Y:S04]  /*4b50*/  MUFU.EX2 R19, R3 ;  /* 0x0000000300137308 */ /* 0x0003e80000000800 */
[C---:B------:R-:W-:Y:S08]  /*4b60*/  HMMA.16816.F32.BF16 R144, R92.reuse, R152, R148 ;  /* 0x000000985c90723c */ /* 0x040ff00000041894 */
[----:B------:R-:W-:Y:S01]  /*4b70*/  HMMA.16816.F32.BF16 R148, R92, R154, R96 ;  /* 0x0000009a5c94723c */ /* 0x000fe20000041860 */
[----:B-1----:R-:W-:-:S04]  /*4b80*/  FFMA.FTZ R3, R15, c[0x0][0x2d0], -R0 ;  /* 0x0000b4000f037a23 */ /* 0x002fc80000010800 */
[----:B------:R1:W4:Y:S03]  /*4b90*/  MUFU.EX2 R18, R3 ;  /* 0x0000000300127308 */ /* 0x0003260000000800 */
[C---:B--2---:R-:W-:Y:S08]  /*4ba0*/  HMMA.16816.F32.BF16 R76, R92.reuse, R82, R88 ;  /* 0x000000525c4c723c */ /* 0x044ff00000041858 */
[----:B---3--:R-:W-:Y:S01]  /*4bb0*/  HMMA.16816.F32.BF16 R88, R92, R4, R188 ;  /* 0x000000045c58723c */ /* 0x008fe200000418bc */
[--C-:B-1----:R-:W-:Y:S01]  /*4bc0*/  FFMA.FTZ R3, R215, c[0x0][0x2d0], -R0.reuse ;  /* 0x0000b400d7037a23 */ /* 0x102fe20000010800 */
[----:B----4-:R-:W-:Y:S01]  /*4bd0*/  F2FP.BF16.PACK_AB R96, R18, R19 ;  /* 0x000000131260723e */ /* 0x010fe200000010ff */
[----:B------:R-:W-:-:S05]  /*4be0*/  FFMA.FTZ R0, R222, c[0x0][0x2d0], -R0 ;  /* 0x0000b400de007a23 */ /* 0x000fca0000010800 */
[C---:B------:R-:W-:Y:S01]  /*4bf0*/  HMMA.16816.F32.BF16 R108, R92.reuse, R120, R108 ;  /* 0x000000785c6c723c */ /* 0x040fe2000004186c */
[----:B------:R1:W-:Y:S07]  /*4c00*/  MUFU.EX2 R17, R3 ;  /* 0x0000000300117308 */ /* 0x0003ee0000000800 */
[C---:B------:R-:W-:Y:S01]  /*4c10*/  HMMA.16816.F32.BF16 R116, R92.reuse, R122, R116 ;  /* 0x0000007a5c74723c */ /* 0x040fe20000041874 */
[----:B------:R2:W3:Y:S07]  /*4c20*/  MUFU.EX2 R16, R0 ;  /* 0x0000000000107308 */ /* 0x0004ee0000000800 */
[----:B------:R-:W-:Y:S01]  /*4c30*/  HMMA.16816.F32.BF16 R128, R92, R136, R128 ;  /* 0x000000885c80723c */ /* 0x000fe20000041880 */
[----:B-1----:R-:W-:-:S04]  /*4c40*/  FADD.FTZ R3, R245, R243 ;  /* 0x000000f3f5037221 */ /* 0x002fc80000010000 */
[----:B------:R-:W-:Y:S02]  /*4c50*/  FADD.FTZ R9, R242, R3 ;  /* 0x00000003f2097221 */ /* 0x000fe40000010000 */
[----:B------:R-:W-:Y:S01]  /*4c60*/  FADD.FTZ R3, R248, R10 ;  /* 0x0000000af8037221 */ /* 0x000fe20000010000 */
[----:B------:R-:W-:Y:S01]  /*4c70*/  HMMA.16816.F32.BF16 R132, R92, R138, R132 ;  /* 0x0000008a5c84723c */ /* 0x000fe20000041884 */
[----:B--2---:R-:W-:Y:S01]  /*4c80*/  FFMA.FTZ R0, R237, c[0x0][0x2d0], -R13 ;  /* 0x0000b400ed007a23 */ /* 0x004fe2000001080d */
[----:B---3--:R-:W-:-:S03]  /*4c90*/  F2FP.BF16.PACK_AB R98, R16, R17 ;  /* 0x000000111062723e */ /* 0x008fc600000010ff */
[----:B------:R1:W-:Y:S03]  /*4ca0*/  MUFU.EX2 R12, R0 ;  /* 0x00000000000c7308 */ /* 0x0003e60000000800 */
[C---:B------:R-:W-:Y:S08]  /*4cb0*/  HMMA.16816.F32.BF16 R160, R92.reuse, R168, R160 ;  /* 0x000000a85ca0723c */ /* 0x040ff000000418a0 */
[----:B------:R-:W-:Y:S01]  /*4cc0*/  HMMA.16816.F32.BF16 R164, R92, R170, R164 ;  /* 0x000000aa5ca4723c */ /* 0x000fe200000418a4 */
[----:B-1----:R-:W-:-:S07]  /*4cd0*/  FFMA.FTZ R0, R223, c[0x0][0x2d0], -R13 ;  /* 0x0000b400df007a23 */ /* 0x002fce000001080d */
[C---:B------:R-:W-:Y:S01]  /*4ce0*/  HMMA.16816.F32.BF16 R72, R92.reuse, R80, R184 ;  /* 0x000000505c48723c */ /* 0x040fe200000418b8 */
[----:B------:R1:W2:Y:S07]  /*4cf0*/  MUFU.EX2 R14, R0 ;  /* 0x00000000000e7308 */ /* 0x0002ae0000000800 */
[----:B------:R-:W-:Y:S01]  /*4d00*/  HMMA.16816.F32.BF16 R92, R92, R6, R112 ;  /* 0x000000065c5c723c */ /* 0x000fe20000041870 */
[----:B-1----:R-:W-:Y:S01]  /*4d10*/  FFMA.FTZ R0, R214, c[0x0][0x2d0], -R13 ;  /* 0x0000b400d6007a23 */ /* 0x002fe2000001080d */
[----:B--2---:R-:W-:-:S03]  /*4d20*/  F2FP.BF16.PACK_AB R97, R14, R12 ;  /* 0x0000000c0e61723e */ /* 0x004fc600000010ff */
[----:B------:R1:W-:Y:S02]  /*4d30*/  MUFU.EX2 R15, R0 ;  /* 0x00000000000f7308 */ /* 0x0003e40000000800 */
[----:B-1----:R-:W-:-:S06]  /*4d40*/  FFMA.FTZ R0, R212, c[0x0][0x2d0], -R13 ;  /* 0x0000b400d4007a23 */ /* 0x002fcc000001080d */
[----:B------:R1:W2:Y:S02]  /*4d50*/  MUFU.EX2 R13, R0 ;  /* 0x00000000000d7308 */ /* 0x0002a40000000800 */
[----:B-1----:R-:W-:Y:S01]  /*4d60*/  FADD.FTZ R0, R239, R232 ;  /* 0x000000e8ef007221 */ /* 0x002fe20000010000 */
[----:B--2---:R-:W-:-:S03]  /*4d70*/  F2FP.BF16.PACK_AB R99, R13, R15 ;  /* 0x0000000f0d63723e */ /* 0x004fc600000010ff */
[----:B------:R-:W-:-:S04]  /*4d80*/  FADD.FTZ R0, R240, R0 ;  /* 0x00000000f0007221 */ /* 0x000fc80000010000 */
[----:B------:R-:W-:Y:S01]  /*4d90*/  FADD.FTZ R8, R241, R0 ;  /* 0x00000000f1087221 */ /* 0x000fe20000010000 */
[----:B------:R-:W-:Y:S01]  /*4da0*/  HMMA.16816.F32.BF16 R84, R96, R4, R84 ;  /* 0x000000046054723c */ /* 0x000fe20000041854 */
[----:B------:R-:W-:Y:S02]  /*4db0*/  FADD.FTZ R0, R244, R9 ;  /* 0x00000009f4007221 */ /* 0x000fe40000010000 */
[----:B------:R-:W-:-:S04]  /*4dc0*/  FADD.FTZ R9, R207, R8 ;  /* 0x00000008cf097221 */ /* 0x000fc80000010000 */
        /* <DEDUP_REMOVED lines=54> */
[----:B------:R-:W-:Y:S01]  /*5130*/  FADD.FTZ R5, R20, R5 ;  /* 0x0000000514057221 */ /* 0x000fe20000010000 */
[----:B------:R1:W-:Y:S01]  /*5140*/  STL [R1], R0 ;  /* 0x0000000001007387 */ /* 0x0003e20000100800 */
[----:B------:R-:W-:Y:S02]  /*5150*/  FADD.FTZ R4, R25, R4 ;  /* 0x0000000419047221 */ /* 0x000fe40000010000 */
[----:B------:R-:W-:Y:S02]  /*5160*/  FADD.FTZ R6, R13, R3 ;  /* 0x000000030d067221 */ /* 0x000fe40000010000 */
[----:B------:R-:W-:-:S03]  /*5170*/  FADD.FTZ R3, R24, R4 ;  /* 0x0000000418037221 */ /* 0x000fc60000010000 */
[----:B------:R2:W-:Y:S01]  /*5180*/  STL [R1+0x4], R6 ;  /* 0x0000040601007387 */ /* 0x0005e20000100800 */
[----:B-1----:R-:W-:-:S05]  /*5190*/  FADD.FTZ R0, R21, R5 ;  /* 0x0000000515007221 */ /* 0x002fca0000010000 */
[----:B------:R2:W-:Y:S04]  /*51a0*/  STL [R1+0xc], R0 ;  /* 0x00000c0001007387 */ /* 0x0005e80000100800 */
[----:B------:R2:W-:Y:S01]  /*51b0*/  STL [R1+0x8], R3 ;  /* 0x0000080301007387 */ /* 0x0005e20000100800 */
[----:B------:R-:W-:Y:S05]  /*51c0*/  @!P0 BRA `(.L_x_28) ;  /* 0x00003ff000008947 */ /* 0x000fea0003800000 */
[----:B------:R-:W3:Y:S04]  /*51d0*/  LDL.64 R32, [R1+0x48] ;  /* 0x0000480001207983 */ /* 0x000ee80000100a00 */
[----:B------:R-:W4:Y:S04]  /*51e0*/  LDL.64 R30, [R1+0x50] ;  /* 0x00005000011e7983 */ /* 0x000f280000100a00 */
[----:B------:R-:W5:Y:S04]  /*51f0*/  LDL.64 R28, [R1+0x40] ;  /* 0x00004000011c7983 */ /* 0x000f680000100a00 */
[----:B--2---:R-:W2:Y:S01]  /*5200*/  LDL.64 R210, [R1+0x38] ;  /* 0x0000380001d27983 */ /* 0x004ea20000100a00 */
[----:B------:R-:W-:Y:S01]  /*5210*/  IMAD.MOV.U32 R106, RZ, RZ, R2 ;  /* 0x000000ffff6a7224 */ /* 0x000fe200078e0002 */
[----:B------:R-:W-:Y:S01]  /*5220*/  LEA.HI.SX32 R234, R250, 0xfffffffe, 0x1a ;  /* 0xfffffffefaea7811 */ /* 0x000fe200078fd2ff */
[----:B------:R-:W-:Y:S01]  /*5230*/  IMAD.MOV.U32 R100, RZ, RZ, R103 ;  /* 0x000000ffff647224 */ /* 0x000fe200078e0067 */
[C---:B------:R-:W-:Y:S01]  /*5240*/  IADD3 R232, R221.reuse, 0x400, RZ ;  /* 0x00000400dde87810 */ /* 0x040fe20007ffe0ff */
[----:B------:R-:W-:Y:S01]  /*5250*/  IMAD.MOV.U32 R3, RZ, RZ, R104 ;  /* 0x000000ffff037224 */ /* 0x000fe200078e0068 */
[C---:B------:R-:W-:Y:S01]  /*5260*/  IADD3 R231, R221.reuse, 0x800, RZ ;  /* 0x00000800dde77810 */ /* 0x040fe20007ffe0ff */
[----:B------:R-:W-:Y:S01]  /*5270*/  IMAD.MOV.U32 R105, RZ, RZ, R102 ;  /* 0x000000ffff697224 */ /* 0x000fe200078e0066 */
[----:B------:R-:W-:-:S02]  /*5280*/  IADD3 R230, R221, 0xc00, RZ ;  /* 0x00000c00dde67810 */ /* 0x000fc40007ffe0ff */
[C---:B------:R-:W-:Y:S02]  /*5290*/  IADD3 R229, R221.reuse, 0x1000, RZ ;  /* 0x00001000dde57810 */ /* 0x040fe40007ffe0ff */
[C---:B------:R-:W-:Y:S02]  /*52a0*/  IADD3 R228, R221.reuse, 0x1400, RZ ;  /* 0x00001400dde47810 */ /* 0x040fe40007ffe0ff */
[C---:B------:R-:W-:Y:S02]  /*52b0*/  IADD3 R227, R221.reuse, 0x1800, RZ ;  /* 0x00001800dde37810 */ /* 0x040fe40007ffe0ff */
[C---:B------:R-:W-:Y:S02]  /*52c0*/  IADD3 R226, R221.reuse, 0x1c00, RZ ;  /* 0x00001c00dde27810 */ /* 0x040fe40007ffe0ff */
[C---:B------:R-:W-:Y:S02]  /*52d0*/  IADD3 R225, R221.reuse, 0x2000, RZ ;  /* 0x00002000dde17810 */ /* 0x040fe40007ffe0ff */
[----:B------:R-:W-:-:S02]  /*52e0*/  IADD3 R224, R221, 0x2400, RZ ;  /* 0x00002400dde07810 */ /* 0x000fc40007ffe0ff */
[C---:B------:R-:W-:Y:S02]  /*52f0*/  IADD3 R223, R221.reuse, 0x2800, RZ ;  /* 0x00002800dddf7810 */ /* 0x040fe40007ffe0ff */
[----:B------:R-:W-:Y:S02]  /*5300*/  IADD3 R222, R221, 0x2c00, RZ ;  /* 0x00002c00ddde7810 */ /* 0x000fe40007ffe0ff */
[C---:B---3--:R-:W-:Y:S02]  /*5310*/  IADD3 R0, P3, R32.reuse, 0x20, RZ ;  /* 0x0000002020007810 */ /* 0x048fe40007f7e0ff */
[----:B------:R-:W-:Y:S02]  /*5320*/  IADD3 R4, P2, R32, 0x40, RZ ;  /* 0x0000004020047810 */ /* 0x000fe40007f5e0ff */
[C---:B----4-:R-:W-:Y:S01]  /*5330*/  IADD3 R2, P1, R30.reuse, 0x20, RZ ;  /* 0x000000201e027810 */ /* 0x050fe20007f3e0ff */
[----:B------:R1:W-:Y:S04]  /*5340*/  STL [R1+0x2c], R0 ;  /* 0x00002c0001007387 */ /* 0x0003e80000100800 */
[----:B------:R5:W-:Y:S04]  /*5350*/  STL [R1+0x24], R4 ;  /* 0x0000240401007387 */ /* 0x000be80000100800 */
[----:B------:R2:W-:Y:S01]  /*5360*/  STL [R1+0x1c], R2 ;  /* 0x00001c0201007387 */ /* 0x0005e20000100800 */
[----:B-1----:R-:W-:Y:S01]  /*5370*/  IADD3 R0, P0, R30, 0x40, RZ ;  /* 0x000000401e007810 */ /* 0x002fe20007f1e0ff */
[----:B-----5:R-:W-:-:S04]  /*5380*/  IMAD.X R4, RZ, RZ, R29, P2 ;  /* 0x000000ffff047224 */ /* 0x020fc800010e061d */
[----:B------:R1:W-:Y:S01]  /*5390*/  STL [R1+0x14], R0 ;  /* 0x0000140001007387 */ /* 0x0003e20000100800 */
[----:B--2---:R-:W-:Y:S02]  /*53a0*/  IMAD.X R2, RZ, RZ, R211, P1 ;  /* 0x000000ffff027224 */ /* 0x004fe400008e06d3 */
[----:B-1----:R-:W-:-:S05]  /*53b0*/  IMAD.X R0, RZ, RZ, R29, P3 ;  /* 0x000000ffff007224 */ /* 0x002fca00018e061d */
[----:B------:R1:W-:Y:S04]  /*53c0*/  STL [R1+0x28], R0 ;  /* 0x0000280001007387 */ /* 0x0003e80000100800 */
[----:B------:R2:W-:Y:S01]  /*53d0*/  STL [R1+0x20], R4 ;  /* 0x0000200401007387 */ /* 0x0005e20000100800 */
[----:B-1----:R-:W-:-:S05]  /*53e0*/  IMAD.X R0, RZ, RZ, R211, P0 ;  /* 0x000000ffff007224 */ /* 0x002fca00000e06d3 */
[----:B------:R2:W-:Y:S04]  /*53f0*/  STL [R1+0x10], R0 ;  /* 0x0000100001007387 */ /* 0x0005e80000100800 */
[----:B------:R2:W-:Y:S02]  /*5400*/  STL [R1+0x18], R2 ;  /* 0x0000180201007387 */ /* 0x0005e40000100800 */
.L_x_29:
[----:B--2---:R-:W2:Y:S01]  /*5410*/  LDL R0, [R1+0x58] ;  /* 0x0000580001007983 */ /* 0x004ea20000100800 */
[----:B------:R-:W-:Y:S04]  /*5420*/  DEPBAR.LE SB0, 0x0 ;  /* 0x000080000000791a */ /* 0x000fe80000000000 */
[----:B------:R-:W3:Y:S01]  /*5430*/  LDL.64 R194, [R1+0x48] ;  /* 0x0000480001c27983 */ /* 0x000ee20000100a00 */
[----:B------:R-:W-:Y:S01]  /*5440*/  IMAD.WIDE.U32 R44, R234, c[0x0][0x208], RZ ;  /* 0x00008200ea2c7a25 */ /* 0x000fe200078e00ff */
[----:B------:R-:W-:Y:S02]  /*5450*/  MOV R54, c[0x0][0x208] ;  /* 0x0000820000367a02 */ /* 0x000fe40000000f00 */
[----:B------:R-:W-:Y:S02]  /*5460*/  MOV R55, c[0x0][0x20c] ;  /* 0x0000830000377a02 */ /* 0x000fe40000000f00 */
[----:B------:R-:W4:Y:S01]  /*5470*/  LDL R101, [R1+0x2c] ;  /* 0x00002c0001657983 */ /* 0x000f220000100800 */
[----:B------:R-:W-:Y:S03]  /*5480*/  SHF.L.U32 R52, R44, 0x6, RZ ;  /* 0x000000062c347819 */ /* 0x000fe600000006ff */
[----:B------:R-:W5:Y:S04]  /*5490*/  LDL R56, [R1+0x28] ;  /* 0x0000280001387983 */ /* 0x000f680000100800 */
[----:B------:R-:W5:Y:S06]  /*54a0*/  LDL.64 R58, [R1+0x40] ;  /* 0x00004000013a7983 */ /* 0x000f6c0000100a00 */
[----:B------:R-:W5:Y:S04]  /*54b0*/  LDL R57, [R1+0x24] ;  /* 0x0000240001397983 */ /* 0x000f680000100800 */
[----:B------:R-:W5:Y:S04]  /*54c0*/  LDL R193, [R1+0x20] ;  /* 0x0000200001c17983 */ /* 0x000f680000100800 */
[----:B------:R-:W-:Y:S08]  /*54d0*/  BAR.SYNC.DEFER_BLOCKING 0x0 ;  /* 0x0000000000007b1d */ /* 0x000ff00000010000 */
[----:B------:R-:W-:Y:S08]  /*54e0*/  LDSM.16.M88.4 R64, [R219+0x6100] ;  /* 0x00610000db40783b */ /* 0x000ff00000000200 */
[----:B------:R-:W1:Y:S08]  /*54f0*/  LDSM.16.M88.4 R16, [R216+0x3100] ;  /* 0x00310000d810783b */ /* 0x000e700000000200 */
[----:B------:R-:W1:Y:S08]  /*5500*/  LDSM.16.M88.4 R60, [R219+0x7100] ;  /* 0x00710000db3c783b */ /* 0x000e700000000200 */
[----:B------:R-:W1:Y:S08]  /*5510*/  LDSM.16.M88.4 R32, [R216+0x3500] ;  /* 0x00350000d820783b */ /* 0x000e700000000200 */
[----:B------:R-:W1:Y:S08]  /*5520*/  LDSM.16.M88.4 R48, [R216+0x3900] ;  /* 0x00390000d830783b */ /* 0x000e700000000200 */
[----:B------:R-:W2:Y:S01]  /*5530*/  LDSM.16.M88.4 R172, [R216+0x3d00] ;  /* 0x003d0000d8ac783b */ /* 0x000ea20000000200 */
[-C--:B-1----:R-:W-:Y:S07]  /*5540*/  HMMA.16816.F32.BF16 R4, R64, R16.reuse, RZ ;  /* 0x000000104004723c */ /* 0x082fee00000418ff */
[----:B------:R-:W-:Y:S01]  /*5550*/  LDSM.16.M88.4 R176, [R220+0x6100] ;  /* 0x00610000dcb0783b */ /* 0x000fe20000000200 */
[C---:B------:R-:W-:Y:S07]  /*5560*/  HMMA.16816.F32.BF16 R8, R60.reuse, R16, RZ ;  /* 0x000000103c08723c */ /* 0x040fee00000418ff */
[----:B------:R-:W1:Y:S01]  /*5570*/  LDSM.16.M88.4 R180, [R221] ;  /* 0x00000000ddb4783b */ /* 0x000e620000000200 */
[-C--:B------:R-:W-:Y:S07]  /*5580*/  HMMA.16816.F32.BF16 R12, R60, R18.reuse, RZ ;  /* 0x000000123c0c723c */ /* 0x080fee00000418ff */
[----:B------:R-:W1:Y:S01]  /*5590*/  LDSM.16.M88.4 R184, [R220+0x7100] ;  /* 0x00710000dcb8783b */ /* 0x000e620000000200 */
[C---:B------:R-:W-:Y:S07]  /*55a0*/  HMMA.16816.F32.BF16 R16, R64.reuse, R18, RZ ;  /* 0x000000124010723c */ /* 0x040fee00000418ff */
[----:B------:R-:W1:Y:S01]  /*55b0*/  LDSM.16.M88.4 R188, [R232] ;  /* 0x00000000e8bc783b */ /* 0x000e620000000200 */
[-C--:B------:R-:W-:Y:S07]  /*55c0*/  HMMA.16816.F32.BF16 R20, R64, R32.reuse, RZ ;  /* 0x000000204014723c */ /* 0x080fee00000418ff */
[----:B------:R-:W-:Y:S01]  /*55d0*/  LDSM.16.M88.4 R196, [R230] ;  /* 0x00000000e6c4783b */ /* 0x000fe20000000200 */
[C---:B------:R-:W-:Y:S08]  /*55e0*/  HMMA.16816.F32.BF16 R24, R60.reuse, R32, RZ ;  /* 0x000000203c18723c */ /* 0x040ff000000418ff */
[-C--:B------:R-:W-:Y:S08]  /*55f0*/  HMMA.16816.F32.BF16 R28, R60, R34.reuse, RZ ;  /* 0x000000223c1c723c */ /* 0x080ff000000418ff */
[C---:B------:R-:W-:Y:S08]  /*5600*/  HMMA.16816.F32.BF16 R32, R64.reuse, R34, RZ ;  /* 0x000000224020723c */ /* 0x040ff000000418ff */
[-C--:B------:R-:W-:Y:S08]  /*5610*/  HMMA.16816.F32.BF16 R36, R64, R48.reuse, RZ ;  /* 0x000000304024723c */ /* 0x080ff000000418ff */
[C---:B------:R-:W-:Y:S02]  /*5620*/  HMMA.16816.F32.BF16 R40, R60.reuse, R48, RZ ;  /* 0x000000303c28723c */ /* 0x040fe400000418ff */
[----:B--2---:R-:W-:Y:S02]  /*5630*/  ISETP.NE.AND P4, PT, R0, RZ, PT ;  /* 0x000000ff0000720c */ /* 0x004fe40003f85270 */
[----:B------:R-:W-:Y:S02]  /*5640*/  SHF.R.S32.HI R0, RZ, 0x1f, R234 ;  /* 0x0000001fff007819 */ /* 0x000fe400000114ea */
[----:B---3--:R-:W-:Y:S03]  /*5650*/  IADD3 R2, P3, R52, R194, RZ ;  /* 0x000000c234027210 */ /* 0x008fe60007f7e0ff */
[----:B------:R-:W-:Y:S03]  /*5660*/  IMAD R0, R0, c[0x0][0x208], RZ ;  /* 0x0000820000007a24 */ /* 0x000fe600078e02ff */
[----:B------:R-:W-:Y:S01]  /*5670*/  LEA R208, P2, R2, c[0x0][0x1f8], 0x1 ;  /* 0x00007e0002d07a11 */ /* 0x000fe200078408ff */
[----:B------:R-:W-:Y:S01]  /*5680*/  IMAD R0, R234, c[0x0][0x20c], R0 ;  /* 0x00008300ea007a24 */ /* 0x000fe200078e0200 */
[----:B----4-:R-:W-:Y:S04]  /*5690*/  IADD3 R48, P1, R52, R101, RZ ;  /* 0x0000006534307210 */ /* 0x010fe80007f3e0ff */
[----:B------:R-:W-:Y:S02]  /*56a0*/  IADD3 R0, R45, R0, RZ ;  /* 0x000000002d007210 */ /* 0x000fe40007ffe0ff */
[----:B------:R-:W-:Y:S02]  /*56b0*/  LEA R206, P0, R48, c[0x0][0x1f8], 0x1 ;  /* 0x00007e0030ce7a11 */ /* 0x000fe400078008ff */
[----:B------:R-:W-:Y:S02]  /*56c0*/  SHF.L.U64.HI R0, R44, 0x6, R0 ;  /* 0x000000062c007819 */ /* 0x000fe40000010200 */
[-C--:B------:R-:W-:Y:S02]  /*56d0*/  HMMA.16816.F32.BF16 R44, R60, R50.reuse, RZ ;  /* 0x000000323c2c723c */ /* 0x080fe400000418ff */
[C---:B-----5:R-:W-:Y:S02]  /*56e0*/  IADD3.X R49, R0.reuse, R59, RZ, P3, !PT ;  /* 0x0000003b00317210 */ /* 0x060fe40001ffe4ff */
[----:B------:R-:W-:Y:S02]  /*56f0*/  IADD3.X R53, R0, R56, RZ, P1, !PT ;  /* 0x0000003800357210 */ /* 0x000fe40000ffe4ff */
[----:B------:R-:W-:Y:S02]  /*5700*/  LEA.HI.X R209, R2, c[0x0][0x1fc], R49, 0x1, P2 ;  /* 0x00007f0002d17a11 */ /* 0x000fe400010f0c31 */
[----:B------:R-:W-:Y:S02]  /*5710*/  LEA.HI.X R207, R48, c[0x0][0x1fc], R53, 0x1, P0 ;  /* 0x00007f0030cf7a11 */ /* 0x000fe400000f0c35 */
[C---:B------:R-:W-:Y:S02]  /*5720*/  HMMA.16816.F32.BF16 R48, R64.reuse, R50, RZ ;  /* 0x000000324030723c */ /* 0x040fe400000418ff */
[----:B------:R-:W-:Y:S02]  /*5730*/  LEA R2, P0, R54, R52, 0x5 ;  /* 0x0000003436027211 */ /* 0x000fe400078028ff */
[----:B------:R-:W-:Y:S02]  /*5740*/  IADD3 R102, P3, R52, R57, RZ ;  /* 0x0000003934667210 */ /* 0x000fe40007f7e0ff */
[----:B------:R-:W-:Y:S02]  /*5750*/  IADD3 R104, P1, R2, R101, RZ ;  /* 0x0000006502687210 */ /* 0x000fe40007f3e0ff */
[----:B------:R-:W-:Y:S02]  /*5760*/  LEA.HI.X R101, R54, R0, R55, 0x5, P0 ;  /* 0x0000000036657211 */ /* 0x000fe400000f2c37 */
[-C--:B------:R-:W-:Y:S02]  /*5770*/  HMMA.16816.F32.BF16 R52, R64, R172.reuse, RZ ;  /* 0x000000ac4034723c */ /* 0x080fe400000418ff */
[C---:B------:R-:W-:Y:S02]  /*5780*/  IADD3 R103, P2, R2.reuse, R194, RZ ;  /* 0x000000c202677210 */ /* 0x040fe40007f5e0ff */
[C---:B------:R-:W-:Y:S02]  /*5790*/  IADD3.X R192, R101.reuse, R56, RZ, P1, !PT ;  /* 0x0000003865c07210 */ /* 0x040fe40000ffe4ff */
[----:B------:R-:W-:Y:S02]  /*57a0*/  IADD3 R2, P0, R2, R57, RZ ;  /* 0x0000003902027210 */ /* 0x000fe40007f1e0ff */
[C---:B------:R-:W-:Y:S02]  /*57b0*/  IADD3.X R107, R101.reuse, R59, RZ, P2, !PT ;  /* 0x0000003b656b7210 */ /* 0x040fe400017fe4ff */
[C---:B------:R-:W-:Y:S02]  /*57c0*/  HMMA.16816.F32.BF16 R56, R60.reuse, R172, RZ ;  /* 0x000000ac3c38723c */ /* 0x040fe400000418ff */
[-C--:B------:R-:W-:Y:S02]  /*57d0*/  IADD3.X R0, R0, R193.reuse, RZ, P3, !PT ;  /* 0x000000c100007210 */ /* 0x080fe40001ffe4ff */
[C---:B------:R-:W-:Y:S02]  /*57e0*/  LEA R202, P1, R104.reuse, c[0x0][0x1f8], 0x1 ;  /* 0x00007e0068ca7a11 */ /* 0x040fe400078208ff */
[----:B------:R-:W-:Y:S02]  /*57f0*/  IADD3.X R101, R101, R193, RZ, P0, !PT ;  /* 0x000000c165657210 */ /* 0x000fe400007fe4ff */
[-C--:B------:R-:W-:Y:S01]  /*5800*/  HMMA.16816.F32.BF16 R60, R60, R174.reuse, RZ ;  /* 0x000000ae3c3c723c */ /* 0x080fe200000418ff */
[----:B------:R-:W-:Y:S02]  /*5810*/  LEA.HI.X R203, R104, c[0x0][0x1fc], R192, 0x1, P1 ;  /* 0x00007f0068cb7a11 */ /* 0x000fe400008f0cc0 */
[----:B------:R-:W2:Y:S01]  /*5820*/  LDSM.16.M88.4 R192, [R231] ;  /* 0x00000000e7c0783b */ /* 0x000ea20000000200 */
[C---:B------:R-:W-:Y:S02]  /*5830*/  LEA R200, P3, R102.reuse, c[0x0][0x1f8], 0x1 ;  /* 0x00007e0066c87a11 */ /* 0x040fe400078608ff */
[C---:B------:R-:W-:Y:S02]  /*5840*/  LEA R204, P2, R103.reuse, c[0x0][0x1f8], 0x1 ;  /* 0x00007e0067cc7a11 */ /* 0x040fe400078408ff */
[----:B------:R-:W-:Y:S03]  /*5850*/  HMMA.16816.F32.BF16 R64, R64, R174, RZ ;  /* 0x000000ae4040723c */ /* 0x000fe600000418ff */
[----:B------:R-:W-:Y:S01]  /*5860*/  @!PT LDS RZ, [RZ] ;  /* 0x00000000fffff984 */ /* 0x000fe20000000800 */
[----:B------:R-:W-:Y:S01]  /*5870*/  @!PT LDS RZ, [RZ] ;  /* 0x00000000fffff984 */ /* 0x000fe20000000800 */
[----:B------:R-:W-:Y:S01]  /*5880*/  @!PT LDS RZ, [RZ] ;  /* 0x00000000fffff984 */ /* 0x000fe20000000800 */
[----:B------:R3:W-:Y:S01]  /*5890*/  LDGSTS.E.BYPASS.LTC128B.128 [R233+0x100], [R208.64], !P4 ;  /* 0x00100000d0e97fae */ /* 0x0007e2000e101d44 */
[----:B------:R-:W-:Y:S02]  /*58a0*/  LEA.HI.X R201, R102, c[0x0][0x1fc], R0, 0x1, P3 ;  /* 0x00007f0066c97a11 */ /* 0x000fe400018f0c00 */
[----:B------:R-:W-:Y:S02]  /*58b0*/  LEA.HI.X R205, R103, c[0x0][0x1fc], R107, 0x1, P2 ;  /* 0x00007f0067cd7a11 */ /* 0x000fe400010f0c6b */
[-C--:B-1----:R-:W-:Y:S03]  /*58c0*/  HMMA.16816.F32.BF16 R4, R176, R180.reuse, R4 ;  /* 0x000000b4b004723c */ /* 0x082fe60000041804 */
[----:B------:R1:W-:Y:S02]  /*58d0*/  LDGSTS.E.BYPASS.LTC128B.128 [R233+0x1100], [R206.64], !P6 ;  /* 0x01100000cee97fae */ /* 0x0003e4000f101d44 */
[C---:B------:R-:W-:Y:S03]  /*58e0*/  LEA R172, P0, R2.reuse, c[0x0][0x1f8], 0x1 ;  /* 0x00007e0002ac7a11 */ /* 0x040fe600078008ff */
[C---:B------:R-:W-:Y:S03]  /*58f0*/  HMMA.16816.F32.BF16 R8, R184.reuse, R180, R8 ;  /* 0x000000b4b808723c */ /* 0x040fe60000041808 */
[----:B------:R4:W-:Y:S01]  /*5900*/  LDGSTS.E.BYPASS.LTC128B.128 [R233+0x2100], [R200.64], !P5 ;  /* 0x02100000c8e97fae */ /* 0x0009e2000e901d44 */
[----:B------:R-:W-:Y:S02]  /*5910*/  LEA.HI.X R173, R2, c[0x0][0x1fc], R101, 0x1, P0 ;  /* 0x00007f0002ad7a11 */ /* 0x000fe400000f0c65 */
[C---:B------:R-:W-:Y:S02]  /*5920*/  ISETP.GT.AND P0, PT, R234.reuse, RZ, PT ;  /* 0x000000ffea00720c */ /* 0x040fe40003f04270 */
[-C--:B------:R-:W-:Y:S03]  /*5930*/  HMMA.16816.F32.BF16 R12, R184, R182.reuse, R12 ;  /* 0x000000b6b80c723c */ /* 0x080fe6000004180c */
[----:B------:R1:W-:Y:S01]  /*5940*/  LDGSTS.E.BYPASS.LTC128B.128 [R233+0x900], [R204.64], !P4 ;  /* 0x00900000cce97fae */ /* 0x0003e2000e101d44 */
[----:B------:R-:W-:Y:S04]  /*5950*/  IADD3 R234, R234, -0x1, RZ ;  /* 0xffffffffeaea7810 */ /* 0x000fe80007ffe0ff */
[C---:B------:R-:W-:Y:S03]  /*5960*/  HMMA.16816.F32.BF16 R16, R176.reuse, R182, R16 ;  /* 0x000000b6b010723c */ /* 0x040fe60000041810 */
[----:B------:R4:W-:Y:S05]  /*5970*/  LDGSTS.E.BYPASS.LTC128B.128 [R233+0x1900], [R202.64], !P6 ;  /* 0x01900000cae97fae */ /* 0x0009ea000f101d44 */
[-C--:B------:R-:W-:Y:S03]  /*5980*/  HMMA.16816.F32.BF16 R20, R176, R188.reuse, R20 ;  /* 0x000000bcb014723c */ /* 0x080fe60000041814 */
[----:B------:R5:W-:Y:S05]  /*5990*/  LDGSTS.E.BYPASS.LTC128B.128 [R233+0x2900], [R172.64], !P5 ;  /* 0x02900000ace97fae */ /* 0x000bea000e901d44 */
[C---:B------:R-:W-:Y:S03]  /*59a0*/  HMMA.16816.F32.BF16 R24, R184.reuse, R188, R24 ;  /* 0x000000bcb818723c */ /* 0x040fe60000041818 */
[----:B------:R-:W-:Y:S05]  /*59b0*/  LDSM.16.M88.4 R180, [R216+0x4500] ;  /* 0x00450000d8b4783b */ /* 0x000fea0000000200 */
[-C--:B------:R-:W-:Y:S03]  /*59c0*/  HMMA.16816.F32.BF16 R28, R184, R190.reuse, R28 ;  /* 0x000000beb81c723c */ /* 0x080fe6000004181c */
[----:B------:R-:W0:Y:S05]  /*59d0*/  LDGDEPBAR ;  /* 0x00000000000079af */ /* 0x000e2a0000000000 */
[C---:B------:R-:W-:Y:S03]  /*59e0*/  HMMA.16816.F32.BF16 R32, R176.reuse, R190, R32 ;  /* 0x000000beb020723c */ /* 0x040fe60000041820 */
[----:B----4-:R-:W-:Y:S05]  /*59f0*/  LDSM.16.M88.4 R200, [R216+0x4100] ;  /* 0x00410000d8c8783b */ /* 0x010fea0000000200 */
[-C--:B--2---:R-:W-:Y:S03]  /*5a00*/  HMMA.16816.F32.BF16 R36, R176, R192.reuse, R36 ;  /* 0x000000c0b024723c */ /* 0x084fe60000041824 */
[----:B-----5:R-:W2:Y:S05]  /*5a10*/  LDSM.16.M88.4 R172, [R219+0x8100] ;  /* 0x00810000dbac783b */ /* 0x020eaa0000000200 */
[C---:B------:R-:W-:Y:S03]  /*5a20*/  HMMA.16816.F32.BF16 R40, R184.reuse, R192, R40 ;  /* 0x000000c0b828723c */ /* 0x040fe60000041828 */
[----:B-1----:R-:W1:Y:S05]  /*5a30*/  LDSM.16.M88.4 R204, [R219+0x9100] ;  /* 0x00910000dbcc783b */ /* 0x002e6a0000000200 */
[-C--:B------:R-:W-:Y:S03]  /*5a40*/  HMMA.16816.F32.BF16 R44, R184, R194.reuse, R44 ;  /* 0x000000c2b82c723c */ /* 0x080fe6000004182c */
[----:B------:R-:W-:Y:S05]  /*5a50*/  LDSM.16.M88.4 R188, [R220+0x8100] ;  /* 0x00810000dcbc783b */ /* 0x000fea0000000200 */
[C---:B------:R-:W-:Y:S03]  /*5a60*/  HMMA.16816.F32.BF16 R48, R176.reuse, R194, R48 ;  /* 0x000000c2b030723c */ /* 0x040fe60000041830 */
[----:B------:R-:W-:Y:S05]  /*5a70*/  LDSM.16.M88.4 R192, [R229] ;  /* 0x00000000e5c0783b */ /* 0x000fea0000000200 */
[-C--:B------:R-:W-:Y:S03]  /*5a80*/  HMMA.16816.F32.BF16 R52, R176, R196.reuse, R52 ;  /* 0x000000c4b034723c */ /* 0x080fe60000041834 */
[----:B---3--:R-:W-:Y:S05]  /*5a90*/  LDSM.16.M88.4 R208, [R228] ;  /* 0x00000000e4d0783b */ /* 0x008fea0000000200 */
[C---:B------:R-:W-:Y:S03]  /*5aa0*/  HMMA.16816.F32.BF16 R56, R184.reuse, R196, R56 ;  /* 0x000000c4b838723c */ /* 0x040fe60000041838 */
[----:B------:R-:W-:Y:S05]  /*5ab0*/  LDSM.16.M88.4 R212, [R225] ;  /* 0x00000000e1d4783b */ /* 0x000fea0000000200 */
[-C--:B------:R-:W-:Y:S03]  /*5ac0*/  HMMA.16816.F32.BF16 R60, R184, R198.reuse, R60 ;  /* 0x000000c6b83c723c */ /* 0x080fe6000004183c */
[----:B------:R-:W-:Y:S05]  /*5ad0*/  LDSM.16.M88.4 R184, [R216+0x4d00] ;  /* 0x004d0000d8b8783b */ /* 0x000fea0000000200 */
[----:B------:R-:W-:Y:S03]  /*5ae0*/  HMMA.16816.F32.BF16 R64, R176, R198, R64 ;  /* 0x000000c6b040723c */ /* 0x000fe60000041840 */
[----:B------:R-:W3:Y:S05]  /*5af0*/  LDSM.16.M88.4 R176, [R216+0x4900] ;  /* 0x00490000d8b0783b */ /* 0x000eea0000000200 */
[-C--:B--2---:R-:W-:Y:S03]  /*5b00*/  HMMA.16816.F32.BF16 R4, R172, R200.reuse, R4 ;  /* 0x000000c8ac04723c */ /* 0x084fe60000041804 */
[----:B------:R-:W2:Y:S05]  /*5b10*/  LDSM.16.M88.4 R196, [R220+0x9100] ;  /* 0x00910000dcc4783b */ /* 0x000eaa0000000200 */
[C---:B-1----:R-:W-:Y:S08]  /*5b20*/  HMMA.16816.F32.BF16 R8, R204.reuse, R200, R8 ;  /* 0x000000c8cc08723c */ /* 0x042ff00000041808 */
[-C--:B------:R-:W-:Y:S08]  /*5b30*/  HMMA.16816.F32.BF16 R12, R204, R202.reuse, R12 ;  /* 0x000000cacc0c723c */ /* 0x080ff0000004180c */
[C---:B------:R-:W-:Y:S01]  /*5b40*/  HMMA.16816.F32.BF16 R16, R172.reuse, R202, R16 ;  /* 0x000000caac10723c */ /* 0x040fe20000041810 */
[----:B------:R-:W1:Y:S07]  /*5b50*/  LDSM.16.M88.4 R200, [R227] ;  /* 0x00000000e3c8783b */ /* 0x000e6e0000000200 */
[-C--:B------:R-:W-:Y:S08]  /*5b60*/  HMMA.16816.F32.BF16 R20, R172, R180.reuse, R20 ;  /* 0x000000b4ac14723c */ /* 0x080ff00000041814 */
[C---:B------:R-:W-:Y:S08]  /*5b70*/  HMMA.16816.F32.BF16 R24, R204.reuse, R180, R24 ;  /* 0x000000b4cc18723c */ /* 0x040ff00000041818 */
[-C--:B------:R-:W-:Y:S08]  /*5b80*/  HMMA.16816.F32.BF16 R28, R204, R182.reuse, R28 ;  /* 0x000000b6cc1c723c */ /* 0x080ff0000004181c */
[C---:B------:R-:W-:Y:S01]  /*5b90*/  HMMA.16816.F32.BF16 R32, R172.reuse, R182, R32 ;  /* 0x000000b6ac20723c */ /* 0x040fe20000041820 */
[----:B------:R-:W4:Y:S07]  /*5ba0*/  LDSM.16.M88.4 R180, [R226] ;  /* 0x00000000e2b4783b */ /* 0x000f2e0000000200 */
[-C--:B---3--:R-:W-:Y:S08]  /*5bb0*/  HMMA.16816.F32.BF16 R36, R172, R176.reuse, R36 ;  /* 0x000000b0ac24723c */ /* 0x088ff00000041824 */
        /* <DEDUP_REMOVED lines=9> */
[----:B------:R-:W3:Y:S07]  /*5c50*/  LDSM.16.M88.4 R172, [R219+0xa100] ;  /* 0x00a10000dbac783b */ /* 0x000eee0000000200 */
[-C--:B------:R-:W-:Y:S01]  /*5c60*/  HMMA.16816.F32.BF16 R4, R188, R192.reuse, R4 ;  /* 0x000000c0bc04723c */ /* 0x080fe20000041804 */
[----:B------:R-:W5:Y:S07]  /*5c70*/  LDSM.16.M88.4 R184, [R219+0xb100] ;  /* 0x00b10000dbb8783b */ /* 0x000f6e0000000200 */
[C---:B--2---:R-:W-:Y:S08]  /*5c80*/  HMMA.16816.F32.BF16 R8, R196.reuse, R192, R8 ;  /* 0x000000c0c408723c */ /* 0x044ff00000041808 */
[-C--:B------:R-:W-:Y:S08]  /*5c90*/  HMMA.16816.F32.BF16 R12, R196, R194.reuse, R12 ;  /* 0x000000c2c40c723c */ /* 0x080ff0000004180c */
[C---:B------:R-:W-:Y:S01]  /*5ca0*/  HMMA.16816.F32.BF16 R16, R188.reuse, R194, R16 ;  /* 0x000000c2bc10723c */ /* 0x040fe20000041810 */
[----:B------:R-:W2:Y:S07]  /*5cb0*/  LDSM.16.M88.4 R192, [R216+0x5500] ;  /* 0x00550000d8c0783b */ /* 0x000eae0000000200 */
[-C--:B------:R-:W-:Y:S08]  /*5cc0*/  HMMA.16816.F32.BF16 R20, R188, R208.reuse, R20 ;  /* 0x000000d0bc14723c */ /* 0x080ff00000041814 */
[C---:B------:R-:W-:Y:S08]  /*5cd0*/  HMMA.16816.F32.BF16 R24, R196.reuse, R208, R24 ;  /* 0x000000d0c418723c */ /* 0x040ff00000041818 */
[-C--:B------:R-:W-:Y:S08]  /*5ce0*/  HMMA.16816.F32.BF16 R28, R196, R210.reuse, R28 ;  /* 0x000000d2c41c723c */ /* 0x080ff0000004181c */
[C---:B------:R-:W-:Y:S01]  /*5cf0*/  HMMA.16816.F32.BF16 R32, R188.reuse, R210, R32 ;  /* 0x000000d2bc20723c */ /* 0x040fe20000041820 */
[----:B------:R-:W-:Y:S07]  /*5d00*/  LDSM.16.M88.4 R208, [R220+0xa100] ;  /* 0x00a10000dcd0783b */ /* 0x000fee0000000200 */
[-C--:B-1----:R-:W-:Y:S08]  /*5d10*/  HMMA.16816.F32.BF16 R36, R188, R200.reuse, R36 ;  /* 0x000000c8bc24723c */ /* 0x082ff00000041824 */
[C---:B------:R-:W-:Y:S08]  /*5d20*/  HMMA.16816.F32.BF16 R40, R196.reuse, R200, R40 ;  /* 0x000000c8c428723c */ /* 0x040ff00000041828 */
[-C--:B------:R-:W-:Y:S08]  /*5d30*/  HMMA.16816.F32.BF16 R44, R196, R202.reuse, R44 ;  /* 0x000000cac42c723c */ /* 0x080ff0000004182c */
[C---:B------:R-:W-:Y:S01]  /*5d40*/  HMMA.16816.F32.BF16 R48, R188.reuse, R202, R48 ;  /* 0x000000cabc30723c */ /* 0x040fe20000041830 */
[----:B------:R-:W1:Y:S07]  /*5d50*/  LDSM.16.M88.4 R200, [R216+0x5900] ;  /* 0x00590000d8c8783b */ /* 0x000e6e0000000200 */
[-C--:B----4-:R-:W-:Y:S08]  /*5d60*/  HMMA.16816.F32.BF16 R52, R188, R180.reuse, R52 ;  /* 0x000000b4bc34723c */ /* 0x090ff00000041834 */
[C---:B------:R-:W-:Y:S08]  /*5d70*/  HMMA.16816.F32.BF16 R56, R196.reuse, R180, R56 ;  /* 0x000000b4c438723c */ /* 0x040ff00000041838 */
[-C--:B------:R-:W-:Y:S08]  /*5d80*/  HMMA.16816.F32.BF16 R60, R196, R182.reuse, R60 ;  /* 0x000000b6c43c723c */ /* 0x080ff0000004183c */
[----:B------:R-:W-:Y:S08]  /*5d90*/  HMMA.16816.F32.BF16 R64, R188, R182, R64 ;  /* 0x000000b6bc40723c */ /* 0x000ff00000041840 */
[-C--:B---3--:R-:W-:Y:S08]  /*5da0*/  HMMA.16816.F32.BF16 R4, R172, R176.reuse, R4 ;  /* 0x000000b0ac04723c */ /* 0x088ff00000041804 */
[C---:B-----5:R-:W-:Y:S08]  /*5db0*/  HMMA.16816.F32.BF16 R8, R184.reuse, R176, R8 ;  /* 0x000000b0b808723c */ /* 0x060ff00000041808 */
[-C--:B------:R-:W-:Y:S08]  /*5dc0*/  HMMA.16816.F32.BF16 R12, R184, R178.reuse, R12 ;  /* 0x000000b2b80c723c */ /* 0x080ff0000004180c */
[C---:B------:R-:W-:Y:S01]  /*5dd0*/  HMMA.16816.F32.BF16 R16, R172.reuse, R178, R16 ;  /* 0x000000b2ac10723c */ /* 0x040fe20000041810 */
[----:B------:R-:W3:Y:S07]  /*5de0*/  LDSM.16.M88.4 R176, [R220+0xb100] ;  /* 0x00b10000dcb0783b */ /* 0x000eee0000000200 */
[-C--:B--2---:R-:W-:Y:S08]  /*5df0*/  HMMA.16816.F32.BF16 R20, R172, R192.reuse, R20 ;  /* 0x000000c0ac14723c */ /* 0x084ff00000041814 */
[C---:B------:R-:W-:Y:S08]  /*5e00*/  HMMA.16816.F32.BF16 R24, R184.reuse, R192, R24 ;  /* 0x000000c0b818723c */ /* 0x040ff00000041818 */
[-C--:B------:R-:W-:Y:S08]  /*5e10*/  HMMA.16816.F32.BF16 R28, R184, R194.reuse, R28 ;  /* 0x000000c2b81c723c */ /* 0x080ff0000004181c */
[C---:B------:R-:W-:Y:S08]  /*5e20*/  HMMA.16816.F32.BF16 R32, R172.reuse, R194, R32 ;  /* 0x000000c2ac20723c */ /* 0x040ff00000041820 */
[-C--:B-1----:R-:W-:Y:S08]  /*5e30*/  HMMA.16816.F32.BF16 R36, R172, R200.reuse, R36 ;  /* 0x000000c8ac24723c */ /* 0x082ff00000041824 */
[C---:B------:R-:W-:Y:S08]  /*5e40*/  HMMA.16816.F32.BF16 R40, R184.reuse, R200, R40 ;  /* 0x000000c8b828723c */ /* 0x040ff00000041828 */
[-C--:B------:R-:W-:Y:S08]  /*5e50*/  HMMA.16816.F32.BF16 R44, R184, R202.reuse, R44 ;  /* 0x000000cab82c723c */ /* 0x080ff0000004182c */
[C---:B------:R-:W-:Y:S08]  /*5e60*/  HMMA.16816.F32.BF16 R48, R172.reuse, R202, R48 ;  /* 0x000000caac30723c */ /* 0x040ff00000041830 */
[-C--:B------:R-:W-:Y:S08]  /*5e70*/  HMMA.16816.F32.BF16 R52, R172, R204.reuse, R52 ;  /* 0x000000ccac34723c */ /* 0x080ff00000041834 */
[C---:B------:R-:W-:Y:S08]  /*5e80*/  HMMA.16816.F32.BF16 R56, R184.reuse, R204, R56 ;  /* 0x000000ccb838723c */ /* 0x040ff00000041838 */
[-C--:B------:R-:W-:Y:S08]  /*5e90*/  HMMA.16816.F32.BF16 R60, R184, R206.reuse, R60 ;  /* 0x000000ceb83c723c */ /* 0x080ff0000004183c */
[----:B------:R-:W-:Y:S08]  /*5ea0*/  HMMA.16816.F32.BF16 R64, R172, R206, R64 ;  /* 0x000000ceac40723c */ /* 0x000ff00000041840 */
[-C--:B------:R-:W-:Y:S08]  /*5eb0*/  HMMA.16816.F32.BF16 R4, R208, R212.reuse, R4 ;  /* 0x000000d4d004723c */ /* 0x080ff00000041804 */
        /* <DEDUP_REMOVED lines=15> */
[----:B------:R-:W1:Y:S01]  /*5fb0*/  MUFU.TANH R181, R6 ;  /* 0x0000000600b57308 */ /* 0x000e620000002400 */
[----:B------:R-:W-:Y:S02]  /*5fc0*/  FMUL.FTZ R14, R14, c[0x0][0x320] ;  /* 0x0000c8000e0e7a20 */ /* 0x000fe40000410000 */
[----:B------:R-:W-:Y:S02]  /*5fd0*/  FMUL.FTZ R15, R15, c[0x0][0x320] ;  /* 0x0000c8000f0f7a20 */ /* 0x000fe40000410000 */
[----:B------:R-:W-:Y:S02]  /*5fe0*/  FMUL.FTZ R16, R16, c[0x0][0x320] ;  /* 0x0000c80010107a20 */ /* 0x000fe40000410000 */
[----:B------:R-:W-:Y:S02]  /*5ff0*/  FMUL.FTZ R18, R18, c[0x0][0x320] ;  /* 0x0000c80012127a20 */ /* 0x000fe40000410000 */
[----:B------:R-:W-:Y:S01]  /*6000*/  FMUL.FTZ R17, R17, c[0x0][0x320] ;  /* 0x0000c80011117a20 */ /* 0x000fe20000410000 */
[----:B------:R-:W-:Y:S01]  /*6010*/  MUFU.TANH R184, R12 ;  /* 0x0000000c00b87308 */ /* 0x000fe20000002400 */
[----:B------:R-:W-:Y:S09]  /*6020*/  FMUL.FTZ R19, R19, c[0x0][0x320] ;  /* 0x0000c80013137a20 */ /* 0x000ff20000410000 */
[----:B------:R2:W3:Y:S01]  /*6030*/  MUFU.TANH R180, R7 ;  /* 0x0000000700b47308 */ /* 0x0004e20000002400 */
[----:B-1----:R-:W-:Y:S09]  /*6040*/  FMNMX.FTZ R2, R181, R100, !PT ;  /* 0x00000064b5027209 */ /* 0x002ff20007810000 */
[----:B------:R-:W-:Y:S10]  /*6050*/  MUFU.TANH R17, R17 ;  /* 0x0000001100117308 */ /* 0x000ff40000002400 */
[----:B------:R-:W1:Y:S01]  /*6060*/  MUFU.TANH R182, R8 ;  /* 0x0000000800b67308 */ /* 0x000e620000002400 */
[----:B--2---:R-:W2:Y:S01]  /*6070*/  LDSM.16.M88.4 R4, [R224] ;  /* 0x00000000e004783b */ /* 0x004ea20000000200 */
[----:B---3--:R-:W-:Y:S08]  /*6080*/  FMNMX.FTZ R2, R180, R2, !PT ;  /* 0x00000002b4027209 */ /* 0x008ff00007810000 */
[----:B------:R-:W-:Y:S10]  /*6090*/  MUFU.TANH R183, R13 ;  /* 0x0000000d00b77308 */ /* 0x000ff40000002400 */
[----:B------:R-:W3:Y:S01]  /*60a0*/  MUFU.TANH R185, R9 ;  /* 0x0000000900b97308 */ /* 0x000ee20000002400 */
[----:B-1----:R-:W-:Y:S09]  /*60b0*/  FMNMX.FTZ R0, R182, R105, !PT ;  /* 0x00000069b6007209 */ /* 0x002ff20007810000 */
[----:B------:R-:W-:Y:S10]  /*60c0*/  MUFU.TANH R187, R14 ;  /* 0x0000000e00bb7308 */ /* 0x000ff40000002400 */
[----:B------:R-:W-:Y:S01]  /*60d0*/  MUFU.TANH R188, R10 ;  /* 0x0000000a00bc7308 */ /* 0x000fe20000002400 */
[-C--:B--2---:R-:W-:Y:S03]  /*60e0*/  HMMA.16816.F32.BF16 R20, R208, R4.reuse, R20 ;  /* 0x00000004d014723c */ /* 0x084fe60000041814 */
[----:B---3--:R-:W-:Y:S06]  /*60f0*/  FMNMX.FTZ R0, R185, R0, !PT ;  /* 0x00000000b9007209 */ /* 0x008fec0007810000 */
[----:B------:R-:W-:Y:S03]  /*6100*/  MUFU.TANH R186, R15 ;  /* 0x0000000f00ba7308 */ /* 0x000fe60000002400 */
[----:B------:R-:W-:Y:S01]  /*6110*/  FMNMX.FTZ R0, R184, R0, !PT ;  /* 0x00000000b8007209 */ /* 0x000fe20007810000 */
[C---:B------:R-:W-:Y:S04]  /*6120*/  HMMA.16816.F32.BF16 R24, R176.reuse, R4, R24 ;  /* 0x00000004b018723c */ /* 0x040fe80000041818 */
[----:B------:R-:W-:Y:S02]  /*6130*/  FMNMX.FTZ R0, R183, R0, !PT ;  /* 0x00000000b7007209 */ /* 0x000fe40007810000 */
[----:B------:R1:W-:Y:S02]  /*6140*/  MUFU.TANH R189, R11 ;  /* 0x0000000b00bd7308 */ /* 0x0003e40000002400 */
[-C--:B------:R-:W-:Y:S04]  /*6150*/  HMMA.16816.F32.BF16 R28, R176, R6.reuse, R28 ;  /* 0x00000006b01c723c */ /* 0x080fe8000004181c */
[----:B------:R-:W-:Y:S04]  /*6160*/  FMUL.FTZ R23, R23, c[0x0][0x320] ;  /* 0x0000c80017177a20 */ /* 0x000fe80000410000 */
[C---:B------:R-:W-:Y:S01]  /*6170*/  HMMA.16816.F32.BF16 R32, R208.reuse, R6, R32 ;  /* 0x00000006d020723c */ /* 0x040fe20000041820 */
[----:B------:R-:W-:Y:S01]  /*6180*/  MUFU.TANH R16, R16 ;  /* 0x0000001000107308 */ /* 0x000fe20000002400 */
[----:B------:R-:W-:Y:S02]  /*6190*/  LDSM.16.M88.4 R4, [R222] ;  /* 0x00000000de04783b */ /* 0x000fe40000000200 */
[----:B------:R-:W-:Y:S02]  /*61a0*/  FMUL.FTZ R22, R22, c[0x0][0x320] ;  /* 0x0000c80016167a20 */ /* 0x000fe40000410000 */
[----:B------:R-:W-:Y:S02]  /*61b0*/  FMUL.FTZ R21, R21, c[0x0][0x320] ;  /* 0x0000c80015157a20 */ /* 0x000fe40000410000 */
[----:B------:R-:W-:Y:S03]  /*61c0*/  FMUL.FTZ R24, R24, c[0x0][0x320] ;  /* 0x0000c80018187a20 */ /* 0x000fe60000410000 */
[----:B------:R2:W-:Y:S01]  /*61d0*/  MUFU.TANH R197, R23 ;  /* 0x0000001700c57308 */ /* 0x0005e20000002400 */
[----:B------:R-:W-:Y:S02]  /*61e0*/  FMUL.FTZ R20, R20, c[0x0][0x320] ;  /* 0x0000c80014147a20 */ /* 0x000fe40000410000 */
[----:B------:R-:W-:Y:S01]  /*61f0*/  FMUL.FTZ R25, R25, c[0x0][0x320] ;  /* 0x0000c80019197a20 */ /* 0x000fe20000410000 */
[----:B-1----:R-:W1:Y:S01]  /*6200*/  LDSM.16.M88.4 R8, [R223] ;  /* 0x00000000df08783b */ /* 0x002e620000000200 */
[----:B------:R-:W-:Y:S01]  /*6210*/  FMUL.FTZ R28, R28, c[0x0][0x320] ;  /* 0x0000c8001c1c7a20 */ /* 0x000fe20000410000 */
[----:B------:R-:W-:Y:S04]  /*6220*/  DEPBAR.LE SB0, 0x0 ;  /* 0x000080000000791a */ /* 0x000fe80000000000 */
[----:B------:R-:W-:Y:S01]  /*6230*/  MUFU.TANH R201, R28 ;  /* 0x0000001c00c97308 */ /* 0x000fe20000002400 */
[----:B------:R-:W-:Y:S01]  /*6240*/  FMUL.FTZ R29, R29, c[0x0][0x320] ;  /* 0x0000c8001d1d7a20 */ /* 0x000fe20000410000 */
[----:B------:R-:W-:Y:S01]  /*6250*/  BAR.SYNC.DEFER_BLOCKING 0x0 ;  /* 0x0000000000007b1d */ /* 0x000fe20000010000 */
[----:B------:R-:W-:Y:S02]  /*6260*/  FMUL.FTZ R32, R32, c[0x0][0x320] ;  /* 0x0000c80020207a20 */ /* 0x000fe40000410000 */
[----:B------:R-:W-:Y:S02]  /*6270*/  FMUL.FTZ R33, R33, c[0x0][0x320] ;  /* 0x0000c80021217a20 */ /* 0x000fe40000410000 */
[----:B------:R-:W-:Y:S02]  /*6280*/  FMUL.FTZ R34, R34, c[0x0][0x320] ;  /* 0x0000c80022227a20 */ /* 0x000fe40000410000 */
[----:B------:R-:W-:Y:S01]  /*6290*/  FMUL.FTZ R30, R30, c[0x0][0x320] ;  /* 0x0000c8001e1e7a20 */ /* 0x000fe20000410000 */
[----:B------:R-:W-:Y:S01]  /*62a0*/  MUFU.TANH R191, R33 ;  /* 0x0000002100bf7308 */ /* 0x000fe20000002400 */
[----:B------:R-:W-:Y:S02]  /*62b0*/  FMUL.FTZ R35, R35, c[0x0][0x320] ;  /* 0x0000c80023237a20 */ /* 0x000fe40000410000 */
[----:B------:R-:W-:Y:S01]  /*62c0*/  FMUL.FTZ R26, R26, c[0x0][0x320] ;  /* 0x0000c8001a1a7a20 */ /* 0x000fe20000410000 */
[----:B--2---:R-:W2:Y:S01]  /*62d0*/  LDL R23, [R1+0x14] ;  /* 0x0000140001177983 */ /* 0x004ea20000100800 */
[----:B------:R-:W-:Y:S02]  /*62e0*/  FMUL.FTZ R31, R31, c[0x0][0x320] ;  /* 0x0000c8001f1f7a20 */ /* 0x000fe40000410000 */
[----:B------:R-:W-:Y:S03]  /*62f0*/  FMUL.FTZ R27, R27, c[0x0][0x320] ;  /* 0x0000c8001b1b7a20 */ /* 0x000fe60000410000 */
[----:B------:R3:W-:Y:S10]  /*6300*/  MUFU.TANH R190, R32 ;  /* 0x0000002000be7308 */ /* 0x0007f40000002400 */
[----:B------:R4:W-:Y:S01]  /*6310*/  MUFU.TANH R196, R22 ;  /* 0x0000001600c47308 */ /* 0x0009e20000002400 */
[-C--:B-1----:R-:W-:Y:S09]  /*6320*/  HMMA.16816.F32.BF16 R36, R208, R8.reuse, R36 ;  /* 0x00000008d024723c */ /* 0x082ff20000041824 */
[----:B------:R1:W-:Y:S01]  /*6330*/  MUFU.TANH R200, R29 ;  /* 0x0000001d00c87308 */ /* 0x0003e20000002400 */
[C---:B------:R-:W-:Y:S01]  /*6340*/  HMMA.16816.F32.BF16 R40, R176.reuse, R8, R40 ;  /* 0x00000008b028723c */ /* 0x040fe20000041828 */
[----:B---3--:R-:W3:Y:S06]  /*6350*/  LDL.64 R32, [R1+0x50] ;  /* 0x0000500001207983 */ /* 0x008eec0000100a00 */
[----:B------:R-:W-:Y:S02]  /*6360*/  MOV R8, c[0x0][0x1e0] ;  /* 0x0000780000087a02 */ /* 0x000fe40000000f00 */
[----:B------:R5:W-:Y:S01]  /*6370*/  MUFU.TANH R193, R21 ;  /* 0x0000001500c17308 */ /* 0x000be20000002400 */
[-C--:B------:R-:W-:Y:S01]  /*6380*/  HMMA.16816.F32.BF16 R44, R176, R10.reuse, R44 ;  /* 0x0000000ab02c723c */ /* 0x080fe2000004182c */
[----:B----4-:R-:W4:Y:S02]  /*6390*/  LDL R22, [R1+0x18] ;  /* 0x0000180001167983 */ /* 0x010f240000100800 */
[----:B------:R-:W-:Y:S01]  /*63a0*/  SHF.L.U32 R8, R8, 0x5, RZ ;  /* 0x0000000508087819 */ /* 0x000fe200000006ff */
[----:B------:R-:W-:Y:S04]  /*63b0*/  FMUL.FTZ R36, R36, c[0x0][0x320] ;  /* 0x0000c80024247a20 */ /* 0x000fe80000410000 */
[C---:B------:R-:W-:Y:S01]  /*63c0*/  HMMA.16816.F32.BF16 R48, R208.reuse, R10, R48 ;  /* 0x0000000ad030723c */ /* 0x040fe20000041830 */
[----:B------:R5:W5:Y:S03]  /*63d0*/  MUFU.TANH R199, R24 ;  /* 0x0000001800c77308 */ /* 0x000b660000002400 */
[----:B------:R-:W-:Y:S01]  /*63e0*/  FMUL.FTZ R37, R37, c[0x0][0x320] ;  /* 0x0000c80025257a20 */ /* 0x000fe20000410000 */
[----:B-1----:R-:W2:Y:S01]  /*63f0*/  LDL.64 R28, [R1+0x38] ;  /* 0x00003800011c7983 */ /* 0x002ea20000100a00 */
[----:B------:R-:W-:Y:S02]  /*6400*/  FMUL.FTZ R38, R38, c[0x0][0x320] ;  /* 0x0000c80026267a20 */ /* 0x000fe40000410000 */
[-C--:B------:R-:W-:Y:S03]  /*6410*/  HMMA.16816.F32.BF16 R52, R208, R4.reuse, R52 ;  /* 0x00000004d034723c */ /* 0x080fe60000041834 */
[----:B------:R-:W1:Y:S01]  /*6420*/  MUFU.TANH R192, R20 ;  /* 0x0000001400c07308 */ /* 0x000e620000002400 */
[----:B------:R-:W-:Y:S02]  /*6430*/  FMUL.FTZ R39, R39, c[0x0][0x320] ;  /* 0x0000c80027277a20 */ /* 0x000fe40000410000 */
[----:B------:R-:W-:Y:S01]  /*6440*/  FMUL.FTZ R43, R43, c[0x0][0x320] ;  /* 0x0000c8002b2b7a20 */ /* 0x000fe20000410000 */
[----:B-----5:R-:W5:Y:S01]  /*6450*/  LDL R21, [R1+0x10] ;  /* 0x0000100001157983 */ /* 0x020f620000100800 */
[C---:B------:R-:W-:Y:S04]  /*6460*/  HMMA.16816.F32.BF16 R56, R176.reuse, R4, R56 ;  /* 0x00000004b038723c */ /* 0x040fe80000041838 */
[----:B------:R-:W-:Y:S01]  /*6470*/  FMUL.FTZ R45, R45, c[0x0][0x320] ;  /* 0x0000c8002d2d7a20 */ /* 0x000fe20000410000 */
[----:B------:R-:W1:Y:S01]  /*6480*/  MUFU.TANH R18, R18 ;  /* 0x0000001200127308 */ /* 0x000e620000002400 */
[----:B------:R-:W-:Y:S01]  /*6490*/  FMUL.FTZ R44, R44, c[0x0][0x320] ;  /* 0x0000c8002c2c7a20 */ /* 0x000fe20000410000 */
[----:B------:R-:W-:Y:S01]  /*64a0*/  FMNMX.FTZ R4, R175, R3, !PT ;  /* 0x00000003af047209 */ /* 0x000fe20007810000 */
[-C--:B------:R-:W-:Y:S01]  /*64b0*/  HMMA.16816.F32.BF16 R60, R176, R6.reuse, R60 ;  /* 0x00000006b03c723c */ /* 0x080fe2000004183c */
[----:B------:R-:W2:Y:S03]  /*64c0*/  LDL R24, [R1+0x1c] ;  /* 0x00001c0001187983 */ /* 0x000ea60000100800 */
[----:B------:R-:W-:Y:S01]  /*64d0*/  FMNMX.FTZ R4, R174, R4, !PT ;  /* 0x00000004ae047209 */ /* 0x000fe20007810000 */
[----:B------:R-:W-:Y:S01]  /*64e0*/  FMUL.FTZ R49, R49, c[0x0][0x320] ;  /* 0x0000c80031317a20 */ /* 0x000fe20000410000 */
[----:B------:R-:W-:Y:S01]  /*64f0*/  FMNMX.FTZ R0, R199, R0, !PT ;  /* 0x00000000c7007209 */ /* 0x000fe20007810000 */
[----:B------:R-:W-:Y:S01]  /*6500*/  MUFU.TANH R176, R43 ;  /* 0x0000002b00b07308 */ /* 0x000fe20000002400 */
[----:B------:R-:W-:Y:S01]  /*6510*/  FMUL.FTZ R55, R55, c[0x0][0x320] ;  /* 0x0000c80037377a20 */ /* 0x000fe20000410000 */
[----:B------:R-:W-:Y:S01]  /*6520*/  FMNMX.FTZ R4, R16, R4, !PT ;  /* 0x0000000410047209 */ /* 0x000fe20007810000 */
[----:B------:R-:W-:Y:S04]  /*6530*/  HMMA.16816.F32.BF16 R64, R208, R6, R64 ;  /* 0x00000006d040723c */ /* 0x000fe80000041840 */
[----:B------:R-:W-:Y:S01]  /*6540*/  FMUL.FTZ R52, R52, c[0x0][0x320] ;  /* 0x0000c80034347a20 */ /* 0x000fe20000410000 */
[----:B------:R-:W-:Y:S01]  /*6550*/  FMNMX.FTZ R4, R17, R4, !PT ;  /* 0x0000000411047209 */ /* 0x000fe20007810000 */
[----:B------:R-:W-:Y:S01]  /*6560*/  FMUL.FTZ R53, R53, c[0x0][0x320] ;  /* 0x0000c80035357a20 */ /* 0x000fe20000410000 */
[----:B------:R-:W1:Y:S01]  /*6570*/  MUFU.TANH R19, R19 ;  /* 0x0000001300137308 */ /* 0x000e620000002400 */
[----:B------:R-:W-:Y:S01]  /*6580*/  FMUL.FTZ R54, R54, c[0x0][0x320] ;  /* 0x0000c80036367a20 */ /* 0x000fe20000410000 */
[----:B-1----:R-:W-:Y:S03]  /*6590*/  FMNMX.FTZ R4, R192, R4, !PT ;  /* 0x00000004c0047209 */ /* 0x002fe60007810000 */
[----:B------:R-:W-:Y:S01]  /*65a0*/  FMNMX.FTZ R2, R18, R2, !PT ;  /* 0x0000000212027209 */ /* 0x000fe20007810000 */
[----:B------:R-:W-:Y:S01]  /*65b0*/  FMUL.FTZ R50, R50, c[0x0][0x320] ;  /* 0x0000c80032327a20 */ /* 0x000fe20000410000 */
[----:B------:R-:W-:Y:S01]  /*65c0*/  FMNMX.FTZ R4, R193, R4, !PT ;  /* 0x00000004c1047209 */ /* 0x000fe20007810000 */
[----:B------:R-:W-:Y:S01]  /*65d0*/  FMUL.FTZ R51, R51, c[0x0][0x320] ;  /* 0x0000c80033337a20 */ /* 0x000fe20000410000 */
[----:B------:R-:W-:Y:S01]  /*65e0*/  FMNMX.FTZ R5, R188, R106, !PT ;  /* 0x0000006abc057209 */ /* 0x000fe20007810000 */
[----:B------:R-:W1:Y:S01]  /*65f0*/  MUFU.TANH R241, R55 ;  /* 0x0000003700f17308 */ /* 0x000e620000002400 */
        /* <DEDUP_REMOVED lines=9> */
[----:B------:R-:W1:Y:S01]  /*6690*/  MUFU.TANH R214, R36 ;  /* 0x0000002400d67308 */ /* 0x000e620000002400 */
[----:B------:R-:W-:Y:S01]  /*66a0*/  FMUL.FTZ R67, R67, c[0x0][0x320] ;  /* 0x0000c80043437a20 */ /* 0x000fe20000410000 */
[----:B------:R-:W-:Y:S01]  /*66b0*/  FMNMX.FTZ R5, R186, R5, !PT ;  /* 0x00000005ba057209 */ /* 0x000fe20007810000 */
[----:B------:R-:W-:Y:S01]  /*66c0*/  FMUL.FTZ R64, R64, c[0x0][0x320] ;  /* 0x0000c80040407a20 */ /* 0x000fe20000410000 */
[----:B------:R-:W-:Y:S01]  /*66d0*/  FMNMX.FTZ R2, R19, R2, !PT ;  /* 0x0000000213027209 */ /* 0x000fe20007810000 */
[----:B------:R-:W-:Y:S02]  /*66e0*/  FMUL.FTZ R61, R61, c[0x0][0x320] ;  /* 0x0000c8003d3d7a20 */ /* 0x000fe40000410000 */
[----:B------:R-:W-:Y:S01]  /*66f0*/  FMUL.FTZ R42, R42, c[0x0][0x320] ;  /* 0x0000c8002a2a7a20 */ /* 0x000fe20000410000 */
[----:B------:R-:W-:Y:S01]  /*6700*/  FMNMX.FTZ R2, R196, R2, !PT ;  /* 0x00000002c4027209 */ /* 0x000fe20007810000 */
[----:B------:R-:W-:Y:S01]  /*6710*/  FMUL.FTZ R58, R58, c[0x0][0x320] ;  /* 0x0000c8003a3a7a20 */ /* 0x000fe20000410000 */
[----:B------:R-:W1:Y:S01]  /*6720*/  MUFU.TANH R194, R34 ;  /* 0x0000002200c27308 */ /* 0x000e620000002400 */
[----:B------:R-:W-:Y:S01]  /*6730*/  FMUL.FTZ R59, R59, c[0x0][0x320] ;  /* 0x0000c8003b3b7a20 */ /* 0x000fe20000410000 */
[----:B------:R-:W-:Y:S01]  /*6740*/  FMNMX.FTZ R2, R197, R2, !PT ;  /* 0x00000002c5027209 */ /* 0x000fe20007810000 */
[----:B------:R-:W-:Y:S01]  /*6750*/  FMUL.FTZ R62, R62, c[0x0][0x320] ;  /* 0x0000c8003e3e7a20 */ /* 0x000fe20000410000 */
[----:B-1----:R-:W-:Y:S01]  /*6760*/  MOV R211, R241 ;  /* 0x000000f100d37202 */ /* 0x002fe20000000f00 */
[----:B------:R-:W-:Y:S02]  /*6770*/  FMUL.FTZ R48, R48, c[0x0][0x320] ;  /* 0x0000c80030307a20 */ /* 0x000fe40000410000 */
[----:B------:R-:W-:Y:S02]  /*6780*/  FMUL.FTZ R40, R40, c[0x0][0x320] ;  /* 0x0000c80028287a20 */ /* 0x000fe40000410000 */
[----:B------:R-:W-:Y:S01]  /*6790*/  FMUL.FTZ R41, R41, c[0x0][0x320] ;  /* 0x0000c80029297a20 */ /* 0x000fe20000410000 */
[----:B------:R-:W1:Y:S01]  /*67a0*/  MUFU.TANH R215, R37 ;  /* 0x0000002500d77308 */ /* 0x000e620000002400 */
[----:B------:R-:W-:Y:S02]  /*67b0*/  FMUL.FTZ R46, R46, c[0x0][0x320] ;  /* 0x0000c8002e2e7a20 */ /* 0x000fe40000410000 */
[----:B------:R-:W-:Y:S01]  /*67c0*/  FMUL.FTZ R47, R47, c[0x0][0x320] ;  /* 0x0000c8002f2f7a20 */ /* 0x000fe20000410000 */
[----:B------:R-:W-:Y:S06]  /*67d0*/  FMNMX.FTZ R4, R214, R4, !PT ;  /* 0x00000004d6047209 */ /* 0x000fec0007810000 */
[----:B------:R-:W1:Y:S01]  /*67e0*/  MUFU.TANH R195, R35 ;  /* 0x0000002300c37308 */ /* 0x000e620000002400 */
[----:B------:R-:W-:Y:S09]  /*67f0*/  FMNMX.FTZ R2, R194, R2, !PT ;  /* 0x00000002c2027209 */ /* 0x000ff20007810000 */
[----:B------:R-:W1:Y:S02]  /*6800*/  MUFU.TANH R243, R45 ;  /* 0x0000002d00f37308 */ /* 0x000e640000002400 */
[----:B-1----:R-:W-:Y:S08]  /*6810*/  FMNMX.FTZ R4, R215, R4, !PT ;  /* 0x00000004d7047209 */ /* 0x002ff00007810000 */
[----:B------:R-:W1:Y:S01]  /*6820*/  MUFU.TANH R202, R48 ;  /* 0x0000003000ca7308 */ /* 0x000e620000002400 */
[----:B------:R-:W-:Y:S09]  /*6830*/  FMNMX.FTZ R2, R195, R2, !PT ;  /* 0x00000002c3027209 */ /* 0x000ff20007810000 */
[----:B------:R-:W1:Y:S01]  /*6840*/  MUFU.TANH R236, R38 ;  /* 0x0000002600ec7308 */ /* 0x000e620000002400 */
[----:B------:R-:W-:Y:S09]  /*6850*/  MOV R210, R243 ;  /* 0x000000f300d27202 */ /* 0x000ff20000000f00 */
[----:B------:R-:W1:Y:S02]  /*6860*/  MUFU.TANH R198, R25 ;  /* 0x0000001900c67308 */ /* 0x000e640000002400 */
[----:B-1----:R-:W-:Y:S08]  /*6870*/  FMNMX.FTZ R4, R202, R4, !PT ;  /* 0x00000004ca047209 */ /* 0x002ff00007810000 */
[----:B------:R-:W1:Y:S01]  /*6880*/  MUFU.TANH R242, R44 ;  /* 0x0000002c00f27308 */ /* 0x000e620000002400 */
[----:B------:R-:W-:Y:S09]  /*6890*/  FMNMX.FTZ R2, R236, R2, !PT ;  /* 0x00000002ec027209 */ /* 0x000ff20007810000 */
[----:B------:R-:W1:Y:S01]  /*68a0*/  MUFU.TANH R212, R49 ;  /* 0x0000003100d47308 */ /* 0x000e620000002400 */
[----:B------:R-:W-:Y:S04]  /*68b0*/  FMNMX.FTZ R0, R198, R0, !PT ;  /* 0x00000000c6007209 */ /* 0x000fe80007810000 */
[----:B------:R-:W-:Y:S05]  /*68c0*/  FMNMX.FTZ R0, R201, R0, !PT ;  /* 0x00000000c9007209 */ /* 0x000fea0007810000 */
[----:B------:R-:W1:Y:S01]  /*68d0*/  MUFU.TANH R247, R39 ;  /* 0x0000002700f77308 */ /* 0x000e620000002400 */
[----:B------:R-:W-:Y:S02]  /*68e0*/  FMNMX.FTZ R0, R200, R0, !PT ;  /* 0x00000000c8007209 */ /* 0x000fe40007810000 */
[----:B-1----:R-:W-:Y:S07]  /*68f0*/  MOV R209, R242 ;  /* 0x000000f200d17202 */ /* 0x002fee0000000f00 */
[----:B------:R-:W1:Y:S01]  /*6900*/  MUFU.TANH R249, R52 ;  /* 0x0000003400f97308 */ /* 0x000e620000002400 */
[----:B------:R-:W-:Y:S09]  /*6910*/  FMNMX.FTZ R4, R212, R4, !PT ;  /* 0x00000004d4047209 */ /* 0x000ff20007810000 */
[----:B------:R-:W1:Y:S01]  /*6920*/  MUFU.TANH R250, R50 ;  /* 0x0000003200fa7308 */ /* 0x000e620000002400 */
[----:B------:R-:W-:Y:S09]  /*6930*/  FMNMX.FTZ R2, R247, R2, !PT ;  /* 0x00000002f7027209 */ /* 0x000ff20007810000 */
[----:B------:R-:W1:Y:S02]  /*6940*/  MUFU.TANH R244, R53 ;  /* 0x0000003500f47308 */ /* 0x000e640000002400 */
[----:B-1----:R-:W-:Y:S08]  /*6950*/  FMNMX.FTZ R4, R249, R4, !PT ;  /* 0x00000004f9047209 */ /* 0x002ff00007810000 */
        /* <DEDUP_REMOVED lines=11> */
[----:B-1----:R-:W-:Y:S04]  /*6a10*/  FMNMX.FTZ R2, R240, R2, !PT ;  /* 0x00000002f0027209 */ /* 0x002fe80007810000 */
[----:B------:R-:W-:Y:S04]  /*6a20*/  FMNMX.FTZ R2, R211, R2, !PT ;  /* 0x00000002d3027209 */ /* 0x000fe80007810000 */
[----:B------:R-:W1:Y:S01]  /*6a30*/  MUFU.TANH R243, R66 ;  /* 0x0000004200f37308 */ /* 0x000e620000002400 */
[----:B------:R-:W-:Y:S04]  /*6a40*/  FMNMX.FTZ R0, R248, R0, !PT ;  /* 0x00000000f8007209 */ /* 0x000fe80007810000 */
[----:B------:R-:W-:Y:S05]  /*6a50*/  FMNMX.FTZ R0, R209, R0, !PT ;  /* 0x00000000d1007209 */ /* 0x000fea0007810000 */
[----:B------:R-:W3:Y:S01]  /*6a60*/  MUFU.TANH R242, R67 ;  /* 0x0000004300f27308 */ /* 0x000ee20000002400 */
[----:B------:R-:W-:Y:S02]  /*6a70*/  FMNMX.FTZ R0, R210, R0, !PT ;  /* 0x00000000d2007209 */ /* 0x000fe40007810000 */
[----:B------:R-:W-:Y:S05]  /*6a80*/  FMNMX.FTZ R4, R179, R4, !PT ;  /* 0x00000004b3047209 */ /* 0x000fea0007810000 */
[----:B------:R-:W4:Y:S02]  /*6a90*/  SHFL.BFLY PT, R7, R4, 0x2, 0x1f ;  /* 0x0c401f0004077f89 */ /* 0x000f2400000e0000 */
[----:B------:R-:W4:Y:S01]  /*6aa0*/  MUFU.TANH R51, R56 ;  /* 0x0000003800337308 */ /* 0x000f220000002400 */
[----:B-1----:R-:W-:Y:S09]  /*6ab0*/  FMNMX.FTZ R2, R243, R2, !PT ;  /* 0x00000002f3027209 */ /* 0x002ff20007810000 */
[----:B------:R-:W1:Y:S01]  /*6ac0*/  MUFU.TANH R49, R57 ;  /* 0x0000003900317308 */ /* 0x000e620000002400 */
[----:B---3--:R-:W-:Y:S05]  /*6ad0*/  FMNMX.FTZ R2, R242, R2, !PT ;  /* 0x00000002f2027209 */ /* 0x008fea0007810000 */
[----:B------:R-:W3:Y:S04]  /*6ae0*/  SHFL.BFLY PT, R6, R2, 0x2, 0x1f ;  /* 0x0c401f0002067f89 */ /* 0x000ee800000e0000 */
[----:B------:R-:W2:Y:S01]  /*6af0*/  MUFU.TANH R50, R60 ;  /* 0x0000003c00327308 */ /* 0x000ea20000002400 */
[----:B----4-:R-:W-:Y:S02]  /*6b00*/  FMNMX.FTZ R4, R4, R7, !PT ;  /* 0x0000000704047209 */ /* 0x010fe40007810000 */
[----:B------:R-:W-:Y:S03]  /*6b10*/  FMNMX.FTZ R0, R51, R0, !PT ;  /* 0x0000000033007209 */ /* 0x000fe60007810000 */
[----:B------:R-:W4:Y:S04]  /*6b20*/  SHFL.BFLY PT, R104, R4, 0x1, 0x1f ;  /* 0x0c201f0004687f89 */ /* 0x000f2800000e0000 */
[----:B------:R-:W5:Y:S01]  /*6b30*/  MUFU.TANH R48, R61 ;  /* 0x0000003d00307308 */ /* 0x000f620000002400 */
[----:B-1----:R-:W-:Y:S09]  /*6b40*/  FMNMX.FTZ R0, R49, R0, !PT ;  /* 0x0000000031007209 */ /* 0x002ff20007810000 */
[----:B------:R-:W1:Y:S01]  /*6b50*/  MUFU.TANH R203, R26 ;  /* 0x0000001a00cb7308 */ /* 0x000e620000002400 */
[----:B---3--:R-:W-:Y:S02]  /*6b60*/  FMNMX.FTZ R2, R2, R6, !PT ;  /* 0x0000000602027209 */ /* 0x008fe40007810000 */
[----:B--2---:R-:W-:Y:S03]  /*6b70*/  FMNMX.FTZ R0, R50, R0, !PT ;  /* 0x0000000032007209 */ /* 0x004fe60007810000 */
[----:B------:R-:W2:Y:S04]  /*6b80*/  SHFL.BFLY PT, R103, R2, 0x1, 0x1f ;  /* 0x0c201f0002677f89 */ /* 0x000ea800000e0000 */
[----:B------:R-:W3:Y:S01]  /*6b90*/  MUFU.TANH R204, R27 ;  /* 0x0000001b00cc7308 */ /* 0x000ee20000002400 */
[----:B----4-:R-:W-:Y:S02]  /*6ba0*/  FMNMX.FTZ R104, R4, R104, !PT ;  /* 0x0000006804687209 */ /* 0x010fe40007810000 */
[----:B-----5:R-:W-:Y:S03]  /*6bb0*/  FMNMX.FTZ R0, R48, R0, !PT ;  /* 0x0000000030007209 */ /* 0x020fe60007810000 */
[----:B------:R-:W-:Y:S02]  /*6bc0*/  FMUL.FTZ R173, R104, c[0x0][0x2d0] ;  /* 0x0000b40068ad7a20 */ /* 0x000fe40000410000 */
[----:B------:R-:W4:Y:S02]  /*6bd0*/  SHFL.BFLY PT, R102, R0, 0x2, 0x1f ;  /* 0x0c401f0000667f89 */ /* 0x000f2400000e0000 */
[----:B------:R-:W5:Y:S01]  /*6be0*/  MUFU.TANH R213, R30 ;  /* 0x0000001e00d57308 */ /* 0x000f620000002400 */
[--C-:B------:R-:W-:Y:S01]  /*6bf0*/  FFMA.FTZ R40, R193, c[0x0][0x2d0], -R173.reuse ;  /* 0x0000b400c1287a23 */ /* 0x100fe200000108ad */
[----:B-1----:R-:W-:Y:S08]  /*6c00*/  FMNMX.FTZ R5, R203, R5, !PT ;  /* 0x00000005cb057209 */ /* 0x002ff00007810000 */
[----:B------:R-:W1:Y:S01]  /*6c10*/  MUFU.TANH R235, R31 ;  /* 0x0000001f00eb7308 */ /* 0x000e620000002400 */
[----:B--2---:R-:W-:Y:S02]  /*6c20*/  FMNMX.FTZ R103, R2, R103, !PT ;  /* 0x0000006702677209 */ /* 0x004fe40007810000 */
[----:B---3--:R-:W-:Y:S02]  /*6c30*/  FMNMX.FTZ R5, R204, R5, !PT ;  /* 0x00000005cc057209 */ /* 0x008fe40007810000 */
[----:B------:R-:W-:Y:S05]  /*6c40*/  MOV R27, c[0x0][0x1e0] ;  /* 0x00007800001b7a02 */ /* 0x000fea0000000f00 */
[----:B------:R-:W2:Y:S01]  /*6c50*/  MUFU.TANH R239, R42 ;  /* 0x0000002a00ef7308 */ /* 0x000ea20000002400 */
[----:B----4-:R-:W-:Y:S02]  /*6c60*/  FMNMX.FTZ R102, R0, R102, !PT ;  /* 0x0000006600667209 */ /* 0x010fe40007810000 */
[----:B-----5:R-:W-:Y:S02]  /*6c70*/  FMNMX.FTZ R5, R213, R5, !PT ;  /* 0x00000005d5057209 */ /* 0x020fe40007810000 */
[----:B------:R-:W-:Y:S01]  /*6c80*/  MOV R30, 0x5 ;  /* 0x00000005001e7802 */ /* 0x000fe20000000f00 */
[----:B------:R-:W3:Y:S04]  /*6c90*/  SHFL.BFLY PT, R6, R102, 0x1, 0x1f ;  /* 0x0c201f0066067f89 */ /* 0x000ee800000e0000 */
[----:B------:R-:W4:Y:S01]  /*6ca0*/  MUFU.TANH R177, R46 ;  /* 0x0000002e00b17308 */ /* 0x000f220000002400 */
[----:B------:R-:W-:Y:S02]  /*6cb0*/  SHF.L.U64.HI R27, R27, R30, c[0x0][0x1e4] ;  /* 0x000079001b1b7619 */ /* 0x000fe4000001021e */
[----:B-1----:R-:W-:Y:S07]  /*6cc0*/  FMNMX.FTZ R0, R235, R5, !PT ;  /* 0x00000005eb007209 */ /* 0x002fee0007810000 */
[----:B------:R-:W1:Y:S01]  /*6cd0*/  MUFU.TANH R178, R47 ;  /* 0x0000002f00b27308 */ /* 0x000e620000002400 */
[----:B--2---:R-:W-:Y:S01]  /*6ce0*/  FMNMX.FTZ R5, R239, R0, !PT ;  /* 0x00000000ef057209 */ /* 0x004fe20007810000 */
[----:B------:R-:W-:Y:S03]  /*6cf0*/  FMUL.FTZ R0, R63, c[0x0][0x320] ;  /* 0x0000c8003f007a20 */ /* 0x000fe60000410000 */
[----:B------:R-:W-:Y:S01]  /*6d00*/  FMNMX.FTZ R4, R176, R5, !PT ;  /* 0x00000005b0047209 */ /* 0x000fe20007810000 */
[--C-:B------:R-:W-:Y:S04]  /*6d10*/  FFMA.FTZ R5, R17, c[0x0][0x2d0], -R173.reuse ;  /* 0x0000b40011057a23 */ /* 0x100fe800000108ad */
[----:B------:R2:W-:Y:S01]  /*6d20*/  MUFU.TANH R172, R0 ;  /* 0x0000000000ac7308 */ /* 0x0005e20000002400 */
[----:B---3--:R-:W-:Y:S01]  /*6d30*/  FMNMX.FTZ R102, R102, R6, !PT ;  /* 0x0000000666667209 */ /* 0x008fe20007810000 */
[----:B------:R-:W-:Y:S01]  /*6d40*/  @P0 IMAD.WIDE.U32 R6, R234, c[0x0][0x1e0], RZ ;  /* 0x00007800ea060a25 */ /* 0x000fe200078e00ff */
[----:B----4-:R-:W-:Y:S07]  /*6d50*/  FMNMX.FTZ R4, R177, R4, !PT ;  /* 0x00000004b1047209 */ /* 0x010fee0007810000 */
[----:B------:R-:W3:Y:S01]  /*6d60*/  MUFU.EX2 R20, R5 ;  /* 0x0000000500147308 */ /* 0x000ee20000000800 */
[----:B-1----:R-:W-:Y:S01]  /*6d70*/  FMNMX.FTZ R2, R178, R4, !PT ;  /* 0x00000004b2027209 */ /* 0x002fe20007810000 */
[----:B------:R-:W-:Y:S02]  /*6d80*/  FFMA.FTZ R4, R175, c[0x0][0x2d0], -R173 ;  /* 0x0000b400af047a23 */ /* 0x000fe400000108ad */
[----:B------:R-:W-:Y:S06]  /*6d90*/  FMUL.FTZ R175, R102, c[0x0][0x2d0] ;  /* 0x0000b40066af7a20 */ /* 0x000fec0000410000 */
[----:B------:R1:W-:Y:S01]  /*6da0*/  MUFU.EX2 R42, R4 ;  /* 0x00000004002a7308 */ /* 0x0003e20000000800 */
[----:B------:R-:W-:Y:S02]  /*6db0*/  FFMA.FTZ R11, R182, c[0x0][0x2d0], -R175 ;  /* 0x0000b400b60b7a23 */ /* 0x000fe400000108af */
[----:B--2---:R-:W-:Y:S04]  /*6dc0*/  FADD.FTZ R0, -R104, R3 ;  /* 0x0000000368007221 */ /* 0x004fe80000010100 */
[----:B------:R-:W-:Y:S03]  /*6dd0*/  FMUL.FTZ R0, R0, c[0x0][0x2d0] ;  /* 0x0000b40000007a20 */ /* 0x000fe60000410000 */
[----:B------:R-:W2:Y:S01]  /*6de0*/  MUFU.TANH R25, R58 ;  /* 0x0000003a00197308 */ /* 0x000ea20000002400 */
[----:B---3--:R-:W-:Y:S09]  /*6df0*/  MOV R182, R20 ;  /* 0x0000001400b67202 */ /* 0x008ff20000000f00 */
[----:B------:R3:W4:Y:S01]  /*6e00*/  MUFU.EX2 R101, R0 ;  /* 0x0000000000657308 */ /* 0x0007220000000800 */
[--C-:B-1----:R-:W-:Y:S02]  /*6e10*/  FFMA.FTZ R4, R174, c[0x0][0x2d0], -R173.reuse ;  /* 0x0000b400ae047a23 */ /* 0x102fe400000108ad */
[----:B------:R-:W-:Y:S07]  /*6e20*/  FMUL.FTZ R174, R103, c[0x0][0x2d0] ;  /* 0x0000b40067ae7a20 */ /* 0x000fee0000410000 */
[----:B------:R1:W-:Y:S01]  /*6e30*/  MUFU.EX2 R26, R4 ;  /* 0x00000004001a7308 */ /* 0x0003e20000000800 */
[--C-:B------:R-:W-:Y:S02]  /*6e40*/  FFMA.FTZ R5, R18, c[0x0][0x2d0], -R174.reuse ;  /* 0x0000b40012057a23 */ /* 0x100fe400000108ae */
[--C-:B------:R-:W-:Y:S01]  /*6e50*/  FFMA.FTZ R64, R195, c[0x0][0x2d0], -R174.reuse ;  /* 0x0000b400c3407a23 */ /* 0x100fe200000108ae */
[----:B--2---:R-:W-:Y:S01]  /*6e60*/  FMNMX.FTZ R2, R25, R2, !PT ;  /* 0x0000000219027209 */ /* 0x004fe20007810000 */
[--C-:B------:R-:W-:Y:S02]  /*6e70*/  FFMA.FTZ R56, R197, c[0x0][0x2d0], -R174.reuse ;  /* 0x0000b400c5387a23 */ /* 0x100fe400000108ae */
[----:B------:R-:W-:Y:S03]  /*6e80*/  FFMA.FTZ R60, R194, c[0x0][0x2d0], -R174 ;  /* 0x0000b400c23c7a23 */ /* 0x000fe600000108ae */
[----:B------:R2:W-:Y:S01]  /*6e90*/  MUFU.EX2 R246, R5 ;  /* 0x0000000500f67308 */ /* 0x0005e20000000800 */
[----:B---3--:R-:W-:Y:S02]  /*6ea0*/  FADD.FTZ R0, -R103, R100 ;  /* 0x0000006467007221 */ /* 0x008fe40000010100 */
[C---:B----4-:R-:W-:Y:S01]  /*6eb0*/  FMUL.FTZ R33, R101.reuse, R137 ;  /* 0x0000008965217220 */ /* 0x050fe20000410000 */
[----:B------:R-:W-:Y:S01]  /*6ec0*/  MOV R137, R242 ;  /* 0x000000f200897202 */ /* 0x000fe20000000f00 */
[----:B------:R-:W-:Y:S05]  /*6ed0*/  FMUL.FTZ R3, R0, c[0x0][0x2d0] ;  /* 0x0000b40000037a20 */ /* 0x000fea0000410000 */
[----:B------:R-:W3:Y:S01]  /*6ee0*/  MUFU.TANH R44, R59 ;  /* 0x0000003b002c7308 */ /* 0x000ee20000002400 */
[C---:B------:R-:W-:Y:S02]  /*6ef0*/  FMUL.FTZ R65, R101.reuse, R169 ;  /* 0x000000a965417220 */ /* 0x040fe40000410000 */
[C---:B------:R-:W-:Y:S02]  /*6f00*/  FMUL.FTZ R68, R101.reuse, R68 ;  /* 0x0000004465447220 */ /* 0x040fe40000410000 */
[----:B-1----:R-:W-:Y:S02]  /*6f10*/  FFMA.FTZ R4, R16, c[0x0][0x2d0], -R173 ;  /* 0x0000b40010047a23 */ /* 0x002fe400000108ad */
[C---:B------:R-:W-:Y:S02]  /*6f20*/  FMUL.FTZ R69, R101.reuse, R69 ;  /* 0x0000004565457220 */ /* 0x040fe40000410000 */
[C---:B------:R-:W-:Y:S01]  /*6f30*/  FMUL.FTZ R80, R101.reuse, R80 ;  /* 0x0000005065507220 */ /* 0x040fe20000410000 */
[----:B------:R1:W-:Y:S01]  /*6f40*/  MUFU.EX2 R245, R4 ;  /* 0x0000000400f57308 */ /* 0x0003e20000000800 */
[C---:B------:R-:W-:Y:S02]  /*6f50*/  FMUL.FTZ R81, R101.reuse, R81 ;  /* 0x0000005165517220 */ /* 0x040fe40000410000 */
[C---:B------:R-:W-:Y:S01]  /*6f60*/  FMUL.FTZ R84, R101.reuse, R84 ;  /* 0x0000005465547220 */ /* 0x040fe20000410000 */
[----:B--2---:R-:W-:Y:S01]  /*6f70*/  @P0 SHF.L.U32 R5, R6, 0x6, RZ ;  /* 0x0000000606050819 */ /* 0x004fe200000006ff */
[C---:B------:R-:W-:Y:S02]  /*6f80*/  FMUL.FTZ R85, R101.reuse, R85 ;  /* 0x0000005565557220 */ /* 0x040fe40000410000 */
[C---:B------:R-:W-:Y:S02]  /*6f90*/  FMUL.FTZ R96, R101.reuse, R96 ;  /* 0x0000006065607220 */ /* 0x040fe40000410000 */
[----:B------:R-:W-:Y:S01]  /*6fa0*/  FMUL.FTZ R97, R101, R97 ;  /* 0x0000006165617220 */ /* 0x000fe20000410000 */
[----:B------:R-:W-:Y:S01]  /*6fb0*/  MUFU.EX2 R43, R11 ;  /* 0x0000000b002b7308 */ /* 0x000fe20000000800 */
[----:B---3--:R-:W-:Y:S09]  /*6fc0*/  FMNMX.FTZ R2, R44, R2, !PT ;  /* 0x000000022c027209 */ /* 0x008ff20007810000 */
[----:B------:R-:W2:Y:S01]  /*6fd0*/  MUFU.TANH R107, R62 ;  /* 0x0000003e006b7308 */ /* 0x000ea20000002400 */
[--C-:B-1----:R-:W-:Y:S09]  /*6fe0*/  FFMA.FTZ R4, R181, c[0x0][0x2d0], -R174.reuse ;  /* 0x0000b400b5047a23 */ /* 0x102ff200000108ae */
[----:B------:R1:W-:Y:S10]  /*6ff0*/  MUFU.EX2 R45, R4 ;  /* 0x00000004002d7308 */ /* 0x0003f40000000800 */
[----:B------:R3:W4:Y:S01]  /*7000*/  MUFU.EX2 R100, R3 ;  /* 0x0000000300647308 */ /* 0x0007220000000800 */
[----:B--2---:R-:W-:Y:S01]  /*7010*/  FMNMX.FTZ R0, R107, R2, !PT ;  /* 0x000000026b007209 */ /* 0x004fe20007810000 */
[----:B------:R-:W-:Y:S03]  /*7020*/  FADD.FTZ R2, -R102, R105 ;  /* 0x0000006966027221 */ /* 0x000fe60000010100 */
[----:B------:R-:W-:Y:S01]  /*7030*/  FMNMX.FTZ R0, R172, R0, !PT ;  /* 0x00000000ac007209 */ /* 0x000fe20007810000 */
[----:B-1----:R-:W-:Y:S04]  /*7040*/  FFMA.FTZ R4, R180, c[0x0][0x2d0], -R174 ;  /* 0x0000b400b4047a23 */ /* 0x002fe800000108ae */
[----:B------:R1:W-:Y:S01]  /*7050*/  MUFU.EX2 R181, R4 ;  /* 0x0000000400b57308 */ /* 0x0003e20000000800 */
[----:B---3--:R-:W-:Y:S02]  /*7060*/  FMUL.FTZ R3, R2, c[0x0][0x2d0] ;  /* 0x0000b40002037a20 */ /* 0x008fe40000410000 */
[----:B------:R-:W2:Y:S01]  /*7070*/  SHFL.BFLY PT, R2, R0, 0x2, 0x1f ;  /* 0x0c401f0000027f89 */ /* 0x000ea200000e0000 */
[C---:B----4-:R-:W-:Y:S01]  /*7080*/  FMUL.FTZ R34, R100.reuse, R138 ;  /* 0x0000008a64227220 */ /* 0x050fe20000410000 */
[----:B------:R-:W-:Y:S01]  /*7090*/  MOV R138, R241 ;  /* 0x000000f1008a7202 */ /* 0x000fe20000000f00 */
[C---:B------:R-:W-:Y:S04]  /*70a0*/  FMUL.FTZ R35, R100.reuse, R139 ;  /* 0x0000008b64237220 */ /* 0x040fe80000410000 */
[----:B------:R-:W3:Y:S01]  /*70b0*/  MUFU.EX2 R3, R3 ;  /* 0x0000000300037308 */ /* 0x000ee20000000800 */
[----:B------:R-:W-:Y:S01]  /*70c0*/  MOV R139, R51 ;  /* 0x00000033008b7202 */ /* 0x000fe20000000f00 */
[C---:B------:R-:W-:Y:S02]  /*70d0*/  FMUL.FTZ R51, R100.reuse, R155 ;  /* 0x0000009b64337220 */ /* 0x040fe40000410000 */
[C---:B------:R-:W-:Y:S02]  /*70e0*/  FMUL.FTZ R66, R100.reuse, R170 ;  /* 0x000000aa64427220 */ /* 0x040fe40000410000 */
[C---:B------:R-:W-:Y:S02]  /*70f0*/  FMUL.FTZ R67, R100.reuse, R171 ;  /* 0x000000ab64437220 */ /* 0x040fe40000410000 */
[C---:B------:R-:W-:Y:S02]  /*7100*/  FMUL.FTZ R70, R100.reuse, R70 ;  /* 0x0000004664467220 */ /* 0x040fe40000410000 */
[C---:B------:R-:W-:Y:S01]  /*7110*/  FMUL.FTZ R71, R100.reuse, R71 ;  /* 0x0000004764477220 */ /* 0x040fe20000410000 */
[----:B-1----:R-:W-:Y:S01]  /*7120*/  @P0 SHF.R.S32.HI R4, RZ, 0x1f, R234 ;  /* 0x0000001fff040819 */ /* 0x002fe200000114ea */
[C---:B------:R-:W-:Y:S02]  /*7130*/  FMUL.FTZ R82, R100.reuse, R82 ;  /* 0x0000005264527220 */ /* 0x040fe40000410000 */
[----:B------:R-:W-:Y:S02]  /*7140*/  FMUL.FTZ R83, R100, R83 ;  /* 0x0000005364537220 */ /* 0x000fe40000410000 */
[----:B------:R-:W-:Y:S02]  /*7150*/  @P0 IMAD R4, R4, c[0x0][0x1e0], RZ ;  /* 0x0000780004040a24 */ /* 0x000fe400078e02ff */
[----:B------:R-:W-:Y:S01]  /*7160*/  FMUL.FTZ R86, R100, R86 ;  /* 0x0000005664567220 */ /* 0x000fe20000410000 */
[----:B--2---:R-:W-:Y:S01]  /*7170*/  FMNMX.FTZ R0, R0, R2, !PT ;  /* 0x0000000200007209 */ /* 0x004fe20007810000 */
[----:B------:R-:W-:Y:S02]  /*7180*/  @P0 IMAD R4, R234, c[0x0][0x1e4], R4 ;  /* 0x00007900ea040a24 */ /* 0x000fe400078e0204 */
[----:B------:R-:W-:Y:S02]  /*7190*/  FMUL.FTZ R87, R100, R87 ;  /* 0x0000005764577220 */ /* 0x000fe40000410000 */
[----:B------:R-:W1:Y:S01]  /*71a0*/  SHFL.BFLY PT, R2, R0, 0x1, 0x1f ;  /* 0x0c201f0000027f89 */ /* 0x000e6200000e0000 */
[----:B------:R-:W-:Y:S01]  /*71b0*/  @P0 IADD3 R4, R7, R4, RZ ;  /* 0x0000000407040210 */ /* 0x000fe20007ffe0ff */
[----:B---3--:R-:W-:Y:S01]  /*71c0*/  FMUL.FTZ R28, R3, R132 ;  /* 0x00000084031c7220 */ /* 0x008fe20000410000 */
[----:B------:R-:W-:Y:S01]  /*71d0*/  @P0 IADD3 R7, P2, R5, R32, RZ ;  /* 0x0000002005070210 */ /* 0x000fe20007f5e0ff */
[C---:B------:R-:W-:Y:S01]  /*71e0*/  FMUL.FTZ R41, R3.reuse, R145 ;  /* 0x0000009103297220 */ /* 0x040fe20000410000 */
[----:B------:R-:W-:Y:S01]  /*71f0*/  @P0 SHF.L.U64.HI R4, R6, 0x6, R4 ;  /* 0x0000000606040819 */ /* 0x000fe20000010204 */
[----:B------:R-:W-:Y:S01]  /*7200*/  FMUL.FTZ R57, R3, R161 ;  /* 0x000000a103397220 */ /* 0x000fe20000410000 */
[----:B------:R-:W-:Y:S01]  /*7210*/  @P0 LEA R14, P1, R7, c[0x0][0x1c8], 0x1 ;  /* 0x00007200070e0a11 */ /* 0x000fe200078208ff */
[C---:B------:R-:W-:Y:S01]  /*7220*/  FMUL.FTZ R61, R3.reuse, R165 ;  /* 0x000000a5033d7220 */ /* 0x040fe20000410000 */
[----:B------:R-:W-:Y:S01]  /*7230*/  @P0 IADD3.X R6, R4, R29, RZ, P2, !PT ;  /* 0x0000001d04060210 */ /* 0x000fe200017fe4ff */
[C---:B------:R-:W-:Y:S01]  /*7240*/  FMUL.FTZ R72, R3.reuse, R72 ;  /* 0x0000004803487220 */ /* 0x040fe20000410000 */
[----:B------:R-:W-:Y:S01]  /*7250*/  MOV R132, R43 ;  /* 0x0000002b00847202 */ /* 0x000fe20000000f00 */
[----:B------:R-:W-:Y:S01]  /*7260*/  FMUL.FTZ R73, R3, R73 ;  /* 0x0000004903497220 */ /* 0x000fe20000410000 */
[----:B------:R-:W-:Y:S01]  /*7270*/  @P0 LEA.HI.X R15, R7, c[0x0][0x1cc], R6, 0x1, P1 ;  /* 0x00007300070f0a11 */ /* 0x000fe200008f0c06 */
[----:B------:R-:W-:Y:S01]  /*7280*/  FMUL.FTZ R76, R3, R76 ;  /* 0x0000004c034c7220 */ /* 0x000fe20000410000 */
[----:B------:R-:W-:Y:S01]  /*7290*/  @P0 IADD3 R6, P3, R5, R24, RZ ;  /* 0x0000001805060210 */ /* 0x000fe20007f7e0ff */
[----:B------:R-:W-:Y:S01]  /*72a0*/  FMUL.FTZ R77, R3, R77 ;  /* 0x0000004d034d7220 */ /* 0x000fe20000410000 */
[----:B------:R-:W-:Y:S01]  /*72b0*/  @P0 IADD3 R7, P2, R5, R23, RZ ;  /* 0x0000001705070210 */ /* 0x000fe20007f5e0ff */
[----:B------:R2:W-:Y:S01]  /*72c0*/  @P0 LDGSTS.E.BYPASS.LTC128B.128 [R233+0x3100], [R14.64], !P4 ;  /* 0x031000000ee90fae */ /* 0x0005e2000e101d44 */
[----:B------:R-:W-:Y:S01]  /*72d0*/  @P0 IADD3 R5, P1, R8, R5, RZ ;  /* 0x0000000508050210 */ /* 0x000fe20007f3e0ff */
[C---:B------:R-:W-:Y:S01]  /*72e0*/  FMUL.FTZ R88, R3.reuse, R88 ;  /* 0x0000005803587220 */ /* 0x040fe20000410000 */
[----:B------:R-:W-:Y:S01]  /*72f0*/  @P0 IADD3.X R8, R4, R22, RZ, P3, !PT ;  /* 0x0000001604080210 */ /* 0x000fe20001ffe4ff */
[C---:B------:R-:W-:Y:S01]  /*7300*/  FMUL.FTZ R89, R3.reuse, R89 ;  /* 0x0000005903597220 */ /* 0x040fe20000410000 */
[----:B------:R-:W-:Y:S01]  /*7310*/  @P0 LEA R10, P3, R6, c[0x0][0x1c8], 0x1 ;  /* 0x00007200060a0a11 */ /* 0x000fe200078608ff */
[C---:B------:R-:W-:Y:S01]  /*7320*/  FMUL.FTZ R92, R3.reuse, R92 ;  /* 0x0000005c035c7220 */ /* 0x040fe20000410000 */
[----:B------:R-:W-:Y:S01]  /*7330*/  @P0 IADD3.X R9, R4, R21, RZ, P2, !PT ;  /* 0x0000001504090210 */ /* 0x000fe200017fe4ff */
[----:B------:R-:W-:Y:S01]  /*7340*/  FMUL.FTZ R93, R3, R93 ;  /* 0x0000005d035d7220 */ /* 0x000fe20000410000 */
[----:B------:R-:W-:Y:S01]  /*7350*/  @P0 LEA R12, P2, R7, c[0x0][0x1c8], 0x1 ;  /* 0x00007200070c0a11 */ /* 0x000fe200078408ff */
[----:B------:R-:W-:Y:S01]  /*7360*/  FMUL.FTZ R98, R100, R98 ;  /* 0x0000006264627220 */ /* 0x000fe20000410000 */
[----:B------:R-:W-:Y:S01]  /*7370*/  @P0 LEA.HI.X R11, R6, c[0x0][0x1cc], R8, 0x1, P3 ;  /* 0x00007300060b0a11 */ /* 0x000fe200018f0c08 */
[----:B------:R-:W-:Y:S01]  /*7380*/  FFMA.FTZ R6, R185, c[0x0][0x2d0], -R175 ;  /* 0x0000b400b9067a23 */ /* 0x000fe200000108af */
[----:B------:R-:W-:Y:S01]  /*7390*/  @P0 LEA.HI.X R13, R7, c[0x0][0x1cc], R9, 0x1, P2 ;  /* 0x00007300070d0a11 */ /* 0x000fe200010f0c09 */
[----:B------:R-:W-:Y:S01]  /*73a0*/  FMUL.FTZ R99, R100, R99 ;  /* 0x0000006364637220 */ /* 0x000fe20000410000 */
[C---:B------:R-:W-:Y:S01]  /*73b0*/  @P0 IADD3 R7, P2, R5.reuse, R24, RZ ;  /* 0x0000001805070210 */ /* 0x040fe20007f5e0ff */
[----:B------:R3:W-:Y:S01]  /*73c0*/  @P0 LDGSTS.E.BYPASS.LTC128B.128 [R233+0x4100], [R10.64], !P6 ;  /* 0x041000000ae90fae */ /* 0x0007e2000f101d44 */
[----:B------:R4:W-:Y:S01]  /*73d0*/  MUFU.EX2 R24, R6 ;  /* 0x0000000600187308 */ /* 0x0009e20000000800 */
[----:B------:R-:W-:Y:S01]  /*73e0*/  @P0 IADD3 R9, P3, R5, R32, RZ ;  /* 0x0000002005090210 */ /* 0x000fe20007f7e0ff */
[----:B------:R-:W-:Y:S01]  /*73f0*/  FMUL.FTZ R32, R101, R136 ;  /* 0x0000008865207220 */ /* 0x000fe20000410000 */
[----:B------:R-:W-:Y:S02]  /*7400*/  @P0 IADD3.X R4, R27, R4, RZ, P1, !PT ;  /* 0x000000041b040210 */ /* 0x000fe40000ffe4ff */
[----:B------:R-:W-:Y:S02]  /*7410*/  @P0 IADD3 R5, P1, R5, R23, RZ ;  /* 0x0000001705050210 */ /* 0x000fe40007f3e0ff */
[C---:B------:R-:W-:Y:S01]  /*7420*/  @P0 IADD3.X R17, R4.reuse, R29, RZ, P3, !PT ;  /* 0x0000001d04110210 */ /* 0x040fe20001ffe4ff */
[----:B------:R5:W-:Y:S01]  /*7430*/  @P0 LDGSTS.E.BYPASS.LTC128B.128 [R233+0x5100], [R12.64], !P5 ;  /* 0x051000000ce90fae */ /* 0x000be2000e901d44 */
[----:B------:R-:W-:Y:S01]  /*7440*/  @P0 LEA R8, P3, R9, c[0x0][0x1c8], 0x1 ;  /* 0x0000720009080a11 */ /* 0x000fe200078608ff */
[----:B------:R-:W-:Y:S01]  /*7450*/  FMUL.FTZ R29, R3, R133 ;  /* 0x00000085031d7220 */ /* 0x000fe20000410000 */
[C---:B------:R-:W-:Y:S02]  /*7460*/  @P0 IADD3.X R18, R4.reuse, R22, RZ, P2, !PT ;  /* 0x0000001604120210 */ /* 0x040fe400017fe4ff */
[----:B------:R-:W-:Y:S01]  /*7470*/  @P0 LEA.HI.X R9, R9, c[0x0][0x1cc], R17, 0x1, P3 ;  /* 0x0000730009090a11 */ /* 0x000fe200018f0c11 */
[----:B------:R-:W-:Y:S01]  /*7480*/  FMUL.FTZ R17, R101, R121 ;  /* 0x0000007965117220 */ /* 0x000fe20000410000 */
[----:B------:R-:W-:Y:S02]  /*7490*/  @P0 IADD3.X R16, R4, R21, RZ, P1, !PT ;  /* 0x0000001504100210 */ /* 0x000fe40000ffe4ff */
[----:B------:R-:W-:Y:S01]  /*74a0*/  @P0 LEA R4, P1, R5, c[0x0][0x1c8], 0x1 ;  /* 0x0000720005040a11 */ /* 0x000fe200078208ff */
[----:B------:R2:W-:Y:S01]  /*74b0*/  @P0 LDGSTS.E.BYPASS.LTC128B.128 [R233+0x3900], [R8.64], !P4 ;  /* 0x0390000008e90fae */ /* 0x0005e2000e101d44 */
[----:B-1----:R-:W-:Y:S01]  /*74c0*/  FMNMX.FTZ R2, R0, R2, !PT ;  /* 0x0000000200027209 */ /* 0x002fe20007810000 */
[----:B------:R-:W-:Y:S01]  /*74d0*/  FFMA.FTZ R0, R19, c[0x0][0x2d0], -R174 ;  /* 0x0000b40013007a23 */ /* 0x000fe200000108ae */
[----:B------:R-:W-:Y:S01]  /*74e0*/  @P0 LEA.HI.X R5, R5, c[0x0][0x1cc], R16, 0x1, P1 ;  /* 0x0000730005050a11 */ /* 0x000fe200008f0c10 */
[--C-:B------:R-:W-:Y:S01]  /*74f0*/  FFMA.FTZ R19, R184, c[0x0][0x2d0], -R175.reuse ;  /* 0x0000b400b8137a23 */ /* 0x100fe200000108af */
[----:B------:R-:W-:Y:S01]  /*7500*/  MOV R136, R243 ;  /* 0x000000f300887202 */ /* 0x000fe20000000f00 */
[----:B------:R-:W-:Y:S01]  /*7510*/  FMUL.FTZ R105, R2, c[0x0][0x2d0] ;  /* 0x0000b40002697a20 */ /* 0x000fe20000410000 */
[----:B----4-:R-:W-:Y:S01]  /*7520*/  @P0 LEA R6, P2, R7, c[0x0][0x1c8], 0x1 ;  /* 0x0000720007060a11 */ /* 0x010fe200078408ff */
[----:B------:R-:W1:Y:S01]  /*7530*/  MUFU.EX2 R20, R19 ;  /* 0x0000001300147308 */ /* 0x000e620000000800 */
[----:B------:R-:W-:Y:S01]  /*7540*/  FFMA.FTZ R16, R183, c[0x0][0x2d0], -R175 ;  /* 0x0000b400b7107a23 */ /* 0x000fe200000108af */
[----:B------:R-:W-:Y:S01]  /*7550*/  MOV R184, R25 ;  /* 0x0000001900b87202 */ /* 0x000fe20000000f00 */
[----:B---3--:R-:W-:Y:S01]  /*7560*/  FFMA.FTZ R10, R188, c[0x0][0x2d0], -R105 ;  /* 0x0000b400bc0a7a23 */ /* 0x008fe20000010869 */
[----:B------:R-:W-:Y:S01]  /*7570*/  @P0 LEA.HI.X R7, R7, c[0x0][0x1cc], R18, 0x1, P2 ;  /* 0x0000730007070a11 */ /* 0x000fe200010f0c12 */
[----:B------:R-:W-:Y:S01]  /*7580*/  FMUL.FTZ R18, R100, R122 ;  /* 0x0000007a64127220 */ /* 0x000fe20000410000 */
[----:B------:R-:W-:Y:S01]  /*7590*/  MOV R145, R247 ;  /* 0x000000f700917202 */ /* 0x000fe20000000f00 */
[C---:B------:R-:W-:Y:S01]  /*75a0*/  FMUL.FTZ R25, R3.reuse, R129 ;  /* 0x0000008103197220 */ /* 0x040fe20000410000 */
[----:B------:R-:W-:Y:S01]  /*75b0*/  MOV R129, R44 ;  /* 0x0000002c00817202 */ /* 0x000fe20000000f00 */
[----:B------:R3:W-:Y:S01]  /*75c0*/  @P0 LDGSTS.E.BYPASS.LTC128B.128 [R233+0x4900], [R6.64], !P6 ;  /* 0x0490000006e90fae */ /* 0x0007e2000f101d44 */
[----:B------:R4:W3:Y:S01]  /*75d0*/  MUFU.EX2 R180, R0 ;  /* 0x0000000000b47308 */ /* 0x0008e20000000800 */
[C---:B-----5:R-:W-:Y:S01]  /*75e0*/  FMUL.FTZ R12, R3.reuse, R116 ;  /* 0x00000074030c7220 */ /* 0x060fe20000410000 */
[----:B------:R-:W-:Y:S01]  /*75f0*/  MOV R185, R249 ;  /* 0x000000f900b97202 */ /* 0x000fe20000000f00 */
[----:B------:R-:W-:Y:S01]  /*7600*/  FMUL.FTZ R13, R3, R117 ;  /* 0x00000075030d7220 */ /* 0x000fe20000410000 */
[----:B------:R-:W-:Y:S01]  /*7610*/  MOV R188, R248 ;  /* 0x000000f800bc7202 */ /* 0x000fe20000000f00 */
[----:B------:R-:W-:Y:S01]  /*7620*/  FFMA.FTZ R44, R190, c[0x0][0x2d0], -R173 ;  /* 0x0000b400be2c7a23 */ /* 0x000fe200000108ad */
[----:B------:R-:W-:Y:S01]  /*7630*/  MOV R133, R246 ;  /* 0x000000f600857202 */ /* 0x000fe20000000f00 */
[----:B------:R5:W-:Y:S01]  /*7640*/  @P0 LDGSTS.E.BYPASS.LTC128B.128 [R233+0x5900], [R4.64], !P5 ;  /* 0x0590000004e90fae */ /* 0x000be2000e901d44 */
[----:B------:R-:W-:Y:S02]  /*7650*/  FFMA.FTZ R107, R107, c[0x0][0x2d0], -R105 ;  /* 0x0000b4006b6b7a23 */ /* 0x000fe40000010869 */
[----:B------:R5:W-:Y:S01]  /*7660*/  MUFU.EX2 R252, R16 ;  /* 0x0000001000fc7308 */ /* 0x000be20000000800 */
[C---:B--2---:R-:W-:Y:S02]  /*7670*/  FMUL.FTZ R8, R3.reuse, R108 ;  /* 0x0000006c03087220 */ /* 0x044fe40000410000 */
[----:B------:R-:W-:Y:S01]  /*7680*/  FMUL.FTZ R9, R3, R109 ;  /* 0x0000006d03097220 */ /* 0x000fe20000410000 */
[----:B-1----:R-:W-:Y:S01]  /*7690*/  MOV R183, R20 ;  /* 0x0000001400b77202 */ /* 0x002fe20000000f00 */
[----:B------:R-:W-:Y:S01]  /*76a0*/  LDSM.16.MT88.4 R36, [R218+0x100] ;  /* 0x00010000da24783b */ /* 0x000fe20000004200 */
[----:B------:R-:W-:Y:S04]  /*76b0*/  FMUL.FTZ R19, R100, R123 ;  /* 0x0000007b64137220 */ /* 0x000fe80000410000 */
[----:B------:R-:W-:Y:S03]  /*76c0*/  MUFU.EX2 R205, R10 ;  /* 0x0000000a00cd7308 */ /* 0x000fe60000000800 */
[----:B------:R-:W1:Y:S01]  /*76d0*/  LDSM.16.MT88.4 R20, [R217+0x100] ;  /* 0x00010000d914783b */ /* 0x000e620000004200 */
[----:B----4-:R-:W-:Y:S02]  /*76e0*/  FADD.FTZ R0, -R2, R106 ;  /* 0x0000006a02007221 */ /* 0x010fe40000010100 */
[----:B------:R-:W-:Y:S02]  /*76f0*/  FFMA.FTZ R106, R199, c[0x0][0x2d0], -R175 ;  /* 0x0000b400c76a7a23 */ /* 0x000fe400000108af */
[----:B------:R-:W-:Y:S02]  /*7700*/  FMUL.FTZ R0, R0, c[0x0][0x2d0] ;  /* 0x0000b40000007a20 */ /* 0x000fe40000410000 */
[----:B---3--:R-:W-:Y:S01]  /*7710*/  FMUL.FTZ R6, R100, R114 ;  /* 0x0000007264067220 */ /* 0x008fe20000410000 */
[----:B------:R-:W-:Y:S01]  /*7720*/  F2FP.BF16.PACK_AB R114, R182, R245 ;  /* 0x000000f5b672723e */ /* 0x000fe200000010ff */
[----:B------:R-:W-:Y:S01]  /*7730*/  FMUL.FTZ R7, R100, R115 ;  /* 0x0000007364077220 */ /* 0x000fe20000410000 */
[----:B------:R-:W-:Y:S01]  /*7740*/  F2FP.BF16.PACK_AB R115, R180, R246 ;  /* 0x000000f6b473723e */ /* 0x000fe200000010ff */
[----:B-----5:R-:W-:Y:S01]  /*7750*/  FFMA.FTZ R4, R189, c[0x0][0x2d0], -R105 ;  /* 0x0000b400bd047a23 */ /* 0x020fe20000010869 */
[----:B------:R-:W2:Y:S01]  /*7760*/  MUFU.EX2 R0, R0 ;  /* 0x0000000000007308 */ /* 0x000ea20000000800 */
[----:B------:R-:W-:Y:S01]  /*7770*/  FMUL.FTZ R5, R101, R113 ;  /* 0x0000007165057220 */ /* 0x000fe20000410000 */
[----:B------:R-:W-:Y:S01]  /*7780*/  F2FP.BF16.PACK_AB R113, R181, R45 ;  /* 0x0000002db571723e */ /* 0x000fe200000010ff */
[----:B------:R-:W-:Y:S01]  /*7790*/  FMUL.FTZ R16, R101, R120 ;  /* 0x0000007865107220 */ /* 0x000fe20000410000 */
[----:B------:R-:W3:Y:S01]  /*77a0*/  LDSM.16.MT88.4 R52, [R217+0x1100] ;  /* 0x00110000d934783b */ /* 0x000ee20000004200 */
[----:B------:R-:W-:Y:S01]  /*77b0*/  MOV R189, R48 ;  /* 0x0000003000bd7202 */ /* 0x000fe20000000f00 */
[----:B------:R-:W-:Y:S01]  /*77c0*/  FFMA.FTZ R48, R191, c[0x0][0x2d0], -R173 ;  /* 0x0000b400bf307a23 */ /* 0x000fe200000108ad */
[----:B------:R-:W-:Y:S03]  /*77d0*/  MOV R191, R185 ;  /* 0x000000b900bf7202 */ /* 0x000fe60000000f00 */
[----:B------:R4:W5:Y:S02]  /*77e0*/  MUFU.EX2 R206, R4 ;  /* 0x0000000400ce7308 */ /* 0x0009640000000800 */
[----:B------:R-:W-:Y:S08]  /*77f0*/  LDSM.16.MT88.4 R120, [R217+0x2100] ;  /* 0x00210000d978783b */ /* 0x000ff00000004200 */
[----:B------:R1:W-:Y:S01]  /*7800*/  MUFU.EX2 R243, R106 ;  /* 0x0000006a00f37308 */ /* 0x0003e20000000800 */
[----:B------:R-:W0:Y:S01]  /*7810*/  LDGDEPBAR ;  /* 0x00000000000079af */ /* 0x000e220000000000 */
[----:B--2---:R-:W-:Y:S01]  /*7820*/  FMUL.FTZ R10, R0, R110 ;  /* 0x0000006e000a7220 */ /* 0x004fe20000410000 */
[----:B------:R-:W-:Y:S01]  /*7830*/  F2FP.BF16.PACK_AB R110, R252, R183 ;  /* 0x000000b7fc6e723e */ /* 0x000fe200000010ff */
[C---:B------:R-:W-:Y:S02]  /*7840*/  FMUL.FTZ R11, R0.reuse, R111 ;  /* 0x0000006f000b7220 */ /* 0x040fe40000410000 */
[C---:B------:R-:W-:Y:S02]  /*7850*/  FMUL.FTZ R14, R0.reuse, R118 ;  /* 0x00000076000e7220 */ /* 0x040fe40000410000 */
[C---:B------:R-:W-:Y:S02]  /*7860*/  FMUL.FTZ R15, R0.reuse, R119 ;  /* 0x00000077000f7220 */ /* 0x040fe40000410000 */
[----:B------:R2:W-:Y:S01]  /*7870*/  MUFU.EX2 R249, R44 ;  /* 0x0000002c00f97308 */ /* 0x0005e20000000800 */
[C---:B------:R-:W-:Y:S01]  /*7880*/  FMUL.FTZ R27, R0.reuse, R131 ;  /* 0x00000083001b7220 */ /* 0x040fe20000410000 */
[----:B------:R-:W-:Y:S01]  /*7890*/  MOV R131, R42 ;  /* 0x0000002a00837202 */ /* 0x000fe20000000f00 */
[----:B----4-:R-:W-:Y:S01]  /*78a0*/  FFMA.FTZ R4, R187, c[0x0][0x2d0], -R105 ;  /* 0x0000b400bb047a23 */ /* 0x010fe20000010869 */
[----:B------:R-:W-:Y:S01]  /*78b0*/  MOV R187, R26 ;  /* 0x0000001a00bb7202 */ /* 0x000fe20000000f00 */
[----:B------:R-:W-:Y:S01]  /*78c0*/  FMUL.FTZ R26, R0, R130 ;  /* 0x00000082001a7220 */ /* 0x000fe20000410000 */
[----:B-----5:R-:W-:Y:S01]  /*78d0*/  F2FP.BF16.PACK_AB R109, R206, R205 ;  /* 0x000000cdce6d723e */ /* 0x020fe200000010ff */
[C---:B------:R-:W-:Y:S01]  /*78e0*/  FMUL.FTZ R30, R0.reuse, R134 ;  /* 0x00000086001e7220 */ /* 0x040fe20000410000 */
[----:B------:R-:W4:Y:S01]  /*78f0*/  LDSM.16.MT88.4 R116, [R218+0x1100] ;  /* 0x00110000da74783b */ /* 0x000f220000004200 */
[----:B------:R-:W-:Y:S01]  /*7900*/  FMUL.FTZ R31, R0, R135 ;  /* 0x00000087001f7220 */ /* 0x000fe20000410000 */
[----:B------:R5:W-:Y:S01]  /*7910*/  MUFU.EX2 R207, R4 ;  /* 0x0000000400cf7308 */ /* 0x000be20000000800 */
[----:B------:R-:W-:Y:S01]  /*7920*/  MOV R130, R45 ;  /* 0x0000002d00827202 */ /* 0x000fe20000000f00 */
[C---:B------:R-:W-:Y:S01]  /*7930*/  FMUL.FTZ R45, R3.reuse, R149 ;  /* 0x00000095032d7220 */ /* 0x040fe20000410000 */
[----:B------:R-:W-:Y:S01]  /*7940*/  MOV R134, R245 ;  /* 0x000000f500867202 */ /* 0x000fe20000000f00 */
[----:B-1----:R-:W-:Y:S01]  /*7950*/  FFMA.FTZ R106, R198, c[0x0][0x2d0], -R175 ;  /* 0x0000b400c66a7a23 */ /* 0x002fe200000108af */
[----:B------:R-:W-:Y:S01]  /*7960*/  MOV R135, R244 ;  /* 0x000000f400877202 */ /* 0x000fe20000000f00 */
[C---:B------:R-:W-:Y:S02]  /*7970*/  FMUL.FTZ R46, R0.reuse, R150 ;  /* 0x00000096002e7220 */ /* 0x040fe40000410000 */
[C---:B------:R-:W-:Y:S02]  /*7980*/  FMUL.FTZ R47, R0.reuse, R151 ;  /* 0x00000097002f7220 */ /* 0x040fe40000410000 */
[----:B------:R1:W-:Y:S01]  /*7990*/  MUFU.EX2 R242, R106 ;  /* 0x0000006a00f27308 */ /* 0x0003e20000000800 */
[C---:B------:R-:W-:Y:S02]  /*79a0*/  FMUL.FTZ R58, R0.reuse, R162 ;  /* 0x000000a2003a7220 */ /* 0x040fe40000410000 */
[C---:B------:R-:W-:Y:S02]  /*79b0*/  FMUL.FTZ R59, R0.reuse, R163 ;  /* 0x000000a3003b7220 */ /* 0x040fe40000410000 */
[C---:B--2---:R-:W-:Y:S02]  /*79c0*/  FMUL.FTZ R44, R3.reuse, R148 ;  /* 0x00000094032c7220 */ /* 0x044fe40000410000 */
[C---:B------:R-:W-:Y:S02]  /*79d0*/  FMUL.FTZ R62, R0.reuse, R166 ;  /* 0x000000a6003e7220 */ /* 0x040fe40000410000 */
[C---:B------:R-:W-:Y:S01]  /*79e0*/  FMUL.FTZ R63, R0.reuse, R167 ;  /* 0x000000a7003f7220 */ /* 0x040fe20000410000 */
[----:B------:R2:W-:Y:S01]  /*79f0*/  MUFU.EX2 R248, R48 ;  /* 0x0000003000f87308 */ /* 0x0005e20000000800 */
[C---:B------:R-:W-:Y:S02]  /*7a00*/  FMUL.FTZ R74, R0.reuse, R74 ;  /* 0x0000004a004a7220 */ /* 0x040fe40000410000 */
[----:B------:R-:W-:Y:S02]  /*7a10*/  FMUL.FTZ R75, R0, R75 ;  /* 0x0000004b004b7220 */ /* 0x000fe40000410000 */
[----:B-----5:R-:W-:Y:S01]  /*7a20*/  FFMA.FTZ R4, R186, c[0x0][0x2d0], -R105 ;  /* 0x0000b400ba047a23 */ /* 0x020fe20000010869 */
[----:B------:R-:W-:Y:S01]  /*7a30*/  MOV R186, R24 ;  /* 0x0000001800ba7202 */ /* 0x000fe20000000f00 */
[----:B------:R-:W-:Y:S01]  /*7a40*/  FMUL.FTZ R24, R3, R128 ;  /* 0x0000008003187220 */ /* 0x000fe20000410000 */
[----:B------:R-:W-:Y:S01]  /*7a50*/  MOV R128, R250 ;  /* 0x000000fa00807202 */ /* 0x000fe20000000f00 */
[----:B------:R-:W-:Y:S01]  /*7a60*/  FMUL.FTZ R78, R0, R78 ;  /* 0x0000004e004e7220 */ /* 0x000fe20000410000 */
[----:B------:R5:W3:Y:S01]  /*7a70*/  MUFU.EX2 R208, R4 ;  /* 0x0000000400d07308 */ /* 0x000ae20000000800 */
[----:B------:R-:W-:Y:S01]  /*7a80*/  F2FP.BF16.PACK_AB R108, R186, R43 ;  /* 0x0000002bba6c723e */ /* 0x000fe200000010ff */
[C---:B------:R-:W-:Y:S01]  /*7a90*/  FMUL.FTZ R43, R0.reuse, R147 ;  /* 0x00000093002b7220 */ /* 0x040fe20000410000 */
[----:B------:R-:W-:Y:S01]  /*7aa0*/  MOV R147, R135 ;  /* 0x0000008700937202 */ /* 0x000fe20000000f00 */
[--C-:B-1----:R-:W-:Y:S01]  /*7ab0*/  FFMA.FTZ R106, R201, c[0x0][0x2d0], -R175.reuse ;  /* 0x0000b400c96a7a23 */ /* 0x102fe200000108af */
[----:B------:R-:W-:Y:S01]  /*7ac0*/  MOV R135, R133 ;  /* 0x0000008500877202 */ /* 0x000fe20000000f00 */
[C---:B------:R-:W-:Y:S01]  /*7ad0*/  FMUL.FTZ R79, R0.reuse, R79 ;  /* 0x0000004f004f7220 */ /* 0x040fe20000410000 */
[----:B------:R-:W-:Y:S01]  /*7ae0*/  MOV R133, R131 ;  /* 0x0000008300857202 */ /* 0x000fe20000000f00 */
[C---:B------:R-:W-:Y:S02]  /*7af0*/  FMUL.FTZ R90, R0.reuse, R90 ;  /* 0x0000005a005a7220 */ /* 0x040fe40000410000 */
[----:B------:R1:W-:Y:S01]  /*7b00*/  MUFU.EX2 R241, R106 ;  /* 0x0000006a00f17308 */ /* 0x0003e20000000800 */
[C---:B------:R-:W-:Y:S02]  /*7b10*/  FMUL.FTZ R91, R0.reuse, R91 ;  /* 0x0000005b005b7220 */ /* 0x040fe40000410000 */
[C---:B------:R-:W-:Y:S02]  /*7b20*/  FMUL.FTZ R94, R0.reuse, R94 ;  /* 0x0000005e005e7220 */ /* 0x040fe40000410000 */
[C---:B--2---:R-:W-:Y:S02]  /*7b30*/  FMUL.FTZ R48, R101.reuse, R152 ;  /* 0x0000009865307220 */ /* 0x044fe40000410000 */
[----:B------:R-:W-:Y:S02]  /*7b40*/  FMUL.FTZ R95, R0, R95 ;  /* 0x0000005f005f7220 */ /* 0x000fe40000410000 */
[--C-:B------:R-:W-:Y:S01]  /*7b50*/  FFMA.FTZ R128, R128, c[0x0][0x2d0], -R174.reuse ;  /* 0x0000b40080807a23 */ /* 0x100fe200000108ae */
[----:B------:R2:W-:Y:S01]  /*7b60*/  MUFU.EX2 R250, R40 ;  /* 0x0000002800fa7308 */ /* 0x0005e20000000800 */
[----:B-----5:R-:W-:Y:S01]  /*7b70*/  FMUL.FTZ R4, R101, R112 ;  /* 0x0000007065047220 */ /* 0x020fe20000410000 */
[----:B------:R-:W-:Y:S01]  /*7b80*/  F2FP.BF16.PACK_AB R112, R187, R42 ;  /* 0x0000002abb70723e */ /* 0x000fe200000010ff */
[----:B------:R-:W-:Y:S01]  /*7b90*/  FMUL.FTZ R42, R0, R146 ;  /* 0x00000092002a7220 */ /* 0x000fe20000410000 */
[----:B---3--:R-:W-:Y:S02]  /*7ba0*/  F2FP.BF16.PACK_AB R111, R208, R207 ;  /* 0x000000cfd06f723e */ /* 0x008fe400000010ff */
[----:B------:R-:W-:Y:S04]  /*7bb0*/  MOV R146, R236 ;  /* 0x000000ec00927202 */ /* 0x000fe80000000f00 */
[----:B------:R3:W-:Y:S01]  /*7bc0*/  MUFU.EX2 R244, R64 ;  /* 0x0000004000f47308 */ /* 0x0007e20000000800 */
[-C--:B------:R-:W-:Y:S05]  /*7bd0*/  HMMA.16816.F32.BF16 R4, R112, R20.reuse, R4 ;  /* 0x000000147004723c */ /* 0x080fea0000041804 */
[----:B-1----:R-:W-:Y:S03]  /*7be0*/  FFMA.FTZ R106, R200, c[0x0][0x2d0], -R175 ;  /* 0x0000b400c86a7a23 */ /* 0x002fe600000108af */
[C---:B------:R-:W-:Y:S01]  /*7bf0*/  HMMA.16816.F32.BF16 R8, R108.reuse, R20, R8 ;  /* 0x000000146c08723c */ /* 0x040fe20000041808 */
[----:B------:R-:W-:Y:S03]  /*7c00*/  MUFU.EX2 R107, R107 ;  /* 0x0000006b006b7308 */ /* 0x000fe60000000800 */
[----:B--2---:R-:W-:Y:S01]  /*7c10*/  FMUL.FTZ R40, R3, R144 ;  /* 0x0000009003287220 */ /* 0x004fe20000410000 */
[----:B------:R-:W-:Y:S02]  /*7c20*/  MOV R144, R237 ;  /* 0x000000ed00907202 */ /* 0x000fe40000000f00 */
[C---:B------:R-:W-:Y:S01]  /*7c30*/  FMUL.FTZ R20, R101.reuse, R124 ;  /* 0x0000007c65147220 */ /* 0x040fe20000410000 */
[-C--:B------:R-:W-:Y:S03]  /*7c40*/  HMMA.16816.F32.BF16 R12, R108, R22.reuse, R12 ;  /* 0x000000166c0c723c */ /* 0x080fe6000004180c */
[----:B------:R1:W-:Y:S01]  /*7c50*/  MUFU.EX2 R246, R56 ;  /* 0x0000003800f67308 */ /* 0x0003e20000000800 */
[C---:B------:R-:W-:Y:S02]  /*7c60*/  FMUL.FTZ R21, R101.reuse, R125 ;  /* 0x0000007d65157220 */ /* 0x040fe40000410000 */
[----:B---3--:R-:W-:Y:S02]  /*7c70*/  FMUL.FTZ R64, R101, R168 ;  /* 0x000000a865407220 */ /* 0x008fe40000410000 */
[C---:B------:R-:W-:Y:S01]  /*7c80*/  HMMA.16816.F32.BF16 R16, R112.reuse, R22, R16 ;  /* 0x000000167010723c */ /* 0x040fe20000041810 */
[----:B------:R-:W-:Y:S04]  /*7c90*/  LDSM.16.MT88.4 R168, [R218+0x1d00] ;  /* 0x001d0000daa8783b */ /* 0x000fe80000004200 */
[----:B------:R2:W-:Y:S02]  /*7ca0*/  MUFU.EX2 R245, R60 ;  /* 0x0000003c00f57308 */ /* 0x0005e40000000800 */
[C---:B------:R-:W-:Y:S02]  /*7cb0*/  FMUL.FTZ R22, R100.reuse, R126 ;  /* 0x0000007e64167220 */ /* 0x040fe40000410000 */
[----:B------:R-:W-:Y:S02]  /*7cc0*/  FMUL.FTZ R23, R100, R127 ;  /* 0x0000007f64177220 */ /* 0x000fe40000410000 */
[----:B------:R-:W-:Y:S05]  /*7cd0*/  LDSM.16.MT88.4 R124, [R218+0x500] ;  /* 0x00050000da7c783b */ /* 0x000fea0000004200 */
[-C--:B------:R-:W-:Y:S03]  /*7ce0*/  HMMA.16816.F32.BF16 R20, R112, R36.reuse, R20 ;  /* 0x000000247014723c */ /* 0x080fe60000041814 */
[C---:B-1----:R-:W-:Y:S05]  /*7cf0*/  FMUL.FTZ R56, R3.reuse, R160 ;  /* 0x000000a003387220 */ /* 0x042fea0000410000 */
[C---:B------:R-:W-:Y:S04]  /*7d00*/  HMMA.16816.F32.BF16 R24, R108.reuse, R36, R24 ;  /* 0x000000246c18723c */ /* 0x040fe80000041818 */
[----:B--2---:R-:W-:Y:S03]  /*7d10*/  FMUL.FTZ R60, R3, R164 ;  /* 0x000000a4033c7220 */ /* 0x004fe60000410000 */
[----:B------:R-:W-:Y:S01]  /*7d20*/  FFMA.FTZ R36, R192, c[0x0][0x2d0], -R173 ;  /* 0x0000b400c0247a23 */ /* 0x000fe200000108ad */
[-C--:B------:R-:W-:Y:S03]  /*7d30*/  HMMA.16816.F32.BF16 R28, R108, R38.reuse, R28 ;  /* 0x000000266c1c723c */ /* 0x080fe6000004181c */
[----:B------:R1:W2:Y:S01]  /*7d40*/  MUFU.EX2 R251, R36 ;  /* 0x0000002400fb7308 */ /* 0x0002a20000000800 */
[----:B------:R-:W-:Y:S01]  /*7d50*/  MOV R192, R50 ;  /* 0x0000003200c07202 */ /* 0x000fe20000000f00 */
[C---:B------:R-:W-:Y:S02]  /*7d60*/  FMUL.FTZ R50, R100.reuse, R154 ;  /* 0x0000009a64327220 */ /* 0x040fe40000410000 */
[C---:B------:R-:W-:Y:S01]  /*7d70*/  FMUL.FTZ R37, R101.reuse, R141 ;  /* 0x0000008d65257220 */ /* 0x040fe20000410000 */
[C---:B------:R-:W-:Y:S04]  /*7d80*/  HMMA.16816.F32.BF16 R32, R112.reuse, R38, R32 ;  /* 0x000000267020723c */ /* 0x040fe80000041820 */
[----:B------:R-:W-:Y:S02]  /*7d90*/  MOV R141, R240 ;  /* 0x000000f0008d7202 */ /* 0x000fe40000000f00 */
[----:B------:R3:W-:Y:S01]  /*7da0*/  MUFU.EX2 R240, R106 ;  /* 0x0000006a00f07308 */ /* 0x0007e20000000800 */
[C---:B------:R-:W-:Y:S01]  /*7db0*/  FMUL.FTZ R38, R100.reuse, R142 ;  /* 0x0000008e64267220 */ /* 0x040fe20000410000 */
[----:B------:R-:W-:Y:S01]  /*7dc0*/  MOV R142, R239 ;  /* 0x000000ef008e7202 */ /* 0x000fe20000000f00 */
[----:B------:R-:W-:Y:S03]  /*7dd0*/  FMUL.FTZ R39, R100, R143 ;  /* 0x0000008f64277220 */ /* 0x000fe60000410000 */
[----:B------:R-:W-:Y:S01]  /*7de0*/  MOV R143, R238 ;  /* 0x000000ee008f7202 */ /* 0x000fe20000000f00 */
[C---:B-1----:R-:W-:Y:S01]  /*7df0*/  FMUL.FTZ R36, R101.reuse, R140 ;  /* 0x0000008c65247220 */ /* 0x042fe20000410000 */
[----:B------:R-:W-:Y:S01]  /*7e00*/  MOV R140, R49 ;  /* 0x00000031008c7202 */ /* 0x000fe20000000f00 */
[----:B------:R-:W-:Y:S02]  /*7e10*/  FMUL.FTZ R49, R101, R153 ;  /* 0x0000009965317220 */ /* 0x000fe40000410000 */
[----:B------:R-:W-:Y:S03]  /*7e20*/  LDSM.16.MT88.4 R152, [R217+0x1d00] ;  /* 0x001d0000d998783b */ /* 0x000fe60000004200 */
[-C--:B------:R-:W-:Y:S03]  /*7e30*/  HMMA.16816.F32.BF16 R36, R112, R52.reuse, R36 ;  /* 0x000000347024723c */ /* 0x080fe60000041824 */
[--C-:B---3--:R-:W-:Y:S05]  /*7e40*/  FFMA.FTZ R106, R203, c[0x0][0x2d0], -R105.reuse ;  /* 0x0000b400cb6a7a23 */ /* 0x108fea0000010869 */
[C---:B------:R-:W-:Y:S07]  /*7e50*/  HMMA.16816.F32.BF16 R40, R108.reuse, R52, R40 ;  /* 0x000000346c28723c */ /* 0x040fee0000041828 */
[--C-:B------:R-:W-:Y:S01]  /*7e60*/  FFMA.FTZ R52, R196, c[0x0][0x2d0], -R174.reuse ;  /* 0x0000b400c4347a23 */ /* 0x100fe200000108ae */
[-C--:B------:R-:W-:Y:S01]  /*7e70*/  HMMA.16816.F32.BF16 R44, R108, R54.reuse, R44 ;  /* 0x000000366c2c723c */ /* 0x080fe2000004182c */
[----:B------:R1:W-:Y:S03]  /*7e80*/  MUFU.EX2 R196, R106 ;  /* 0x0000006a00c47308 */ /* 0x0003e60000000800 */
[C---:B------:R-:W-:Y:S04]  /*7e90*/  FMUL.FTZ R53, R101.reuse, R157 ;  /* 0x0000009d65357220 */ /* 0x040fe80000410000 */
[C---:B------:R-:W-:Y:S03]  /*7ea0*/  HMMA.16816.F32.BF16 R48, R112.reuse, R54, R48 ;  /* 0x000000367030723c */ /* 0x040fe60000041830 */
[----:B------:R3:W5:Y:S04]  /*7eb0*/  MUFU.EX2 R247, R52 ;  /* 0x0000003400f77308 */ /* 0x0007680000000800 */
[C---:B------:R-:W-:Y:S02]  /*7ec0*/  FMUL.FTZ R54, R100.reuse, R158 ;  /* 0x0000009e64367220 */ /* 0x040fe40000410000 */
[----:B------:R-:W-:Y:S03]  /*7ed0*/  FMUL.FTZ R55, R100, R159 ;  /* 0x0000009f64377220 */ /* 0x000fe60000410000 */
[--C-:B-1----:R-:W-:Y:S04]  /*7ee0*/  FFMA.FTZ R106, R204, c[0x0][0x2d0], -R105.reuse ;  /* 0x0000b400cc6a7a23 */ /* 0x102fe80000010869 */
[----:B------:R1:W1:Y:S01]  /*7ef0*/  MUFU.EX2 R195, R106 ;  /* 0x0000006a00c37308 */ /* 0x0002620000000800 */
[----:B---3--:R-:W-:Y:S07]  /*7f00*/  FMUL.FTZ R52, R101, R156 ;  /* 0x0000009c65347220 */ /* 0x008fee0000410000 */
[-C--:B----4-:R-:W-:Y:S08]  /*7f10*/  HMMA.16816.F32.BF16 R52, R112, R116.reuse, R52 ;  /* 0x000000747034723c */ /* 0x090ff00000041834 */
[C---:B------:R-:W-:Y:S04]  /*7f20*/  HMMA.16816.F32.BF16 R56, R108.reuse, R116, R56 ;  /* 0x000000746c38723c */ /* 0x040fe80000041838 */
[--C-:B-1----:R-:W-:Y:S02]  /*7f30*/  FFMA.FTZ R106, R213, c[0x0][0x2d0], -R105.reuse ;  /* 0x0000b400d56a7a23 */ /* 0x102fe40000010869 */
[----:B------:R-:W-:Y:S02]  /*7f40*/  MUFU.EX2 R213, R128 ;  /* 0x0000008000d57308 */ /* 0x000fe40000000800 */
[-C--:B------:R-:W-:Y:S08]  /*7f50*/  HMMA.16816.F32.BF16 R60, R108, R118.reuse, R60 ;  /* 0x000000766c3c723c */ /* 0x080ff0000004183c */
[C---:B------:R-:W-:Y:S01]  /*7f60*/  HMMA.16816.F32.BF16 R64, R112.reuse, R118, R64 ;  /* 0x000000767040723c */ /* 0x040fe20000041840 */
[----:B------:R1:W-:Y:S01]  /*7f70*/  MUFU.EX2 R190, R106 ;  /* 0x0000006a00be7308 */ /* 0x0003e20000000800 */
[----:B------:R-:W3:Y:S06]  /*7f80*/  LDSM.16.MT88.4 R116, [R218+0x2100] ;  /* 0x00210000da74783b */ /* 0x000eec0000004200 */
[-C--:B------:R-:W-:Y:S08]  /*7f90*/  HMMA.16816.F32.BF16 R68, R112, R120.reuse, R68 ;  /* 0x000000787044723c */ /* 0x080ff00000041844 */
[C---:B------:R-:W-:Y:S08]  /*7fa0*/  HMMA.16816.F32.BF16 R72, R108.reuse, R120, R72 ;  /* 0x000000786c48723c */ /* 0x040ff00000041848 */
[-C--:B------:R-:W-:Y:S04]  /*7fb0*/  HMMA.16816.F32.BF16 R76, R108, R122.reuse, R76 ;  /* 0x0000007a6c4c723c */ /* 0x080fe8000004184c */
[----:B-1----:R-:W-:Y:S04]  /*7fc0*/  FFMA.FTZ R106, R235, c[0x0][0x2d0], -R105 ;  /* 0x0000b400eb6a7a23 */ /* 0x002fe80000010869 */
[C---:B------:R-:W-:Y:S01]  /*7fd0*/  HMMA.16816.F32.BF16 R80, R112.reuse, R122, R80 ;  /* 0x0000007a7050723c */ /* 0x040fe20000041850 */
[----:B------:R1:W4:Y:S01]  /*7fe0*/  MUFU.EX2 R193, R106 ;  /* 0x0000006a00c17308 */ /* 0x0003220000000800 */
[----:B------:R-:W4:Y:S06]  /*7ff0*/  LDSM.16.MT88.4 R120, [R217+0x500] ;  /* 0x00050000d978783b */ /* 0x000f2c0000004200 */
[-C--:B---3--:R-:W-:Y:S08]  /*8000*/  HMMA.16816.F32.BF16 R84, R112, R116.reuse, R84 ;  /* 0x000000747054723c */ /* 0x088ff00000041854 */
[C---:B------:R-:W-:Y:S04]  /*8010*/  HMMA.16816.F32.BF16 R88, R108.reuse, R116, R88 ;  /* 0x000000746c58723c */ /* 0x040fe80000041858 */
[--C-:B-1----:R-:W-:Y:S04]  /*8020*/  FFMA.FTZ R106, R214, c[0x0][0x2d0], -R173.reuse ;  /* 0x0000b400d66a7a23 */ /* 0x102fe800000108ad */
[-C--:B------:R-:W-:Y:S01]  /*8030*/  HMMA.16816.F32.BF16 R92, R108, R118.reuse, R92 ;  /* 0x000000766c5c723c */ /* 0x080fe2000004185c */
[----:B------:R1:W-:Y:S06]  /*8040*/  MUFU.EX2 R239, R106 ;  /* 0x0000006a00ef7308 */ /* 0x0003ec0000000800 */
[----:B--2---:R-:W-:Y:S01]  /*8050*/  F2FP.BF16.PACK_AB R108, R250, R251 ;  /* 0x000000fbfa6c723e */ /* 0x004fe200000010ff */
[----:B------:R-:W-:Y:S01]  /*8060*/  HMMA.16816.F32.BF16 R96, R112, R118, R96 ;  /* 0x000000767060723c */ /* 0x000fe20000041860 */
[----:B------:R-:W2:Y:S03]  /*8070*/  LDSM.16.MT88.4 R116, [R217+0x1500] ;  /* 0x00150000d974783b */ /* 0x000ea60000004200 */
[----:B------:R-:W-:Y:S02]  /*8080*/  F2FP.BF16.PACK_AB R110, R248, R249 ;  /* 0x000000f9f86e723e */ /* 0x000fe400000010ff */
[----:B-----5:R-:W-:Y:S02]  /*8090*/  F2FP.BF16.PACK_AB R109, R246, R247 ;  /* 0x000000f7f66d723e */ /* 0x020fe400000010ff */
[----:B------:R-:W-:Y:S04]  /*80a0*/  F2FP.BF16.PACK_AB R111, R244, R245 ;  /* 0x000000f5f46f723e */ /* 0x000fe800000010ff */
[----:B------:R-:W-:Y:S02]  /*80b0*/  F2FP.BF16.PACK_AB R112, R242, R243 ;  /* 0x000000f3f270723e */ /* 0x000fe400000010ff */
[----:B------:R-:W-:Y:S01]  /*80c0*/  F2FP.BF16.PACK_AB R114, R240, R241 ;  /* 0x000000f1f072723e */ /* 0x000fe200000010ff */
[-C--:B----4-:R-:W-:Y:S05]  /*80d0*/  HMMA.16816.F32.BF16 R4, R108, R120.reuse, R4 ;  /* 0x000000786c04723c */ /* 0x090fea0000041804 */
[--C-:B-1----:R-:W-:Y:S01]  /*80e0*/  FFMA.FTZ R106, R215, c[0x0][0x2d0], -R173.reuse ;  /* 0x0000b400d76a7a23 */ /* 0x102fe200000108ad */
[----:B------:R-:W-:Y:S02]  /*80f0*/  F2FP.BF16.PACK_AB R113, R195, R196 ;  /* 0x000000c4c371723e */ /* 0x000fe400000010ff */
[----:B------:R-:W-:Y:S01]  /*8100*/  F2FP.BF16.PACK_AB R115, R193, R190 ;  /* 0x000000bec173723e */ /* 0x000fe200000010ff */
[----:B------:R1:W3:Y:S06]  /*8110*/  MUFU.EX2 R237, R106 ;  /* 0x0000006a00ed7308 */ /* 0x0002ec0000000800 */
[C---:B------:R-:W-:Y:S08]  /*8120*/  HMMA.16816.F32.BF16 R8, R112.reuse, R120, R8 ;  /* 0x000000787008723c */ /* 0x040ff00000041808 */
[-C--:B------:R-:W-:Y:S08]  /*8130*/  HMMA.16816.F32.BF16 R12, R112, R122.reuse, R12 ;  /* 0x0000007a700c723c */ /* 0x080ff0000004180c */
[C---:B------:R-:W-:Y:S01]  /*8140*/  HMMA.16816.F32.BF16 R16, R108.reuse, R122, R16 ;  /* 0x0000007a6c10723c */ /* 0x040fe20000041810 */
[----:B------:R-:W4:Y:S03]  /*8150*/  LDSM.16.MT88.4 R120, [R218+0x1500] ;  /* 0x00150000da78783b */ /* 0x000f260000004200 */
[--C-:B-1----:R-:W-:Y:S04]  /*8160*/  FFMA.FTZ R106, R202, c[0x0][0x2d0], -R173.reuse ;  /* 0x0000b400ca6a7a23 */ /* 0x102fe800000108ad */
[-C--:B------:R-:W-:Y:S01]  /*8170*/  HMMA.16816.F32.BF16 R20, R108, R124.reuse, R20 ;  /* 0x0000007c6c14723c */ /* 0x080fe20000041814 */
[----:B------:R1:W-:Y:S07]  /*8180*/  MUFU.EX2 R238, R106 ;  /* 0x0000006a00ee7308 */ /* 0x0003ee0000000800 */
[C---:B------:R-:W-:Y:S08]  /*8190*/  HMMA.16816.F32.BF16 R24, R112.reuse, R124, R24 ;  /* 0x0000007c7018723c */ /* 0x040ff00000041818 */
[-C--:B------:R-:W-:Y:S08]  /*81a0*/  HMMA.16816.F32.BF16 R28, R112, R126.reuse, R28 ;  /* 0x0000007e701c723c */ /* 0x080ff0000004181c */
[C---:B------:R-:W-:Y:S01]  /*81b0*/  HMMA.16816.F32.BF16 R32, R108.reuse, R126, R32 ;  /* 0x0000007e6c20723c */ /* 0x040fe20000041820 */
[----:B------:R-:W5:Y:S03]  /*81c0*/  LDSM.16.MT88.4 R124, [R217+0x2500] ;  /* 0x00250000d97c783b */ /* 0x000f660000004200 */
[----:B-1----:R-:W-:Y:S04]  /*81d0*/  FFMA.FTZ R106, R212, c[0x0][0x2d0], -R173 ;  /* 0x0000b400d46a7a23 */ /* 0x002fe800000108ad */
[-C--:B--2---:R-:W-:Y:S01]  /*81e0*/  HMMA.16816.F32.BF16 R36, R108, R116.reuse, R36 ;  /* 0x000000746c24723c */ /* 0x084fe20000041824 */
[----:B------:R1:W2:Y:S07]  /*81f0*/  MUFU.EX2 R236, R106 ;  /* 0x0000006a00ec7308 */ /* 0x0002ae0000000800 */
[C---:B------:R-:W-:Y:S08]  /*8200*/  HMMA.16816.F32.BF16 R40, R112.reuse, R116, R40 ;  /* 0x000000747028723c */ /* 0x040ff00000041828 */
[-C--:B------:R-:W-:Y:S08]  /*8210*/  HMMA.16816.F32.BF16 R44, R112, R118.reuse, R44 ;  /* 0x00000076702c723c */ /* 0x080ff0000004182c */
[C---:B------:R-:W-:Y:S01]  /*8220*/  HMMA.16816.F32.BF16 R48, R108.reuse, R118, R48 ;  /* 0x000000766c30723c */ /* 0x040fe20000041830 */
[----:B------:R-:W2:Y:S03]  /*8230*/  LDSM.16.MT88.4 R116, [R218+0x2500] ;  /* 0x00250000da74783b */ /* 0x000ea60000004200 */
[--C-:B-1----:R-:W-:Y:S01]  /*8240*/  FFMA.FTZ R106, R146, c[0x0][0x2d0], -R174.reuse ;  /* 0x0000b400926a7a23 */ /* 0x102fe200000108ae */
[----:B------:R-:W-:Y:S02]  /*8250*/  MOV R146, R138 ;  /* 0x0000008a00927202 */ /* 0x000fe40000000f00 */
[----:B------:R-:W-:Y:S01]  /*8260*/  MOV R138, R134 ;  /* 0x00000086008a7202 */ /* 0x000fe20000000f00 */
[-C--:B----4-:R-:W-:Y:S01]  /*8270*/  HMMA.16816.F32.BF16 R52, R108, R120.reuse, R52 ;  /* 0x000000786c34723c */ /* 0x090fe20000041834 */
[----:B------:R1:W-:Y:S03]  /*8280*/  MUFU.EX2 R235, R106 ;  /* 0x0000006a00eb7308 */ /* 0x0003e60000000800 */
[----:B------:R-:W-:Y:S02]  /*8290*/  MOV R134, R132 ;  /* 0x0000008400867202 */ /* 0x000fe40000000f00 */
[----:B------:R-:W-:Y:S02]  /*82a0*/  MOV R132, R130 ;  /* 0x0000008200847202 */ /* 0x000fe40000000f00 */
[C---:B------:R-:W-:Y:S08]  /*82b0*/  HMMA.16816.F32.BF16 R56, R112.reuse, R120, R56 ;  /* 0x000000787038723c */ /* 0x040ff00000041838 */
[-C--:B------:R-:W-:Y:S08]  /*82c0*/  HMMA.16816.F32.BF16 R60, R112, R122.reuse, R60 ;  /* 0x0000007a703c723c */ /* 0x080ff0000004183c */
[C---:B------:R-:W-:Y:S01]  /*82d0*/  HMMA.16816.F32.BF16 R64, R108.reuse, R122, R64 ;  /* 0x0000007a6c40723c */ /* 0x040fe20000041840 */
[----:B------:R-:W-:Y:S03]  /*82e0*/  LDSM.16.MT88.4 R120, [R218+0x900] ;  /* 0x00090000da78783b */ /* 0x000fe60000004200 */
[--C-:B-1----:R-:W-:Y:S01]  /*82f0*/  FFMA.FTZ R106, R145, c[0x0][0x2d0], -R174.reuse ;  /* 0x0000b400916a7a23 */ /* 0x102fe200000108ae */
[----:B------:R-:W-:Y:S02]  /*8300*/  MOV R145, R141 ;  /* 0x0000008d00917202 */ /* 0x000fe40000000f00 */
[----:B------:R-:W-:Y:S01]  /*8310*/  MOV R141, R140 ;  /* 0x0000008c008d7202 */ /* 0x000fe20000000f00 */
[-C--:B-----5:R-:W-:Y:S01]  /*8320*/  HMMA.16816.F32.BF16 R68, R108, R124.reuse, R68 ;  /* 0x0000007c6c44723c */ /* 0x0a0fe20000041844 */
[----:B------:R1:W4:Y:S03]  /*8330*/  MUFU.EX2 R215, R106 ;  /* 0x0000006a00d77308 */ /* 0x0003260000000800 */
[----:B------:R-:W-:Y:S02]  /*8340*/  MOV R140, R192 ;  /* 0x000000c0008c7202 */ /* 0x000fe40000000f00 */
[----:B------:R-:W-:Y:S02]  /*8350*/  MOV R192, R139 ;  /* 0x0000008b00c07202 */ /* 0x000fe40000000f00 */
[C---:B------:R-:W-:Y:S04]  /*8360*/  HMMA.16816.F32.BF16 R72, R112.reuse, R124, R72 ;  /* 0x0000007c7048723c */ /* 0x040fe80000041848 */
[----:B------:R-:W-:Y:S02]  /*8370*/  MOV R139, R129 ;  /* 0x00000081008b7202 */ /* 0x000fe40000000f00 */
[----:B------:R-:W5:Y:S02]  /*8380*/  LDSM.16.MT88.4 R128, [R217+0x900] ;  /* 0x00090000d980783b */ /* 0x000f640000004200 */
[-C--:B------:R-:W-:Y:S08]  /*8390*/  HMMA.16816.F32.BF16 R76, R112, R126.reuse, R76 ;  /* 0x0000007e704c723c */ /* 0x080ff0000004184c */
[C---:B------:R-:W-:Y:S01]  /*83a0*/  HMMA.16816.F32.BF16 R80, R108.reuse, R126, R80 ;  /* 0x0000007e6c50723c */ /* 0x040fe20000041850 */
[----:B------:R-:W-:Y:S03]  /*83b0*/  LDSM.16.MT88.4 R124, [R218+0x1900] ;  /* 0x00190000da7c783b */ /* 0x000fe60000004200 */
[--C-:B-1----:R-:W-:Y:S04]  /*83c0*/  FFMA.FTZ R106, R144, c[0x0][0x2d0], -R174.reuse ;  /* 0x0000b400906a7a23 */ /* 0x102fe800000108ae */
[-C--:B--2---:R-:W-:Y:S01]  /*83d0*/  HMMA.16816.F32.BF16 R84, R108, R116.reuse, R84 ;  /* 0x000000746c54723c */ /* 0x084fe20000041854 */
[----:B------:R1:W2:Y:S07]  /*83e0*/  MUFU.EX2 R214, R106 ;  /* 0x0000006a00d67308 */ /* 0x0002ae0000000800 */
[C---:B------:R-:W-:Y:S08]  /*83f0*/  HMMA.16816.F32.BF16 R88, R112.reuse, R116, R88 ;  /* 0x000000747058723c */ /* 0x040ff00000041858 */
[-C--:B------:R-:W-:Y:S08]  /*8400*/  HMMA.16816.F32.BF16 R92, R112, R118.reuse, R92 ;  /* 0x00000076705c723c */ /* 0x080ff0000004185c */
[----:B------:R-:W-:Y:S01]  /*8410*/  HMMA.16816.F32.BF16 R96, R108, R118, R96 ;  /* 0x000000766c60723c */ /* 0x000fe20000041860 */
[----:B------:R-:W5:Y:S03]  /*8420*/  LDSM.16.MT88.4 R116, [R217+0x1900] ;  /* 0x00190000d974783b */ /* 0x000f660000004200 */
[--C-:B-1----:R-:W-:Y:S01]  /*8430*/  FFMA.FTZ R106, R143, c[0x0][0x2d0], -R175.reuse ;  /* 0x0000b4008f6a7a23 */ /* 0x102fe200000108af */
[----:B------:R-:W-:Y:S02]  /*8440*/  MOV R143, R136 ;  /* 0x00000088008f7202 */ /* 0x000fe40000000f00 */
[----:B------:R-:W-:Y:S01]  /*8450*/  MOV R136, R187 ;  /* 0x000000bb00887202 */ /* 0x000fe20000000f00 */
[----:B------:R1:W-:Y:S01]  /*8460*/  MUFU.EX2 R212, R106 ;  /* 0x0000006a00d47308 */ /* 0x0003e20000000800 */
[----:B---3--:R-:W-:Y:S03]  /*8470*/  F2FP.BF16.PACK_AB R108, R237, R239 ;  /* 0x000000efed6c723e */ /* 0x008fe600000010ff */
[----:B------:R-:W-:Y:S02]  /*8480*/  F2FP.BF16.PACK_AB R110, R236, R238 ;  /* 0x000000eeec6e723e */ /* 0x000fe400000010ff */
[----:B----4-:R-:W-:Y:S02]  /*8490*/  F2FP.BF16.PACK_AB R109, R215, R235 ;  /* 0x000000ebd76d723e */ /* 0x010fe400000010ff */
[----:B--2---:R-:W-:Y:S07]  /*84a0*/  F2FP.BF16.PACK_AB R111, R214, R213 ;  /* 0x000000d5d66f723e */ /* 0x004fee00000010ff */
[-C--:B-----5:R-:W-:Y:S03]  /*84b0*/  HMMA.16816.F32.BF16 R4, R108, R128.reuse, R4 ;  /* 0x000000806c04723c */ /* 0x0a0fe60000041804 */
[--C-:B-1----:R-:W-:Y:S01]  /*84c0*/  FFMA.FTZ R106, R188, c[0x0][0x2d0], -R175.reuse ;  /* 0x0000b400bc6a7a23 */ /* 0x102fe200000108af */
[----:B------:R-:W-:Y:S03]  /*84d0*/  MOV R188, R211 ;  /* 0x000000d300bc7202 */ /* 0x000fe60000000f00 */
[----:B------:R1:W2:Y:S01]  /*84e0*/  MUFU.EX2 R211, R106 ;  /* 0x0000006a00d37308 */ /* 0x0002a20000000800 */
[----:B------:R-:W-:Y:S01]  /*84f0*/  MOV R144, R188 ;  /* 0x000000bc00907202 */ /* 0x000fe20000000f00 */
[--C-:B-1----:R-:W-:Y:S03]  /*8500*/  FFMA.FTZ R106, R209, c[0x0][0x2d0], -R175.reuse ;  /* 0x0000b400d16a7a23 */ /* 0x102fe600000108af */
[----:B--2---:R-:W-:Y:S05]  /*8510*/  F2FP.BF16.PACK_AB R112, R211, R212 ;  /* 0x000000d4d370723e */ /* 0x004fea00000010ff */
[----:B------:R1:W-:Y:S02]  /*8520*/  MUFU.EX2 R209, R106 ;  /* 0x0000006a00d17308 */ /* 0x0003e40000000800 */
[----:B-1----:R-:W-:Y:S08]  /*8530*/  FFMA.FTZ R106, R210, c[0x0][0x2d0], -R175 ;  /* 0x0000b400d26a7a23 */ /* 0x002ff000000108af */
[----:B------:R1:W2:Y:S02]  /*8540*/  MUFU.EX2 R210, R106 ;  /* 0x0000006a00d27308 */ /* 0x0002a40000000800 */
[--C-:B-1----:R-:W-:Y:S01]  /*8550*/  FFMA.FTZ R106, R142, c[0x0][0x2d0], -R105.reuse ;  /* 0x0000b4008e6a7a23 */ /* 0x102fe20000010869 */
[----:B------:R-:W-:Y:S02]  /*8560*/  MOV R142, R137 ;  /* 0x00000089008e7202 */ /* 0x000fe40000000f00 */
[----:B------:R-:W-:Y:S05]  /*8570*/  MOV R137, R186 ;  /* 0x000000ba00897202 */ /* 0x000fea0000000f00 */
[----:B------:R1:W-:Y:S01]  /*8580*/  MUFU.EX2 R188, R106 ;  /* 0x0000006a00bc7308 */ /* 0x0003e20000000800 */
[----:B--2---:R-:W-:Y:S01]  /*8590*/  F2FP.BF16.PACK_AB R114, R210, R209 ;  /* 0x000000d1d272723e */ /* 0x004fe200000010ff */
[--C-:B-1----:R-:W-:Y:S08]  /*85a0*/  FFMA.FTZ R106, R176, c[0x0][0x2d0], -R105.reuse ;  /* 0x0000b400b06a7a23 */ /* 0x102ff00000010869 */
[----:B------:R1:W2:Y:S02]  /*85b0*/  MUFU.EX2 R187, R106 ;  /* 0x0000006a00bb7308 */ /* 0x0002a40000000800 */
[--C-:B-1----:R-:W-:Y:S01]  /*85c0*/  FFMA.FTZ R106, R177, c[0x0][0x2d0], -R105.reuse ;  /* 0x0000b400b16a7a23 */ /* 0x102fe20000010869 */
[----:B--2---:R-:W-:Y:S07]  /*85d0*/  F2FP.BF16.PACK_AB R113, R187, R188 ;  /* 0x000000bcbb71723e */ /* 0x004fee00000010ff */
[----:B------:R1:W-:Y:S02]  /*85e0*/  MUFU.EX2 R186, R106 ;  /* 0x0000006a00ba7308 */ /* 0x0003e40000000800 */
[----:B-1----:R-:W-:Y:S08]  /*85f0*/  FFMA.FTZ R106, R178, c[0x0][0x2d0], -R105 ;  /* 0x0000b400b26a7a23 */ /* 0x002ff00000010869 */
[----:B------:R1:W2:Y:S02]  /*8600*/  MUFU.EX2 R185, R106 ;  /* 0x0000006a00b97308 */ /* 0x0002a40000000800 */
[--C-:B-1----:R-:W-:Y:S01]  /*8610*/  FFMA.FTZ R106, R191, c[0x0][0x2d0], -R173.reuse ;  /* 0x0000b400bf6a7a23 */ /* 0x102fe200000108ad */
[----:B--2---:R-:W-:Y:S07]  /*8620*/  F2FP.BF16.PACK_AB R115, R185, R186 ;  /* 0x000000bab973723e */ /* 0x004fee00000010ff */
[----:B------:R1:W-:Y:S01]  /*8630*/  MUFU.EX2 R203, R106 ;  /* 0x0000006a00cb7308 */ /* 0x0003e20000000800 */
[C---:B------:R-:W-:Y:S07]  /*8640*/  HMMA.16816.F32.BF16 R8, R112.reuse, R128, R8 ;  /* 0x000000807008723c */ /* 0x040fee0000041808 */
[--C-:B------:R-:W-:Y:S01]  /*8650*/  FFMA.FTZ R128, R146, c[0x0][0x2d0], -R173.reuse ;  /* 0x0000b40092807a23 */ /* 0x100fe200000108ad */
[-C--:B------:R-:W-:Y:S03]  /*8660*/  HMMA.16816.F32.BF16 R12, R112, R130.reuse, R12 ;  /* 0x00000082700c723c */ /* 0x080fe6000004180c */
[----:B------:R-:W-:Y:S01]  /*8670*/  MUFU.EX2 R202, R128 ;  /* 0x0000008000ca7308 */ /* 0x000fe20000000800 */
[----:B------:R-:W-:Y:S04]  /*8680*/  MOV R146, R136 ;  /* 0x0000008800927202 */ /* 0x000fe80000000f00 */
[C---:B------:R-:W-:Y:S04]  /*8690*/  HMMA.16816.F32.BF16 R16, R108.reuse, R130, R16 ;  /* 0x000000826c10723c */ /* 0x040fe80000041810 */
[--C-:B-1----:R-:W-:Y:S04]  /*86a0*/  FFMA.FTZ R106, R147, c[0x0][0x2d0], -R173.reuse ;  /* 0x0000b400936a7a23 */ /* 0x102fe800000108ad */
[-C--:B------:R-:W-:Y:S01]  /*86b0*/  HMMA.16816.F32.BF16 R20, R108, R120.reuse, R20 ;  /* 0x000000786c14723c */ /* 0x080fe20000041814 */
[----:B------:R1:W-:Y:S07]  /*86c0*/  MUFU.EX2 R204, R106 ;  /* 0x0000006a00cc7308 */ /* 0x0003ee0000000800 */
[C---:B------:R-:W-:Y:S08]  /*86d0*/  HMMA.16816.F32.BF16 R24, R112.reuse, R120, R24 ;  /* 0x000000787018723c */ /* 0x040ff00000041818 */
[-C--:B------:R-:W-:Y:S08]  /*86e0*/  HMMA.16816.F32.BF16 R28, R112, R122.reuse, R28 ;  /* 0x0000007a701c723c */ /* 0x080ff0000004181c */
[C---:B------:R-:W-:Y:S01]  /*86f0*/  HMMA.16816.F32.BF16 R32, R108.reuse, R122, R32 ;  /* 0x0000007a6c20723c */ /* 0x040fe20000041820 */
[----:B------:R-:W2:Y:S03]  /*8700*/  LDSM.16.MT88.4 R120, [R217+0x2900] ;  /* 0x00290000d978783b */ /* 0x000ea60000004200 */
[----:B-1----:R-:W-:Y:S04]  /*8710*/  FFMA.FTZ R106, R179, c[0x0][0x2d0], -R173 ;  /* 0x0000b400b36a7a23 */ /* 0x002fe800000108ad */
[-C--:B------:R-:W-:Y:S01]  /*8720*/  HMMA.16816.F32.BF16 R36, R108, R116.reuse, R36 ;  /* 0x000000746c24723c */ /* 0x080fe20000041824 */
[----:B------:R1:W-:Y:S07]  /*8730*/  MUFU.EX2 R201, R106 ;  /* 0x0000006a00c97308 */ /* 0x0003ee0000000800 */
[C---:B------:R-:W-:Y:S08]  /*8740*/  HMMA.16816.F32.BF16 R40, R112.reuse, R116, R40 ;  /* 0x000000747028723c */ /* 0x040ff00000041828 */
[-C--:B------:R-:W-:Y:S08]  /*8750*/  HMMA.16816.F32.BF16 R44, R112, R118.reuse, R44 ;  /* 0x00000076702c723c */ /* 0x080ff0000004182c */
[C---:B------:R-:W-:Y:S01]  /*8760*/  HMMA.16816.F32.BF16 R48, R108.reuse, R118, R48 ;  /* 0x000000766c30723c */ /* 0x040fe20000041830 */
[----:B------:R-:W3:Y:S03]  /*8770*/  LDSM.16.MT88.4 R116, [R218+0x2900] ;  /* 0x00290000da74783b */ /* 0x000ee60000004200 */
[--C-:B-1----:R-:W-:Y:S01]  /*8780*/  FFMA.FTZ R106, R145, c[0x0][0x2d0], -R174.reuse ;  /* 0x0000b400916a7a23 */ /* 0x102fe200000108ae */
[----:B------:R-:W-:Y:S03]  /*8790*/  MOV R145, R183 ;  /* 0x000000b700917202 */ /* 0x000fe60000000f00 */
[-C--:B------:R-:W-:Y:S01]  /*87a0*/  HMMA.16816.F32.BF16 R52, R108, R124.reuse, R52 ;  /* 0x0000007c6c34723c */ /* 0x080fe20000041834 */
[----:B------:R1:W-:Y:S07]  /*87b0*/  MUFU.EX2 R199, R106 ;  /* 0x0000006a00c77308 */ /* 0x0003ee0000000800 */
[C---:B------:R-:W-:Y:S07]  /*87c0*/  HMMA.16816.F32.BF16 R56, R112.reuse, R124, R56 ;  /* 0x0000007c7038723c */ /* 0x040fee0000041838 */
[--C-:B------:R-:W-:Y:S01]  /*87d0*/  FFMA.FTZ R124, R141, c[0x0][0x2d0], -R175.reuse ;  /* 0x0000b4008d7c7a23 */ /* 0x100fe200000108af */
[-C--:B------:R-:W-:Y:S03]  /*87e0*/  HMMA.16816.F32.BF16 R60, R112, R126.reuse, R60 ;  /* 0x0000007e703c723c */ /* 0x080fe6000004183c */
[----:B------:R4:W-:Y:S01]  /*87f0*/  MUFU.EX2 R194, R124 ;  /* 0x0000007c00c27308 */ /* 0x0009e20000000800 */
[----:B------:R-:W-:Y:S04]  /*8800*/  MOV R141, R137 ;  /* 0x00000089008d7202 */ /* 0x000fe80000000f00 */
[C---:B------:R-:W-:Y:S04]  /*8810*/  HMMA.16816.F32.BF16 R64, R108.reuse, R126, R64 ;  /* 0x0000007e6c40723c */ /* 0x040fe80000041840 */
[--C-:B-1----:R-:W-:Y:S01]  /*8820*/  FFMA.FTZ R106, R144, c[0x0][0x2d0], -R174.reuse ;  /* 0x0000b400906a7a23 */ /* 0x102fe200000108ae */
[----:B------:R-:W-:Y:S03]  /*8830*/  MOV R144, R182 ;  /* 0x000000b600907202 */ /* 0x000fe60000000f00 */
[-C--:B--2---:R-:W-:Y:S01]  /*8840*/  HMMA.16816.F32.BF16 R68, R108, R120.reuse, R68 ;  /* 0x000000786c44723c */ /* 0x084fe20000041844 */
[----:B------:R1:W2:Y:S07]  /*8850*/  MUFU.EX2 R200, R106 ;  /* 0x0000006a00c87308 */ /* 0x0002ae0000000800 */
[C---:B------:R-:W-:Y:S01]  /*8860*/  HMMA.16816.F32.BF16 R72, R112.reuse, R120, R72 ;  /* 0x000000787048723c */ /* 0x040fe20000041848 */
[----:B----4-:R-:W4:Y:S07]  /*8870*/  LDSM.16.MT88.4 R124, [R217+0xd00] ;  /* 0x000d0000d97c783b */ /* 0x010f2e0000004200 */
[-C--:B------:R-:W-:Y:S08]  /*8880*/  HMMA.16816.F32.BF16 R76, R112, R122.reuse, R76 ;  /* 0x0000007a704c723c */ /* 0x080ff0000004184c */
[C---:B------:R-:W-:Y:S04]  /*8890*/  HMMA.16816.F32.BF16 R80, R108.reuse, R122, R80 ;  /* 0x0000007a6c50723c */ /* 0x040fe80000041850 */
[--C-:B-1----:R-:W-:Y:S01]  /*88a0*/  FFMA.FTZ R106, R143, c[0x0][0x2d0], -R174.reuse ;  /* 0x0000b4008f6a7a23 */ /* 0x102fe200000108ae */
[----:B------:R-:W-:Y:S02]  /*88b0*/  MOV R143, R180 ;  /* 0x000000b4008f7202 */ /* 0x000fe40000000f00 */
[----:B--2---:R-:W-:Y:S01]  /*88c0*/  F2FP.BF16.PACK_AB R173, R200, R199 ;  /* 0x000000c7c8ad723e */ /* 0x004fe200000010ff */
[-C--:B---3--:R-:W-:Y:S01]  /*88d0*/  HMMA.16816.F32.BF16 R84, R108, R116.reuse, R84 ;  /* 0x000000746c54723c */ /* 0x088fe20000041854 */
[----:B------:R1:W-:Y:S07]  /*88e0*/  MUFU.EX2 R198, R106 ;  /* 0x0000006a00c67308 */ /* 0x0003ee0000000800 */
[C---:B------:R-:W-:Y:S08]  /*88f0*/  HMMA.16816.F32.BF16 R88, R112.reuse, R116, R88 ;  /* 0x000000747058723c */ /* 0x040ff00000041858 */
[-C--:B------:R-:W-:Y:S08]  /*8900*/  HMMA.16816.F32.BF16 R92, R112, R118.reuse, R92 ;  /* 0x00000076705c723c */ /* 0x080ff0000004185c */
[----:B------:R-:W-:Y:S04]  /*8910*/  HMMA.16816.F32.BF16 R96, R108, R118, R96 ;  /* 0x000000766c60723c */ /* 0x000fe80000041860 */
[----:B-1----:R-:W-:Y:S01]  /*8920*/  FFMA.FTZ R106, R142, c[0x0][0x2d0], -R174 ;  /* 0x0000b4008e6a7a23 */ /* 0x002fe200000108ae */
[----:B------:R-:W-:Y:S02]  /*8930*/  F2FP.BF16.PACK_AB R174, R201, R202 ;  /* 0x000000cac9ae723e */ /* 0x000fe400000010ff */
[----:B------:R-:W-:Y:S01]  /*8940*/  MOV R142, R181 ;  /* 0x000000b5008e7202 */ /* 0x000fe20000000f00 */
[----:B------:R1:W-:Y:S01]  /*8950*/  MUFU.EX2 R197, R106 ;  /* 0x0000006a00c57308 */ /* 0x0003e20000000800 */
[----:B------:R-:W-:Y:S03]  /*8960*/  LDSM.16.MT88.4 R180, [R217+0x2d00] ;  /* 0x002d0000d9b4783b */ /* 0x000fe60000004200 */
[--C-:B-1----:R-:W-:Y:S06]  /*8970*/  FFMA.FTZ R106, R192, c[0x0][0x2d0], -R175.reuse ;  /* 0x0000b400c06a7a23 */ /* 0x102fec00000108af */
[----:B------:R1:W2:Y:S02]  /*8980*/  MUFU.EX2 R192, R106 ;  /* 0x0000006a00c07308 */ /* 0x0002a40000000800 */
[--C-:B-1----:R-:W-:Y:S01]  /*8990*/  FFMA.FTZ R106, R140, c[0x0][0x2d0], -R175.reuse ;  /* 0x0000b4008c6a7a23 */ /* 0x102fe200000108af */
[----:B------:R-:W-:Y:S02]  /*89a0*/  MOV R140, R138 ;  /* 0x0000008a008c7202 */ /* 0x000fe40000000f00 */
[----:B--2---:R-:W-:Y:S05]  /*89b0*/  F2FP.BF16.PACK_AB R176, R194, R192 ;  /* 0x000000c0c2b0723e */ /* 0x004fea00000010ff */
[----:B------:R1:W-:Y:S02]  /*89c0*/  MUFU.EX2 R191, R106 ;  /* 0x0000006a00bf7308 */ /* 0x0003e40000000800 */
[----:B-1----:R-:W-:Y:S01]  /*89d0*/  FFMA.FTZ R106, R189, c[0x0][0x2d0], -R175 ;  /* 0x0000b400bd6a7a23 */ /* 0x002fe200000108af */
[----:B------:R-:W-:Y:S07]  /*89e0*/  F2FP.BF16.PACK_AB R175, R197, R198 ;  /* 0x000000c6c5af723e */ /* 0x000fee00000010ff */
[----:B------:R1:W2:Y:S02]  /*89f0*/  MUFU.EX2 R189, R106 ;  /* 0x0000006a00bd7308 */ /* 0x0002a40000000800 */
[--C-:B-1----:R-:W-:Y:S01]  /*8a00*/  FFMA.FTZ R106, R184, c[0x0][0x2d0], -R105.reuse ;  /* 0x0000b400b86a7a23 */ /* 0x102fe20000010869 */
[----:B--2---:R-:W-:Y:S07]  /*8a10*/  F2FP.BF16.PACK_AB R178, R189, R191 ;  /* 0x000000bfbdb2723e */ /* 0x004fee00000010ff */
[----:B------:R1:W-:Y:S02]  /*8a20*/  MUFU.EX2 R184, R106 ;  /* 0x0000006a00b87308 */ /* 0x0003e40000000800 */
[--C-:B-1----:R-:W-:Y:S02]  /*8a30*/  FFMA.FTZ R106, R139, c[0x0][0x2d0], -R105.reuse ;  /* 0x0000b4008b6a7a23 */ /* 0x102fe40000010869 */
[----:B------:R-:W-:Y:S01]  /*8a40*/  FFMA.FTZ R105, R172, c[0x0][0x2d0], -R105 ;  /* 0x0000b400ac697a23 */ /* 0x000fe20000010869 */
[----:B------:R-:W-:Y:S01]  /*8a50*/  F2FP.BF16.PACK_AB R172, R204, R203 ;  /* 0x000000cbccac723e */ /* 0x000fe200000010ff */
[----:B------:R-:W1:Y:S04]  /*8a60*/  LDSM.16.MT88.4 R136, [R218+0xd00] ;  /* 0x000d0000da88783b */ /* 0x000e680000004200 */
[----:B------:R-:W2:Y:S02]  /*8a70*/  MUFU.EX2 R106, R106 ;  /* 0x0000006a006a7308 */ /* 0x000ea40000000800 */
[-C--:B----4-:R-:W-:Y:S02]  /*8a80*/  HMMA.16816.F32.BF16 R112, R172, R124.reuse, R4 ;  /* 0x0000007cac70723c */ /* 0x090fe40000041804 */
[----:B------:R-:W3:Y:S06]  /*8a90*/  LDSM.16.MT88.4 R4, [R218+0x2d00] ;  /* 0x002d0000da04783b */ /* 0x000eec0000004200 */
[----:B------:R-:W4:Y:S01]  /*8aa0*/  MUFU.EX2 R105, R105 ;  /* 0x0000006900697308 */ /* 0x000f220000000800 */
[----:B--2---:R-:W-:Y:S03]  /*8ab0*/  F2FP.BF16.PACK_AB R177, R106, R184 ;  /* 0x000000b86ab1723e */ /* 0x004fe600000010ff */
[----:B----4-:R-:W-:Y:S07]  /*8ac0*/  F2FP.BF16.PACK_AB R179, R105, R107 ;  /* 0x0000006b69b3723e */ /* 0x010fee00000010ff */
[C---:B------:R-:W-:Y:S07]  /*8ad0*/  HMMA.16816.F32.BF16 R108, R176.reuse, R124, R8 ;  /* 0x0000007cb06c723c */ /* 0x040fee0000041808 */
[----:B------:R-:W-:Y:S01]  /*8ae0*/  MOV R11, R143 ;  /* 0x0000008f000b7202 */ /* 0x000fe20000000f00 */
[-C--:B------:R-:W-:Y:S04]  /*8af0*/  HMMA.16816.F32.BF16 R116, R176, R126.reuse, R12 ;  /* 0x0000007eb074723c */ /* 0x080fe8000004180c */
[----:B------:R-:W-:Y:S02]  /*8b00*/  MOV R10, R144 ;  /* 0x00000090000a7202 */ /* 0x000fe40000000f00 */
[----:B------:R-:W-:Y:S02]  /*8b10*/  MOV R8, R145 ;  /* 0x0000009100087202 */ /* 0x000fe40000000f00 */
[C---:B------:R-:W-:Y:S01]  /*8b20*/  HMMA.16816.F32.BF16 R120, R172.reuse, R126, R16 ;  /* 0x0000007eac78723c */ /* 0x040fe20000041810 */
[----:B------:R-:W2:Y:S03]  /*8b30*/  LDL.LU R16, [R1+0x4] ;  /* 0x0000040001107983 */ /* 0x000ea60000300800 */
[----:B------:R-:W-:Y:S01]  /*8b40*/  MOV R13, R141 ;  /* 0x0000008d000d7202 */ /* 0x000fe20000000f00 */
[----:B------:R-:W4:Y:S01]  /*8b50*/  LDL.LU R18, [R1+0x8] ;  /* 0x0000080001127983 */ /* 0x000f220000300800 */
[----:B------:R-:W-:Y:S02]  /*8b60*/  MOV R14, R140 ;  /* 0x0000008c000e7202 */ /* 0x000fe40000000f00 */
[-C--:B-1----:R-:W-:Y:S01]  /*8b70*/  HMMA.16816.F32.BF16 R124, R172, R136.reuse, R20 ;  /* 0x00000088ac7c723c */ /* 0x082fe20000041814 */
[----:B------:R-:W5:Y:S03]  /*8b80*/  LDL.LU R19, [R1+0xc] ;  /* 0x00000c0001137983 */ /* 0x000f660000300800 */
[----:B------:R-:W-:Y:S01]  /*8b90*/  MOV R15, R135 ;  /* 0x00000087000f7202 */ /* 0x000fe20000000f00 */
[----:B------:R-:W5:Y:S01]  /*8ba0*/  LDL.LU R22, [R1] ;  /* 0x0000000001167983 */ /* 0x000f620000300800 */
[----:B------:R-:W-:Y:S02]  /*8bb0*/  MOV R17, R134 ;  /* 0x0000008600117202 */ /* 0x000fe40000000f00 */
[C---:B------:R-:W-:Y:S04]  /*8bc0*/  HMMA.16816.F32.BF16 R128, R176.reuse, R136, R24 ;  /* 0x00000088b080723c */ /* 0x040fe80000041818 */
[----:B------:R-:W-:Y:S02]  /*8bd0*/  MOV R21, R133 ;  /* 0x0000008500157202 */ /* 0x000fe40000000f00 */
[----:B------:R-:W-:Y:S02]  /*8be0*/  MOV R23, R132 ;  /* 0x0000008400177202 */ /* 0x000fe40000000f00 */
[-C--:B------:R-:W-:Y:S04]  /*8bf0*/  HMMA.16816.F32.BF16 R132, R176, R138.reuse, R28 ;  /* 0x0000008ab084723c */ /* 0x080fe8000004181c */
[----:B------:R-:W-:Y:S02]  /*8c00*/  MOV R9, R146 ;  /* 0x0000009200097202 */ /* 0x000fe40000000f00 */
[----:B------:R-:W-:Y:S02]  /*8c10*/  MOV R12, R142 ;  /* 0x0000008e000c7202 */ /* 0x000fe40000000f00 */
        /* <DEDUP_REMOVED lines=13> */
[-C--:B---3--:R-:W-:Y:S08]  /*8cf0*/  HMMA.16816.F32.BF16 R84, R172, R4.reuse, R84 ;  /* 0x00000004ac54723c */ /* 0x088ff00000041854 */
[C---:B------:R-:W-:Y:S08]  /*8d00*/  HMMA.16816.F32.BF16 R88, R176.reuse, R4, R88 ;  /* 0x00000004b058723c */ /* 0x040ff00000041858 */
[-C--:B------:R-:W-:Y:S08]  /*8d10*/  HMMA.16816.F32.BF16 R92, R176, R6.reuse, R92 ;  /* 0x00000006b05c723c */ /* 0x080ff0000004185c */
[----:B------:R-:W-:Y:S04]  /*8d20*/  HMMA.16816.F32.BF16 R96, R172, R6, R96 ;  /* 0x00000006ac60723c */ /* 0x000fe80000041860 */
[----:B--2---:R-:W-:Y:S02]  /*8d30*/  FFMA.FTZ R100, R100, R16, R23 ;  /* 0x0000001064647223 */ /* 0x004fe40000010017 */
[----:B----4-:R-:W-:Y:S02]  /*8d40*/  FFMA.FTZ R3, R3, R18, R17 ;  /* 0x0000001203037223 */ /* 0x010fe40000010011 */
[----:B------:R-:W-:Y:S01]  /*8d50*/  FADD.FTZ R12, R12, R100 ;  /* 0x000000640c0c7221 */ /* 0x000fe20000010000 */
[----:B------:R-:W-:Y:S03]  /*8d60*/  MOV R100, R103 ;  /* 0x0000006700647202 */ /* 0x000fe60000000f00 */
[----:B-----5:R-:W-:Y:S02]  /*8d70*/  FFMA.FTZ R0, R0, R19, R205 ;  /* 0x0000001300007223 */ /* 0x020fe400000100cd */
[----:B------:R-:W-:Y:S02]  /*8d80*/  FADD.FTZ R3, R13, R3 ;  /* 0x000000030d037221 */ /* 0x000fe40000010000 */
        /* <DEDUP_REMOVED lines=54> */
[----:B------:R-:W-:Y:S01]  /*90f0*/  MOV R106, R2 ;  /* 0x00000002006a7202 */ /* 0x000fe20000000f00 */
[----:B------:R-:W-:Y:S01]  /*9100*/  FADD.FTZ R4, R198, R0 ;  /* 0x00000000c6047221 */ /* 0x000fe20000010000 */
[----:B------:R-:W-:Y:S01]  /*9110*/  STL [R1], R5 ;  /* 0x0000000501007387 */ /* 0x000fe20000100800 */
[----:B------:R-:W-:Y:S02]  /*9120*/  FADD.FTZ R3, R189, R3 ;  /* 0x00000003bd037221 */ /* 0x000fe40000010000 */
[----:B------:R-:W-:Y:S02]  /*9130*/  FADD.FTZ R4, R197, R4 ;  /* 0x00000004c5047221 */ /* 0x000fe40000010000 */
[----:B------:R-:W-:Y:S03]  /*9140*/  FADD.FTZ R0, R107, R7 ;  /* 0x000000076b007221 */ /* 0x000fe60000010000 */
[----:B------:R-:W-:Y:S01]  /*9150*/  STL [R1+0x4], R4 ;  /* 0x0000040401007387 */ /* 0x000fe20000100800 */
[----:B------:R-:W-:Y:S01]  /*9160*/  FADD.FTZ R0, R105, R0 ;  /* 0x0000000069007221 */ /* 0x000fe20000010000 */
[----:B------:R-:W-:Y:S02]  /*9170*/  MOV R105, R102 ;  /* 0x0000006600697202 */ /* 0x000fe40000000f00 */
[----:B------:R1:W-:Y:S04]  /*9180*/  STL [R1+0x8], R3 ;  /* 0x0000080301007387 */ /* 0x0003e80000100800 */
[----:B------:R2:W-:Y:S01]  /*9190*/  STL [R1+0xc], R0 ;  /* 0x00000c0001007387 */ /* 0x0005e20000100800 */
[----:B-1----:R-:W-:Y:S01]  /*91a0*/  MOV R3, R104 ;  /* 0x0000006800037202 */ /* 0x002fe20000000f00 */
[----:B------:R-:W-:-:S05]  /*91b0*/  @P0 BRA `(.L_x_29) ;  /* 0xffffc25000000947 */ /* 0x000fca000383ffff */
.L_x_28:
[----:B--2---:R-:W2:Y:S04]  /*91c0*/  LDL.LU R0, [R1] ;  /* 0x0000000001007983 */ /* 0x004ea80000300800 */
[----:B------:R-:W3:Y:S04]  /*91d0*/  LDL.LU R4, [R1+0x4] ;  /* 0x0000040001047983 */ /* 0x000ee80000300800 */
[----:B------:R-:W4:Y:S04]  /*91e0*/  LDL.LU R10, [R1+0x8] ;  /* 0x00000800010a7983 */ /* 0x000f280000300800 */
[----:B------:R-:W5:Y:S01]  /*91f0*/  LDL.LU R8, [R1+0xc] ;  /* 0x00000c0001087983 */ /* 0x000f620000300800 */
[----:B------:R-:W-:-:S02]  /*9200*/  MOV R50, 0xff800000 ;  /* 0xff80000000327802 */ /* 0x000fc40000000f00 */
[----:B------:R-:W-:Y:S02]  /*9210*/  MOV R51, 0xff800000 ;  /* 0xff80000000337802 */ /* 0x000fe40000000f00 */
[----:B------:R-:W-:Y:S02]  /*9220*/  MOV R53, 0xff800000 ;  /* 0xff80000000357802 */ /* 0x000fe40000000f00 */
[----:B------:R-:W-:Y:S02]  /*9230*/  MOV R54, 0xff800000 ;  /* 0xff80000000367802 */ /* 0x000fe40000000f00 */
[----:B------:R-:W-:Y:S01]  /*9240*/  PLOP3.LUT P1, PT, PT, PT, PT, 0x8, 0x0 ;  /* 0x000000000000781c */ /* 0x000fe20003f2e170 */
[----:B--2---:R-:W1:Y:S04]  /*9250*/  SHFL.BFLY PT, R5, R0, 0x2, 0x1f ;  /* 0x0c401f0000057f89 */ /* 0x004e6800000e0000 */
[----:B---3--:R-:W2:Y:S04]  /*9260*/  SHFL.BFLY PT, R9, R4, 0x2, 0x1f ;  /* 0x0c401f0004097f89 */ /* 0x008ea800000e0000 */
[----:B----4-:R-:W3:Y:S04]  /*9270*/  SHFL.BFLY PT, R7, R10, 0x2, 0x1f ;  /* 0x0c401f000a077f89 */ /* 0x010ee800000e0000 */
[----:B-----5:R-:W4:Y:S01]  /*9280*/  SHFL.BFLY PT, R6, R8, 0x2, 0x1f ;  /* 0x0c401f0008067f89 */ /* 0x020f2200000e0000 */
[----:B-1----:R-:W-:-:S02]  /*9290*/  FADD.FTZ R5, R5, R0 ;  /* 0x0000000005057221 */ /* 0x002fc40000010000 */
[----:B--2---:R-:W-:-:S03]  /*92a0*/  FADD.FTZ R9, R9, R4 ;  /* 0x0000000409097221 */ /* 0x004fc60000010000 */
[----:B------:R-:W1:Y:S01]  /*92b0*/  SHFL.BFLY PT, R0, R5, 0x1, 0x1f ;  /* 0x0c201f0005007f89 */ /* 0x000e6200000e0000 */
[----:B---3--:R-:W-:-:S03]  /*92c0*/  FADD.FTZ R7, R7, R10 ;  /* 0x0000000a07077221 */ /* 0x008fc60000010000 */
[----:B------:R-:W2:Y:S01]  /*92d0*/  SHFL.BFLY PT, R4, R9, 0x1, 0x1f ;  /* 0x0c201f0009047f89 */ /* 0x000ea200000e0000 */
[----:B----4-:R-:W-:-:S03]  /*92e0*/  FADD.FTZ R6, R6, R8 ;  /* 0x0000000806067221 */ /* 0x010fc60000010000 */
[----:B------:R-:W3:Y:S04]  /*92f0*/  SHFL.BFLY PT, R3, R7, 0x1, 0x1f ;  /* 0x0c201f0007037f89 */ /* 0x000ee800000e0000 */
[----:B------:R-:W4:Y:S01]  /*9300*/  SHFL.BFLY PT, R8, R6, 0x1, 0x1f ;  /* 0x0c201f0006087f89 */ /* 0x000f2200000e0000 */
[----:B-1----:R-:W-:Y:S01]  /*9310*/  FADD.FTZ R5, R5, R0 ;  /* 0x0000000005057221 */ /* 0x002fe20000010000 */
[----:B------:R-:W-:Y:S01]  /*9320*/  MOV R0, RZ ;  /* 0x000000ff00007202 */ /* 0x000fe20000000f00 */
[----:B--2---:R-:W-:-:S03]  /*9330*/  FADD.FTZ R9, R9, R4 ;  /* 0x0000000409097221 */ /* 0x004fc60000010000 */
[----:B------:R-:W-:Y:S02]  /*9340*/  FSETP.NE.FTZ.AND P4, PT, R5, RZ, PT ;  /* 0x000000ff0500720b */ /* 0x000fe40003f95000 */
[----:B------:R-:W-:Y:S01]  /*9350*/  MOV R4, RZ ;  /* 0x000000ff00047202 */ /* 0x000fe20000000f00 */
[----:B---3--:R-:W-:Y:S01]  /*9360*/  FADD.FTZ R7, R7, R3 ;  /* 0x0000000307077221 */ /* 0x008fe20000010000 */
[----:B------:R-:W-:Y:S02]  /*9370*/  FSETP.NE.FTZ.AND P3, PT, R9, RZ, PT ;  /* 0x000000ff0900720b */ /* 0x000fe40003f75000 */
[----:B------:R-:W-:Y:S01]  /*9380*/  MOV R3, RZ ;  /* 0x000000ff00037202 */ /* 0x000fe20000000f00 */
[----:B----4-:R-:W-:Y:S01]  /*9390*/  FADD.FTZ R6, R8, R6 ;  /* 0x0000000608067221 */ /* 0x010fe20000010000 */
[----:B------:R-:W-:-:S04]  /*93a0*/  FSETP.NE.FTZ.AND P2, PT, R7, RZ, PT ;  /* 0x000000ff0700720b */ /* 0x000fc80003f55000 */
[----:B------:R-:W-:Y:S01]  /*93b0*/  FSETP.NE.FTZ.AND P0, PT, R6, RZ, PT ;  /* 0x000000ff0600720b */ /* 0x000fe20003f15000 */
[----:B------:R-:W1:Y:S08]  /*93c0*/  @P4 MUFU.RCP R0, R5 ;  /* 0x0000000500004308 */ /* 0x000e700000001000 */
[----:B------:R-:W2:Y:S04]  /*93d0*/  @P2 MUFU.RCP R3, R7 ;  /* 0x0000000700032308 */ /* 0x000ea80000001000 */
[----:B------:R-:W-:Y:S01]  /*93e0*/  @P0 MOV R8, 0x3f317218 ;  /* 0x3f31721800080802 */ /* 0x000fe20000000f00 */
[----:B-1----:R-:W-:-:S03]  /*93f0*/  FMUL.FTZ R112, R0, R112 ;  /* 0x0000007000707220 */ /* 0x002fc60000410000 */
[----:B------:R-:W1:Y:S01]  /*9400*/  @P3 MUFU.RCP R4, R9 ;  /* 0x0000000900043308 */ /* 0x000e620000001000 */
[C---:B------:R-:W-:Y:S02]  /*9410*/  FMUL.FTZ R45, R0.reuse, R113 ;  /* 0x00000071002d7220 */ /* 0x040fe40000410000 */
[C---:B------:R-:W-:Y:S02]  /*9420*/  FMUL.FTZ R120, R0.reuse, R120 ;  /* 0x0000007800787220 */ /* 0x040fe40000410000 */
[C---:B------:R-:W-:Y:S02]  /*9430*/  FMUL.FTZ R43, R0.reuse, R121 ;  /* 0x00000079002b7220 */ /* 0x040fe40000410000 */
[C---:B------:R-:W-:Y:S01]  /*9440*/  FMUL.FTZ R124, R0.reuse, R124 ;  /* 0x0000007c007c7220 */ /* 0x040fe20000410000 */
[----:B------:R-:W-:Y:S01]  /*9450*/  @P4 MUFU.LG2 R11, R5 ;  /* 0x00000005000b4308 */ /* 0x000fe20000000c00 */
[C---:B------:R-:W-:Y:S02]  /*9460*/  FMUL.FTZ R41, R0.reuse, R125 ;  /* 0x0000007d00297220 */ /* 0x040fe40000410000 */
[----:B------:R-:W-:-:S02]  /*9470*/  FMUL.FTZ R136, R0, R136 ;  /* 0x0000008800887220 */ /* 0x000fc40000410000 */
[C---:B------:R-:W-:Y:S02]  /*9480*/  FMUL.FTZ R38, R0.reuse, R137 ;  /* 0x0000008900267220 */ /* 0x040fe40000410000 */
[C---:B------:R-:W-:Y:S01]  /*9490*/  FMUL.FTZ R140, R0.reuse, R140 ;  /* 0x0000008c008c7220 */ /* 0x040fe20000410000 */
[----:B------:R-:W-:Y:S01]  /*94a0*/  @P3 MUFU.LG2 R9, R9 ;  /* 0x0000000900093308 */ /* 0x000fe20000000c00 */
[C---:B------:R-:W-:Y:S02]  /*94b0*/  FMUL.FTZ R35, R0.reuse, R141 ;  /* 0x0000008d00237220 */ /* 0x040fe40000410000 */
[C---:B------:R-:W-:Y:S02]  /*94c0*/  FMUL.FTZ R152, R0.reuse, R152 ;  /* 0x0000009800987220 */ /* 0x040fe40000410000 */
[C---:B------:R-:W-:Y:S02]  /*94d0*/  FMUL.FTZ R32, R0.reuse, R153 ;  /* 0x0000009900207220 */ /* 0x040fe40000410000 */
[C---:B------:R-:W-:Y:S01]  /*94e0*/  FMUL.FTZ R156, R0.reuse, R156 ;  /* 0x0000009c009c7220 */ /* 0x040fe20000410000 */
[----:B------:R-:W-:Y:S01]  /*94f0*/  @P2 MUFU.LG2 R7, R7 ;  /* 0x0000000700072308 */ /* 0x000fe20000000c00 */
        /* <DEDUP_REMOVED lines=10> */
[----:B------:R-:W-:Y:S01]  /*95a0*/  FMUL.FTZ R97, R0, R97 ;  /* 0x0000006100617220 */ /* 0x000fe20000410000 */
[----:B------:R-:W-:Y:S01]  /*95b0*/  MOV R0, RZ ;  /* 0x000000ff00007202 */ /* 0x000fe20000000f00 */
[C---:B--2---:R-:W-:Y:S02]  /*95c0*/  FMUL.FTZ R108, R3.reuse, R108 ;  /* 0x0000006c036c7220 */ /* 0x044fe40000410000 */
[----:B------:R-:W-:-:S02]  /*95d0*/  FMUL.FTZ R47, R3, R109 ;  /* 0x0000006d032f7220 */ /* 0x000fc40000410000 */
[C---:B------:R-:W-:Y:S01]  /*95e0*/  FMUL.FTZ R116, R3.reuse, R116 ;  /* 0x0000007403747220 */ /* 0x040fe20000410000 */
[----:B------:R-:W2:Y:S01]  /*95f0*/  @P0 MUFU.RCP R0, R6 ;  /* 0x0000000600000308 */ /* 0x000ea20000001000 */
[C---:B------:R-:W-:Y:S02]  /*9600*/  FMUL.FTZ R46, R3.reuse, R117 ;  /* 0x00000075032e7220 */ /* 0x040fe40000410000 */
[C---:B------:R-:W-:Y:S02]  /*9610*/  FMUL.FTZ R128, R3.reuse, R128 ;  /* 0x0000008003807220 */ /* 0x040fe40000410000 */
[C---:B------:R-:W-:Y:S02]  /*9620*/  FMUL.FTZ R39, R3.reuse, R129 ;  /* 0x0000008103277220 */ /* 0x040fe40000410000 */
[C---:B------:R-:W-:Y:S01]  /*9630*/  FMUL.FTZ R132, R3.reuse, R132 ;  /* 0x0000008403847220 */ /* 0x040fe20000410000 */
[----:B------:R-:W3:Y:S01]  /*9640*/  @P0 MUFU.LG2 R6, R6 ;  /* 0x0000000600060308 */ /* 0x000ee20000000c00 */
        /* <DEDUP_REMOVED lines=17> */
[----:B------:R-:W-:Y:S01]  /*9760*/  @P3 MOV R3, 0x3f317218 ;  /* 0x3f31721800033802 */ /* 0x000fe20000000f00 */
[C---:B-1----:R-:W-:Y:S02]  /*9770*/  FMUL.FTZ R114, R4.reuse, R114 ;  /* 0x0000007204727220 */ /* 0x042fe40000410000 */
        /* <DEDUP_REMOVED lines=24> */
[C---:B--2---:R-:W-:Y:S02]  /*9900*/  FMUL.FTZ R110, R0.reuse, R110 ;  /* 0x0000006e006e7220 */ /* 0x044fe40000410000 */
        /* <DEDUP_REMOVED lines=24> */
[----:B------:R-:W-:Y:S02]  /*9a90*/  @P3 FMUL.FTZ R5, R3, c[0x0][0x2d0] ;  /* 0x0000b40003053a20 */ /* 0x000fe40000410000 */
[----:B------:R-:W-:-:S02]  /*9aa0*/  @P4 FMUL.FTZ R10, R4, c[0x0][0x2d0] ;  /* 0x0000b400040a4a20 */ /* 0x000fc40000410000 */
[----:B------:R-:W-:Y:S02]  /*9ab0*/  @P2 FMUL.FTZ R3, R0, c[0x0][0x2d0] ;  /* 0x0000b40000032a20 */ /* 0x000fe40000410000 */
[----:B------:R-:W-:Y:S02]  /*9ac0*/  @P4 FMUL.FTZ R11, R11, 0.69314718246459960938 ;  /* 0x3f3172180b0b4820 */ /* 0x000fe40000410000 */
[----:B------:R-:W-:Y:S02]  /*9ad0*/  @P3 FMUL.FTZ R9, R9, 0.69314718246459960938 ;  /* 0x3f31721809093820 */ /* 0x000fe40000410000 */
[----:B------:R-:W-:Y:S02]  /*9ae0*/  @P2 FMUL.FTZ R7, R7, 0.69314718246459960938 ;  /* 0x3f31721807072820 */ /* 0x000fe40000410000 */
[----:B---3--:R-:W-:Y:S02]  /*9af0*/  @P0 FMUL.FTZ R4, R6, 0.69314718246459960938 ;  /* 0x3f31721806040820 */ /* 0x008fe40000410000 */
[----:B------:R-:W-:-:S02]  /*9b00*/  @P0 FMUL.FTZ R0, R8, c[0x0][0x2d0] ;  /* 0x0000b40008000a20 */ /* 0x000fc40000410000 */
[----:B------:R-:W-:Y:S02]  /*9b10*/  @P4 FFMA.FTZ R50, R10, R104, R11 ;  /* 0x000000680a324223 */ /* 0x000fe4000001000b */
[----:B------:R-:W-:Y:S02]  /*9b20*/  @P3 FFMA.FTZ R51, R5, R103, R9 ;  /* 0x0000006705333223 */ /* 0x000fe40000010009 */
[----:B------:R-:W-:Y:S02]  /*9b30*/  @P2 FFMA.FTZ R53, R3, R102, R7 ;  /* 0x0000006603352223 */ /* 0x000fe40000010007 */
[----:B------:R-:W-:Y:S02]  /*9b40*/  @P0 FFMA.FTZ R54, R0, R2, R4 ;  /* 0x0000000200360223 */ /* 0x000fe40000010004 */
.L_x_21:
[----:B------:R-:W-:Y:S05]  /*9b50*/  @P1 BRA `(.L_x_30) ;  /* 0x0000177000001947 */ /* 0x000fea0003800000 */
[----:B------:R-:W2:Y:S01]  /*9b60*/  LDL R57, [R1+0x30] ;  /* 0x0000300001397983 */ /* 0x000ea20000100800 */
[----:B------:R-:W-:Y:S02]  /*9b70*/  F2FP.BF16.PACK_AB R45, R45, R112 ;  /* 0x000000702d2d723e */ /* 0x000fe400000010ff */
[----:B------:R-:W-:Y:S01]  /*9b80*/  F2FP.BF16.PACK_AB R44, R44, R114 ;  /* 0x000000722c2c723e */ /* 0x000fe200000010ff */
[----:B------:R-:W1:Y:S01]  /*9b90*/  S2R R55, SR_TID.X ;  /* 0x0000000000377919 */ /* 0x000e620000002100 */
[----:B------:R-:W-:-:S02]  /*9ba0*/  F2FP.BF16.PACK_AB R43, R43, R120 ;  /* 0x000000782b2b723e */ /* 0x000fc400000010ff */
[----:B------:R-:W-:Y:S02]  /*9bb0*/  F2FP.BF16.PACK_AB R42, R42, R122 ;  /* 0x0000007a2a2a723e */ /* 0x000fe400000010ff */
[----:B------:R-:W-:Y:S02]  /*9bc0*/  F2FP.BF16.PACK_AB R47, R47, R108 ;  /* 0x0000006c2f2f723e */ /* 0x000fe400000010ff */
[----:B------:R-:W-:Y:S02]  /*9bd0*/  F2FP.BF16.PACK_AB R110, R111, R110 ;  /* 0x0000006e6f6e723e */ /* 0x000fe400000010ff */
[----:B------:R-:W-:Y:S02]  /*9be0*/  F2FP.BF16.PACK_AB R46, R46, R116 ;  /* 0x000000742e2e723e */ /* 0x000fe400000010ff */
[----:B------:R-:W-:Y:S02]  /*9bf0*/  F2FP.BF16.PACK_AB R118, R119, R118 ;  /* 0x000000767776723e */ /* 0x000fe400000010ff */
[----:B------:R-:W-:-:S02]  /*9c00*/  F2FP.BF16.PACK_AB R41, R41, R124 ;  /* 0x0000007c2929723e */ /* 0x000fc400000010ff */
[----:B------:R-:W-:Y:S02]  /*9c10*/  F2FP.BF16.PACK_AB R40, R40, R126 ;  /* 0x0000007e2828723e */ /* 0x000fe400000010ff */
[----:B------:R-:W-:Y:S02]  /*9c20*/  F2FP.BF16.PACK_AB R38, R38, R136 ;  /* 0x000000882626723e */ /* 0x000fe400000010ff */
[----:B------:R-:W-:Y:S02]  /*9c30*/  F2FP.BF16.PACK_AB R37, R37, R138 ;  /* 0x0000008a2525723e */ /* 0x000fe400000010ff */
[----:B------:R-:W-:Y:S02]  /*9c40*/  F2FP.BF16.PACK_AB R39, R39, R128 ;  /* 0x000000802727723e */ /* 0x000fe400000010ff */
[----:B------:R-:W-:Y:S02]  /*9c50*/  F2FP.BF16.PACK_AB R130, R131, R130 ;  /* 0x000000828382723e */ /* 0x000fe400000010ff */
[----:B-1----:R-:W-:-:S02]  /*9c60*/  SHF.R.S32.HI R56, RZ, 0x1f, R55 ;  /* 0x0000001fff387819 */ /* 0x002fc40000011437 */
[----:B------:R-:W-:Y:S02]  /*9c70*/  F2FP.BF16.PACK_AB R36, R36, R132 ;  /* 0x000000842424723e */ /* 0x000fe400000010ff */
[CC--:B------:R-:W-:Y:S02]  /*9c80*/  LEA.HI R3, R56.reuse, R55.reuse, RZ, 0x2 ;  /* 0x0000003738037211 */ /* 0x0c0fe400078f10ff */
[----:B------:R-:W-:Y:S02]  /*9c90*/  LEA.HI R48, R56, R55, RZ, 0x5 ;  /* 0x0000003738307211 */ /* 0x000fe400078f28ff */
[--C-:B------:R-:W-:Y:S02]  /*9ca0*/  SHF.R.S32.HI R52, RZ, 0x2, R3.reuse ;  /* 0x00000002ff347819 */ /* 0x100fe40000011403 */
[----:B------:R-:W-:Y:S02]  /*9cb0*/  SHF.R.S32.HI R0, RZ, 0x1f, R3 ;  /* 0x0000001fff007819 */ /* 0x000fe40000011403 */
[----:B------:R-:W-:-:S02]  /*9cc0*/  LOP3.LUT R3, R3, 0xfffffffc, RZ, 0xc0, !PT ;  /* 0xfffffffc03037812 */ /* 0x000fc400078ec0ff */
[----:B------:R-:W-:Y:S02]  /*9cd0*/  LEA.HI R0, R0, R52, RZ, 0x3 ;  /* 0x0000003400007211 */ /* 0x000fe400078f18ff */
[----:B------:R-:W-:Y:S01]  /*9ce0*/  SHF.R.S32.HI R49, RZ, 0x5, R48 ;  /* 0x00000005ff317819 */ /* 0x000fe20000011430 */
[----:B------:R-:W-:Y:S01]  /*9cf0*/  IMAD.IADD R29, R55, 0x1, -R3 ;  /* 0x00000001371d7824 */ /* 0x000fe200078e0a03 */
[----:B------:R-:W-:Y:S02]  /*9d00*/  LOP3.LUT R0, R0, 0xfffffff8, RZ, 0xc0, !PT ;  /* 0xfffffff800007812 */ /* 0x000fe400078ec0ff */
[----:B------:R-:W-:Y:S02]  /*9d10*/  F2FP.BF16.PACK_AB R134, R135, R134 ;  /* 0x000000868786723e */ /* 0x000fe400000010ff */
[----:B------:R-:W-:Y:S01]  /*9d20*/  F2FP.BF16.PACK_AB R35, R35, R140 ;  /* 0x0000008c2323723e */ /* 0x000fe200000010ff */
[----:B------:R-:W-:Y:S01]  /*9d30*/  IMAD.IADD R2, R52, 0x1, -R0 ;  /* 0x0000000134027824 */ /* 0x000fe200078e0a00 */
[----:B------:R-:W-:-:S02]  /*9d40*/  F2FP.BF16.PACK_AB R34, R34, R142 ;  /* 0x0000008e2222723e */ /* 0x000fc400000010ff */
[----:B------:R-:W-:Y:S02]  /*9d50*/  F2FP.BF16.PACK_AB R32, R32, R152 ;  /* 0x000000982020723e */ /* 0x000fe400000010ff */
[----:B------:R-:W-:Y:S02]  /*9d60*/  LEA.HI R0, R2, R2, RZ, 0x1 ;  /* 0x0000000202007211 */ /* 0x000fe400078f08ff */
[----:B------:R-:W-:Y:S02]  /*9d70*/  F2FP.BF16.PACK_AB R31, R31, R154 ;  /* 0x0000009a1f1f723e */ /* 0x000fe400000010ff */
[----:B------:R-:W-:Y:S02]  /*9d80*/  SHF.R.S32.HI R13, RZ, 0x1, R0 ;  /* 0x00000001ff0d7819 */ /* 0x000fe40000011400 */
[----:B------:R-:W-:Y:S02]  /*9d90*/  LOP3.LUT R0, R0, 0x3fffffe, RZ, 0xc0, !PT ;  /* 0x03fffffe00007812 */ /* 0x000fe400078ec0ff */
[C---:B------:R-:W-:Y:S01]  /*9da0*/  LOP3.LUT R3, R13.reuse, 0x1, RZ, 0xc0, !PT ;  /* 0x000000010d037812 */ /* 0x040fe200078ec0ff */
[C---:B------:R-:W-:Y:S01]  /*9db0*/  IMAD.SHL.U32 R4, R13.reuse, 0x40, RZ ;  /* 0x000000400d047824 */ /* 0x040fe200078e00ff */
[----:B------:R-:W-:Y:S01]  /*9dc0*/  LOP3.LUT P0, RZ, R13, 0x2, RZ, 0xc0, !PT ;  /* 0x000000020dff7812 */ /* 0x000fe2000780c0ff */
[----:B------:R-:W-:Y:S01]  /*9dd0*/  IMAD.IADD R2, R2, 0x1, -R0 ;  /* 0x0000000102027824 */ /* 0x000fe200078e0a00 */
[----:B------:R-:W-:Y:S01]  /*9de0*/  ISETP.NE.U32.AND P1, PT, R3, 0x1, PT ;  /* 0x000000010300780c */ /* 0x000fe20003f25070 */
[----:B------:R-:W-:Y:S01]  /*9df0*/  IMAD R0, R49, 0x100, R29 ;  /* 0x0000010031007824 */ /* 0x000fe200078e021d */
[----:B------:R-:W-:-:S02]  /*9e00*/  LOP3.LUT R4, R4, 0xc0, RZ, 0xc0, !PT ;  /* 0x000000c004047812 */ /* 0x000fc400078ec0ff */
[----:B------:R-:W-:Y:S01]  /*9e10*/  F2FP.BF16.PACK_AB R33, R33, R144 ;  /* 0x000000902121723e */ /* 0x000fe200000010ff */
[----:B------:R-:W-:Y:S01]  /*9e20*/  IMAD R0, R2, 0x10, R0 ;  /* 0x0000001002007824 */ /* 0x000fe200078e0200 */
[----:B------:R-:W-:Y:S01]  /*9e30*/  LEA.HI R2, R4, R4, RZ, 0x1d ;  /* 0x0000000404027211 */ /* 0x000fe200078fe8ff */
[----:B------:R-:W-:Y:S01]  /*9e40*/  IMAD.MOV.U32 R4, RZ, RZ, 0x20 ;  /* 0x00000020ff047424 */ /* 0x000fe200078e00ff */
[----:B------:R-:W-:Y:S02]  /*9e50*/  F2FP.BF16.PACK_AB R146, R147, R146 ;  /* 0x000000929392723e */ /* 0x000fe400000010ff */
[----:B------:R-:W-:Y:S01]  /*9e60*/  F2FP.BF16.PACK_AB R30, R30, R148 ;  /* 0x000000941e1e723e */ /* 0x000fe200000010ff */
[----:B------:R-:W-:Y:S01]  /*9e70*/  IMAD.U32 R0, R0, 0x2, R2 ;  /* 0x0000000200007824 */ /* 0x000fe200078e0002 */
[----:B------:R-:W-:Y:S02]  /*9e80*/  SEL R4, R4, 0xffffffe0, !P0 ;  /* 0xffffffe004047807 */ /* 0x000fe40004000000 */
[----:B------:R-:W-:Y:S01]  /*9e90*/  F2FP.BF16.PACK_AB R150, R151, R150 ;  /* 0x000000969796723e */ /* 0x000fe200000010ff */
[----:B------:R-:W-:Y:S01]  /*9ea0*/  IMAD.SHL.U32 R0, R0, 0x2, RZ ;  /* 0x0000000200007824 */ /* 0x000fe200078e00ff */
[----:B------:R-:W-:Y:S01]  /*9eb0*/  BAR.SYNC.DEFER_BLOCKING 0x1, 0x80 ;  /* 0x0042000000007b1d */ /* 0x000fe20000010000 */
[----:B------:R-:W-:-:S02]  /*9ec0*/  F2FP.BF16.PACK_AB R28, R157, R156 ;  /* 0x0000009c9d1c723e */ /* 0x000fc400000010ff */
[----:B------:R-:W-:Y:S02]  /*9ed0*/  F2FP.BF16.PACK_AB R27, R27, R158 ;  /* 0x0000009e1b1b723e */ /* 0x000fe400000010ff */
[C---:B------:R-:W-:Y:S02]  /*9ee0*/  IADD3 R3, R0.reuse, 0x80, RZ ;  /* 0x0000008000037810 */ /* 0x040fe40007ffe0ff */
[C---:B------:R-:W-:Y:S02]  /*9ef0*/  IADD3 R2, R0.reuse, 0x70, RZ ;  /* 0x0000007000027810 */ /* 0x040fe40007ffe0ff */
[----:B------:R-:W-:Y:S01]  /*9f00*/  @P1 IADD3 R2, R3, 0x10, RZ ;  /* 0x0000001003021810 */ /* 0x000fe20007ffe0ff */
[----:B------:R-:W-:Y:S01]  /*9f10*/  IMAD.IADD R3, R0, 0x1, R4 ;  /* 0x0000000100037824 */ /* 0x000fe200078e0204 */
[----:B------:R-:W-:Y:S02]  /*9f20*/  F2FP.BF16.PACK_AB R25, R25, R168 ;  /* 0x000000a81919723e */ /* 0x000fe400000010ff */
[----:B------:R-:W-:Y:S01]  /*9f30*/  F2FP.BF16.PACK_AB R24, R24, R170 ;  /* 0x000000aa1818723e */ /* 0x000fe200000010ff */
[----:B------:R-:W-:Y:S01]  /*9f40*/  IMAD.IADD R4, R4, 0x1, R2 ;  /* 0x0000000104047824 */ /* 0x000fe200078e0202 */
[----:B------:R-:W-:-:S02]  /*9f50*/  F2FP.BF16.PACK_AB R26, R26, R160 ;  /* 0x000000a01a1a723e */ /* 0x000fc400000010ff */
[----:B------:R-:W-:Y:S02]  /*9f60*/  F2FP.BF16.PACK_AB R162, R163, R162 ;  /* 0x000000a2a3a2723e */ /* 0x000fe400000010ff */
[----:B------:R-:W-:Y:S02]  /*9f70*/  F2FP.BF16.PACK_AB R23, R23, R164 ;  /* 0x000000a41717723e */ /* 0x000fe400000010ff */
        /* <DEDUP_REMOVED lines=8> */
[----:B------:R-:W-:Y:S01]  /*a000*/  STS [R2], R43 ;  /* 0x0000002b02007388 */ /* 0x000fe20000000800 */
        /* <DEDUP_REMOVED lines=16> */
[----:B------:R-:W-:Y:S01]  /*a110*/  ISETP.NE.U32.AND P1, PT, RZ, c[0x0][0x500], PT ;  /* 0x00014000ff007a0c */ /* 0x000fe20003f25070 */
[----:B------:R-:W-:Y:S01]  /*a120*/  STS [R3+0x80], R41 ;  /* 0x0000802903007388 */ /* 0x000fe20000000800 */
[----:B------:R-:W-:Y:S02]  /*a130*/  ISETP.NE.U32.AND P0, PT, RZ, c[0x0][0x508], PT ;  /* 0x00014200ff007a0c */ /* 0x000fe40003f05070 */
[----:B------:R-:W-:Y:S01]  /*a140*/  ISETP.NE.AND.EX P1, PT, RZ, c[0x0][0x504], PT, P1 ;  /* 0x00014100ff007a0c */ /* 0x000fe20003f25310 */
[----:B------:R-:W-:Y:S01]  /*a150*/  STS [R3+0x280], R40 ;  /* 0x0002802803007388 */ /* 0x000fe20000000800 */
[----:B------:R-:W-:-:S03]  /*a160*/  ISETP.NE.AND.EX P0, PT, RZ, c[0x0][0x50c], PT, P0 ;  /* 0x00014300ff007a0c */ /* 0x000fc60003f05300 */
[----:B------:R-:W-:Y:S04]  /*a170*/  STS [R4], R38 ;  /* 0x0000002604007388 */ /* 0x000fe80000000800 */
        /* <DEDUP_REMOVED lines=33> */
[----:B------:R2:W-:Y:S04]  /*a390*/  STS [R3+0x5080], R7 ;  /* 0x0050800703007388 */ /* 0x0005e80000000800 */
[----:B------:R3:W-:Y:S01]  /*a3a0*/  STS [R3+0x5280], R12 ;  /* 0x0052800c03007388 */ /* 0x0007e20000000800 */
[----:B-1----:R-:W-:-:S03]  /*a3b0*/  IMAD.MOV.U32 R2, RZ, RZ, 0x4 ;  /* 0x00000004ff027424 */ /* 0x002fc600078e00ff */
[----:B------:R1:W-:Y:S04]  /*a3c0*/  STS [R4+0x5000], R11 ;  /* 0x0050000b04007388 */ /* 0x0003e80000000800 */
[----:B------:R1:W-:Y:S01]  /*a3d0*/  STS [R4+0x5200], R10 ;  /* 0x0052000a04007388 */ /* 0x0003e20000000800 */
[----:B--2---:R-:W-:-:S03]  /*a3e0*/  IMAD.WIDE R6, R57, R2, c[0x0][0x500] ;  /* 0x0001400039067625 */ /* 0x004fc600078e0202 */
[----:B------:R-:W-:Y:S06]  /*a3f0*/  BAR.SYNC.DEFER_BLOCKING 0x1, 0x80 ;  /* 0x0042000000007b1d */ /* 0x000fec0000010000 */
[----:B------:R-:W2:Y:S01]  /*a400*/  @P1 LDG.E R0, [R6.64] ;  /* 0x0000000406001981 */ /* 0x000ea2000c1e1900 */
[----:B------:R-:W-:Y:S02]  /*a410*/  IMAD.MOV.U32 R24, RZ, RZ, c[0x0][0x388] ;  /* 0x0000e200ff187624 */ /* 0x000fe400078e00ff */
[----:B---3--:R-:W-:-:S05]  /*a420*/  @P0 IMAD.WIDE R2, R57, R2, c[0x0][0x508] ;  /* 0x0001420039020625 */ /* 0x008fca00078e0202 */
[----:B------:R3:W5:Y:S02]  /*a430*/  @P0 LDG.E R24, [R2.64] ;  /* 0x0000000402180981 */ /* 0x000764000c1e1900 */
[----:B---3--:R-:W-:Y:S02]  /*a440*/  CS2R R2, SRZ ;  /* 0x0000000000027805 */ /* 0x008fe4000001ff00 */
[--C-:B--2---:R-:W-:Y:S01]  /*a450*/  @P1 SHF.R.S32.HI R3, RZ, 0x1f, R0.reuse ;  /* 0x0000001fff031819 */ /* 0x104fe20000011400 */
[----:B------:R-:W-:Y:S01]  /*a460*/  @P1 IMAD.MOV.U32 R2, RZ, RZ, R0 ;  /* 0x000000ffff021224 */ /* 0x000fe200078e0000 */
[----:B------:R-:W-:Y:S05]  /*a470*/  @P0 BRA `(.L_x_31) ;  /* 0x0000004000000947 */ /* 0x000fea0003800000 */
[----:B-1----:R-:W-:Y:S05]  /*a480*/  @!P1 BRA `(.L_x_31) ;  /* 0x0000003000009947 */ /* 0x002fea0003800000 */
[----:B------:R-:W2:Y:S04]  /*a490*/  LDG.E R4, [R6.64] ;  /* 0x0000000406047981 */ /* 0x000ea8000c1e1900 */
[----:B------:R-:W2:Y:S02]  /*a4a0*/  LDG.E R0, [R6.64+0x4] ;  /* 0x0000040406007981 */ /* 0x000ea4000c1e1900 */
[----:B--2--5:R-:W-:-:S02]  /*a4b0*/  IADD3 R24, -R4, R0, RZ ;  /* 0x0000000004187210 */ /* 0x024fc40007ffe1ff */
.L_x_31:
[----:B-1----:R-:W-:Y:S01]  /*a4c0*/  LOP3.LUT R6, R48, 0xffffffe0, RZ, 0xc0, !PT ;  /* 0xffffffe030067812 */ /* 0x002fe200078ec0ff */
[----:B------:R-:W1:Y:S01]  /*a4d0*/  S2R R21, SR_CTAID.X ;  /* 0x0000000000157919 */ /* 0x000e620000002500 */
[----:B------:R-:W-:Y:S01]  /*a4e0*/  SHF.R.S32.HI R4, RZ, 0x1f, R49 ;  /* 0x0000001fff047819 */ /* 0x000fe20000011431 */
[----:B------:R-:W-:Y:S01]  /*a4f0*/  IMAD.MOV.U32 R13, RZ, RZ, c[0x0][0x4e8] ;  /* 0x00013a00ff0d7624 */ /* 0x000fe200078e00ff */
[----:B------:R-:W-:Y:S01]  /*a500*/  LEA.HI R0, R29, R29, RZ, 0x1 ;  /* 0x0000001d1d007211 */ /* 0x000fe200078f08ff */
[----:B------:R-:W-:Y:S01]  /*a510*/  IMAD.IADD R6, R55, 0x1, -R6 ;  /* 0x0000000137067824 */ /* 0x000fe200078e0a06 */
[----:B------:R-:W2:Y:S01]  /*a520*/  S2R R17, SR_CTAID.Y ;  /* 0x0000000000117919 */ /* 0x000ea20000002600 */
[----:B------:R-:W-:Y:S01]  /*a530*/  LEA.HI R4, R4, R49, RZ, 0x2 ;  /* 0x0000003104047211 */ /* 0x000fe200078f10ff */
[----:B------:R-:W-:Y:S01]  /*a540*/  IMAD R11, R3, c[0x0][0x3a0], RZ ;  /* 0x0000e800030b7a24 */ /* 0x000fe200078e02ff */
[C---:B------:R-:W-:Y:S01]  /*a550*/  LOP3.LUT R7, R0.reuse, 0x1ffffffe, RZ, 0xc0, !PT ;  /* 0x1ffffffe00077812 */ /* 0x040fe200078ec0ff */
[----:B------:R-:W-:Y:S01]  /*a560*/  IMAD.SHL.U32 R5, R0, 0x20, RZ ;  /* 0x0000002000057824 */ /* 0x000fe200078e00ff */
[----:B------:R-:W-:Y:S01]  /*a570*/  SHF.R.S32.HI R10, RZ, 0x1f, R6 ;  /* 0x0000001fff0a7819 */ /* 0x000fe20000011406 */
[----:B------:R-:W-:Y:S01]  /*a580*/  IMAD.WIDE.U32 R8, R2, c[0x0][0x3a0], RZ ;  /* 0x0000e80002087a25 */ /* 0x000fe200078e00ff */
[----:B------:R-:W-:Y:S01]  /*a590*/  LOP3.LUT R4, R4, 0xffffffc, RZ, 0xc0, !PT ;  /* 0x0ffffffc04047812 */ /* 0x000fe200078ec0ff */
[----:B------:R-:W-:Y:S01]  /*a5a0*/  BSSY B0, `(.L_x_32) ;  /* 0x000008a000007945 */ /* 0x000fe20003800000 */
[----:B------:R-:W-:Y:S01]  /*a5b0*/  LEA.HI R0, R10, R6, RZ, 0x2 ;  /* 0x000000060a007211 */ /* 0x000fe200078f10ff */
[----:B-----5:R-:W-:Y:S01]  /*a5c0*/  IMAD R24, R24, c[0x0][0x4e8], RZ ;  /* 0x00013a0018187a24 */ /* 0x020fe200078e02ff */
[----:B------:R-:W-:-:S02]  /*a5d0*/  IADD3 R10, R29, -R7, RZ ;  /* 0x800000071d0a7210 */ /* 0x000fc40007ffe0ff */
[----:B------:R-:W-:Y:S01]  /*a5e0*/  LOP3.LUT R7, R5, 0xffffffc0, RZ, 0xc0, !PT ;  /* 0xffffffc005077812 */ /* 0x000fe200078ec0ff */
[----:B------:R-:W-:Y:S01]  /*a5f0*/  IMAD.IADD R5, R49, 0x1, -R4 ;  /* 0x0000000131057824 */ /* 0x000fe200078e0a04 */
[----:B------:R-:W-:Y:S01]  /*a600*/  SHF.R.S32.HI R0, RZ, 0x2, R0 ;  /* 0x00000002ff007819 */ /* 0x000fe20000011400 */
[----:B------:R-:W-:Y:S01]  /*a610*/  IMAD R4, R2, c[0x0][0x3a4], R11 ;  /* 0x0000e90002047a24 */ /* 0x000fe200078e020b */
[----:B------:R-:W-:Y:S01]  /*a620*/  LEA.HI R12, R52, R52, RZ, 0x1 ;  /* 0x00000034340c7211 */ /* 0x000fe200078f08ff */
[----:B------:R-:W-:Y:S01]  /*a630*/  IMAD R7, R10, 0x8, R7 ;  /* 0x000000080a077824 */ /* 0x000fe200078e0207 */
[----:B------:R-:W-:Y:S02]  /*a640*/  ISETP.NE.AND P2, PT, R13, 0x1, PT ;  /* 0x000000010d00780c */ /* 0x000fe40003f45270 */
[----:B------:R-:W-:Y:S01]  /*a650*/  LEA R16, R5, R0, 0x4 ;  /* 0x0000000005107211 */ /* 0x000fe200078e20ff */
[----:B------:R-:W-:Y:S01]  /*a660*/  IMAD.IADD R5, R9, 0x1, R4 ;  /* 0x0000000109057824 */ /* 0x000fe200078e0204 */
[----:B------:R-:W-:Y:S01]  /*a670*/  LOP3.LUT R0, R12, 0x3fffffe, RZ, 0xc0, !PT ;  /* 0x03fffffe0c007812 */ /* 0x000fe200078ec0ff */
[----:B--2---:R-:W-:Y:S01]  /*a680*/  IMAD.WIDE.U32 R12, R17, c[0x0][0x490], R2 ;  /* 0x00012400110c7a25 */ /* 0x004fe200078e0002 */
[----:B------:R-:W-:-:S02]  /*a690*/  LOP3.LUT P0, RZ, R6, 0x3, RZ, 0xc0, !PT ;  /* 0x0000000306ff7812 */ /* 0x000fc4000780c0ff */
[----:B------:R-:W-:Y:S01]  /*a6a0*/  IADD3 R6, R16, R7, RZ ;  /* 0x0000000710067210 */ /* 0x000fe20007ffe0ff */
[----:B------:R-:W-:Y:S01]  /*a6b0*/  IMAD.IADD R0, R52, 0x1, -R0 ;  /* 0x0000000134007824 */ /* 0x000fe200078e0a00 */
[----:B------:R-:W-:Y:S01]  /*a6c0*/  SHF.R.S32.HI R7, RZ, 0x1f, R17 ;  /* 0x0000001fff077819 */ /* 0x000fe20000011411 */
[----:B------:R-:W-:Y:S01]  /*a6d0*/  IMAD.MOV.U32 R4, RZ, RZ, R8 ;  /* 0x000000ffff047224 */ /* 0x000fe200078e0008 */
[----:B-1----:R-:W-:Y:S01]  /*a6e0*/  LEA R6, R21, R6, 0x7 ;  /* 0x0000000615067211 */ /* 0x002fe200078e38ff */
[----:B------:R-:W-:Y:S01]  /*a6f0*/  IMAD R20, R49, 0x8, R0 ;  /* 0x0000000831147824 */ /* 0x000fe200078e0200 */
[----:B------:R-:W-:Y:S01]  /*a700*/  SEL R10, R57, RZ, !P1 ;  /* 0x000000ff390a7207 */ /* 0x000fe20004800000 */
[----:B------:R-:W-:Y:S01]  /*a710*/  IMAD R2, R7, c[0x0][0x490], RZ ;  /* 0x0001240007027a24 */ /* 0x000fe200078e02ff */
[----:B------:R-:W-:Y:S01]  /*a720*/  LEA.HI R15, R56, R55, RZ, 0x3 ;  /* 0x00000037380f7211 */ /* 0x000fe200078f18ff */
[----:B------:R-:W-:-:S04]  /*a730*/  @P2 IMAD.HI.U32 R0, R6, c[0x0][0x4ec], RZ ;  /* 0x00013b0006002a27 */ /* 0x000fc800078e00ff */
[----:B------:R-:W-:Y:S01]  /*a740*/  IMAD.MOV.U32 R8, RZ, RZ, R6 ;  /* 0x000000ffff087224 */ /* 0x000fe200078e0006 */
[----:B------:R-:W-:Y:S01]  /*a750*/  @P2 SHF.R.U32.HI R8, RZ, c[0x0][0x4f0], R0 ;  /* 0x00013c00ff082a19 */ /* 0x000fe20000011600 */
[----:B------:R-:W-:Y:S01]  /*a760*/  IMAD R2, R17, c[0x0][0x494], R2 ;  /* 0x0001250011027a24 */ /* 0x000fe200078e0202 */
[----:B------:R-:W-:Y:S01]  /*a770*/  SHF.R.S32.HI R0, RZ, 0x1f, R57 ;  /* 0x0000001fff007819 */ /* 0x000fe20000011439 */
[----:B------:R-:W-:Y:S02]  /*a780*/  IMAD R14, R7, c[0x0][0x3e8], RZ ;  /* 0x0000fa00070e7a24 */ /* 0x000fe400078e02ff */
[----:B------:R-:W-:Y:S01]  /*a790*/  IMAD R9, R29, 0x20, R52 ;  /* 0x000000201d097824 */ /* 0x000fe200078e0234 */
[----:B------:R-:W-:Y:S01]  /*a7a0*/  IADD3 R3, R13, R2, RZ ;  /* 0x000000020d037210 */ /* 0x000fe20007ffe0ff */
[----:B------:R-:W-:Y:S01]  /*a7b0*/  IMAD.MOV R7, RZ, RZ, -R8 ;  /* 0x000000ffff077224 */ /* 0x000fe200078e0a08 */
[----:B------:R-:W-:Y:S01]  /*a7c0*/  SEL R0, R0, RZ, !P1 ;  /* 0x000000ff00007207 */ /* 0x000fe20004800000 */
[C---:B------:R-:W-:Y:S01]  /*a7d0*/  IMAD R14, R17.reuse, c[0x0][0x3ec], R14 ;  /* 0x0000fb00110e7a24 */ /* 0x040fe200078e020e */
[----:B------:R-:W-:Y:S01]  /*a7e0*/  MOV R2, R12 ;  /* 0x0000000c00027202 */ /* 0x000fe20000000f00 */
[----:B------:R-:W-:-:S04]  /*a7f0*/  IMAD.WIDE.U32 R4, R17, c[0x0][0x3e8], R4 ;  /* 0x0000fa0011047a25 */ /* 0x000fc800078e0004 */
[----:B------:R-:W-:Y:S02]  /*a800*/  IMAD R13, R21, 0x80, R9 ;  /* 0x00000080150d7824 */ /* 0x000fe400078e0209 */
[----:B------:R-:W-:Y:S02]  /*a810*/  IMAD R11, R7, c[0x0][0x4e8], R6 ;  /* 0x00013a00070b7a24 */ /* 0x000fe400078e0206 */
[----:B------:R-:W-:Y:S02]  /*a820*/  IMAD R9, R0, c[0x0][0x498], RZ ;  /* 0x0001260000097a24 */ /* 0x000fe400078e02ff */
[----:B------:R-:W-:-:S04]  /*a830*/  IMAD.WIDE.U32 R6, R10, c[0x0][0x498], R2 ;  /* 0x000126000a067a25 */ /* 0x000fc800078e0002 */
[----:B------:R-:W-:Y:S01]  /*a840*/  IMAD.IADD R3, R5, 0x1, R14 ;  /* 0x0000000105037824 */ /* 0x000fe200078e020e */
[----:B------:R-:W-:Y:S01]  /*a850*/  SHF.R.S32.HI R5, RZ, 0x1f, R8 ;  /* 0x0000001fff057819 */ /* 0x000fe20000011408 */
[----:B------:R-:W-:Y:S01]  /*a860*/  IMAD R9, R10, c[0x0][0x49c], R9 ;  /* 0x000127000a097a24 */ /* 0x000fe200078e0209 */
[----:B------:R-:W-:Y:S01]  /*a870*/  IADD3 R8, P1, R8, R6, RZ ;  /* 0x0000000608087210 */ /* 0x000fe20007f3e0ff */
[----:B------:R-:W-:-:S03]  /*a880*/  @P2 IMAD.HI.U32 R2, R13, c[0x0][0x4ec], RZ ;  /* 0x00013b000d022a27 */ /* 0x000fc600078e00ff */
[----:B------:R-:W-:Y:S01]  /*a890*/  IADD3.X R9, R5, R7, R9, P1, !PT ;  /* 0x0000000705097210 */ /* 0x000fe20000ffe409 */
[----:B------:R-:W-:Y:S01]  /*a8a0*/  IMAD.MOV.U32 R18, RZ, RZ, R13 ;  /* 0x000000ffff127224 */ /* 0x000fe200078e000d */
[----:B------:R-:W-:Y:S01]  /*a8b0*/  SHF.R.S32.HI R7, RZ, 0x1f, R11 ;  /* 0x0000001fff077819 */ /* 0x000fe2000001140b */
[----:B------:R-:W-:Y:S01]  /*a8c0*/  IMAD R0, R0, c[0x0][0x3f0], RZ ;  /* 0x0000fc0000007a24 */ /* 0x000fe200078e02ff */
[----:B------:R-:W-:Y:S01]  /*a8d0*/  @P2 SHF.R.U32.HI R18, RZ, c[0x0][0x4f0], R2 ;  /* 0x00013c00ff122a19 */ /* 0x000fe20000011602 */
[----:B------:R-:W-:Y:S01]  /*a8e0*/  IMAD.SHL.U32 R12, R15, 0x8, RZ ;  /* 0x000000080f0c7824 */ /* 0x000fe200078e00ff */
[----:B------:R-:W-:Y:S01]  /*a8f0*/  MOV R2, R4 ;  /* 0x0000000400027202 */ /* 0x000fe20000000f00 */
[----:B------:R-:W-:Y:S02]  /*a900*/  IMAD R7, R7, c[0x0][0x488], RZ ;  /* 0x0001220007077a24 */ /* 0x000fe400078e02ff */
[----:B------:R-:W-:Y:S01]  /*a910*/  IMAD R14, R10, c[0x0][0x3f4], R0 ;  /* 0x0000fd000a0e7a24 */ /* 0x000fe200078e0200 */
[----:B------:R-:W-:Y:S01]  /*a920*/  LOP3.LUT R0, R12, 0xc0, RZ, 0xc0, !PT ;  /* 0x000000c00c007812 */ /* 0x000fe200078ec0ff */
[----:B------:R-:W-:-:S02]  /*a930*/  IMAD.SHL.U32 R6, R29, 0x8, RZ ;  /* 0x000000081d067824 */ /* 0x000fc400078e00ff */
[----:B------:R-:W-:Y:S01]  /*a940*/  IMAD.WIDE.U32 R4, R10, c[0x0][0x3f0], R2 ;  /* 0x0000fc000a047a25 */ /* 0x000fe200078e0002 */
[----:B------:R-:W-:-:S03]  /*a950*/  SHF.R.U32.HI R10, RZ, 0x3, R0 ;  /* 0x00000003ff0a7819 */ /* 0x000fc60000011600 */
[C---:B------:R-:W-:Y:S01]  /*a960*/  IMAD.WIDE.U32 R2, R11.reuse, c[0x0][0x488], R8 ;  /* 0x000122000b027a25 */ /* 0x040fe200078e0008 */
[----:B------:R-:W-:Y:S02]  /*a970*/  LOP3.LUT R9, R0, 0x18, R6, 0xf8, !PT ;  /* 0x0000001800097812 */ /* 0x000fe400078ef806 */
[----:B------:R-:W-:Y:S01]  /*a980*/  IADD3 R0, -R18, RZ, RZ ;  /* 0x000000ff12007210 */ /* 0x000fe20007ffe1ff */
[----:B------:R-:W-:Y:S01]  /*a990*/  IMAD R8, R11, c[0x0][0x48c], R7 ;  /* 0x000123000b087a24 */ /* 0x000fe200078e0207 */
[----:B------:R-:W-:Y:S01]  /*a9a0*/  LEA R7, P1, R2, c[0x0][0x450], 0x2 ;  /* 0x0001140002077a11 */ /* 0x000fe200078210ff */
[----:B------:R-:W-:Y:S01]  /*a9b0*/  IMAD.IADD R5, R5, 0x1, R14 ;  /* 0x0000000105057824 */ /* 0x000fe200078e020e */
[----:B------:R-:W-:Y:S01]  /*a9c0*/  LOP3.LUT R19, R9, R10, RZ, 0x3c, !PT ;  /* 0x0000000a09137212 */ /* 0x000fe200078e3cff */
[----:B------:R-:W-:Y:S01]  /*a9d0*/  IMAD.IADD R3, R3, 0x1, R8 ;  /* 0x0000000103037824 */ /* 0x000fe200078e0208 */
[----:B------:R-:W-:Y:S01]  /*a9e0*/  SHF.R.S32.HI R8, RZ, 0x1f, R18 ;  /* 0x0000001fff087819 */ /* 0x000fe20000011412 */
[----:B------:R-:W-:Y:S01]  /*a9f0*/  IMAD R9, R0, c[0x0][0x4e8], R13 ;  /* 0x00013a0000097a24 */ /* 0x000fe200078e020d */
[----:B------:R-:W-:Y:S02]  /*aa00*/  SHFL.IDX PT, R14, R7, RZ, 0x1c1f ;  /* 0x001c1fff070e7589 */ /* 0x000fe400000e0000 */
[----:B------:R-:W-:Y:S01]  /*aa10*/  LEA.HI.X R0, R2, c[0x0][0x454], R3, 0x2, P1 ;  /* 0x0001150002007a11 */ /* 0x000fe200008f1403 */
[----:B------:R-:W-:Y:S01]  /*aa20*/  IMAD R2, R8, c[0x0][0x3e0], RZ ;  /* 0x0000f80008027a24 */ /* 0x000fe200078e02ff */
[----:B------:R-:W-:Y:S01]  /*aa30*/  SHFL.IDX PT, R12, R7, 0x1, 0x1c1f ;  /* 0x003c1f00070c7f89 */ /* 0x000fe200000e0000 */
[----:B------:R-:W-:-:S03]  /*aa40*/  LEA R8, R21, R16, 0x7 ;  /* 0x0000001015087211 */ /* 0x000fc600078e38ff */
[----:B------:R-:W1:Y:S01]  /*aa50*/  SHFL.IDX PT, R15, R0, RZ, 0x1c1f ;  /* 0x001c1fff000f7589 */ /* 0x000e6200000e0000 */
[----:B------:R-:W-:-:S03]  /*aa60*/  ISETP.GE.OR P3, PT, R8, R24, P0 ;  /* 0x000000180800720c */ /* 0x000fc60000766670 */
[----:B------:R-:W2:Y:S04]  /*aa70*/  SHFL.IDX PT, R13, R0, 0x1, 0x1c1f ;  /* 0x003c1f00000d7f89 */ /* 0x000ea800000e0000 */
[----:B------:R-:W-:Y:S04]  /*aa80*/  SHFL.IDX PT, R16, R7, 0x2, 0x1c1f ;  /* 0x005c1f0007107f89 */ /* 0x000fe800000e0000 */
[----:B------:R-:W3:Y:S04]  /*aa90*/  SHFL.IDX PT, R17, R0, 0x2, 0x1c1f ;  /* 0x005c1f0000117f89 */ /* 0x000ee800000e0000 */
[----:B------:R4:W-:Y:S04]  /*aaa0*/  SHFL.IDX PT, R10, R7, 0x3, 0x1c1f ;  /* 0x007c1f00070a7f89 */ /* 0x0009e800000e0000 */
[----:B------:R2:W2:Y:S04]  /*aab0*/  SHFL.IDX PT, R11, R0, 0x3, 0x1c1f ;  /* 0x007c1f00000b7f89 */ /* 0x0004a800000e0000 */
[----:B-1----:R-:W-:Y:S01]  /*aac0*/  @!P3 ST.E [R14.64], R50 ;  /* 0x000000320e00b985 */ /* 0x002fe2000c101904 */
[----:B----4-:R-:W-:-:S02]  /*aad0*/  IMAD R7, R18, c[0x0][0x3e4], R2 ;  /* 0x0000f90012077a24 */ /* 0x010fc400078e0202 */
[----:B------:R-:W-:Y:S01]  /*aae0*/  IMAD.WIDE.U32 R2, R18, c[0x0][0x3e0], R4 ;  /* 0x0000f80012027a25 */ /* 0x000fe200078e0004 */
[C---:B------:R-:W-:Y:S02]  /*aaf0*/  IADD3 R5, R8.reuse, 0x40, RZ ;  /* 0x0000004008057810 */ /* 0x040fe40007ffe0ff */
[C---:B--2---:R-:W-:Y:S01]  /*ab00*/  IADD3 R0, R8.reuse, 0x8, RZ ;  /* 0x0000000808007810 */ /* 0x044fe20007ffe0ff */
[----:B------:R-:W-:Y:S01]  /*ab10*/  IMAD.IADD R3, R3, 0x1, R7 ;  /* 0x0000000103037824 */ /* 0x000fe200078e0207 */
[----:B------:R-:W-:Y:S02]  /*ab20*/  IADD3 R8, R8, 0x48, RZ ;  /* 0x0000004808087810 */ /* 0x000fe40007ffe0ff */
[-C--:B------:R-:W-:Y:S01]  /*ab30*/  ISETP.GE.OR P2, PT, R0, R24.reuse, P0 ;  /* 0x000000180000720c */ /* 0x080fe20000746670 */
[----:B------:R-:W-:Y:S01]  /*ab40*/  IMAD.WIDE.U32 R2, R9, c[0x0][0x3d8], R2 ;  /* 0x0000f60009027a25 */ /* 0x000fe200078e0002 */
[----:B------:R-:W-:Y:S02]  /*ab50*/  SHF.R.S32.HI R4, RZ, 0x1f, R9 ;  /* 0x0000001fff047819 */ /* 0x000fe40000011409 */
[-C--:B------:R-:W-:Y:S01]  /*ab60*/  ISETP.GE.OR P1, PT, R5, R24.reuse, P0 ;  /* 0x000000180500720c */ /* 0x080fe20000726670 */
[----:B------:R-:W-:Y:S01]  /*ab70*/  IMAD.U32 R5, R20, 0x20, R19 ;  /* 0x0000002014057824 */ /* 0x000fe200078e0013 */
[----:B------:R-:W-:Y:S01]  /*ab80*/  ISETP.GE.OR P0, PT, R8, R24, P0 ;  /* 0x000000180800720c */ /* 0x000fe20000706670 */
[----:B------:R-:W-:-:S04]  /*ab90*/  IMAD R0, R4, c[0x0][0x3d8], RZ ;  /* 0x0000f60004007a24 */ /* 0x000fc800078e02ff */
[----:B------:R-:W-:Y:S01]  /*aba0*/  IMAD R4, R9, c[0x0][0x3dc], R0 ;  /* 0x0000f70009047a24 */ /* 0x000fe200078e0200 */
[----:B------:R-:W-:Y:S01]  /*abb0*/  SHF.L.U32 R0, R5, 0x1, RZ ;  /* 0x0000000105007819 */ /* 0x000fe200000006ff */
[----:B------:R-:W-:Y:S02]  /*abc0*/  @!P2 ST.E [R12.64], R51 ;  /* 0x000000330c00a985 */ /* 0x000fe4000c101904 */
[----:B------:R-:W-:Y:S02]  /*abd0*/  IMAD.IADD R3, R3, 0x1, R4 ;  /* 0x0000000103037824 */ /* 0x000fe400078e0204 */
[----:B---3--:R-:W-:Y:S04]  /*abe0*/  @!P1 ST.E [R16.64], R53 ;  /* 0x0000003510009985 */ /* 0x008fe8000c101904 */
[----:B------:R1:W-:Y:S01]  /*abf0*/  @!P0 ST.E [R10.64], R54 ;  /* 0x000000360a008985 */ /* 0x0003e2000c101904 */
[----:B------:R-:W-:-:S03]  /*ac00*/  LEA R25, P0, R2, c[0x0][0x380], 0x1 ;  /* 0x0000e00002197a11 */ /* 0x000fc600078008ff */
[----:B------:R2:W3:Y:S04]  /*ac10*/  LDS.128 R36, [R0+0x880] ;  /* 0x0008800000247984 */ /* 0x0004e80000000c00 */
[----:B------:R2:W4:Y:S04]  /*ac20*/  LDS.128 R48, [R0+0x1080] ;  /* 0x0010800000307984 */ /* 0x0005280000000c00 */
[----:B------:R2:W2:Y:S04]  /*ac30*/  LDS.128 R60, [R0+0x1880] ;  /* 0x00188000003c7984 */ /* 0x0004a80000000c00 */
[----:B------:R2:W2:Y:S04]  /*ac40*/  LDS.128 R32, [R0+0x2880] ;  /* 0x0028800000207984 */ /* 0x0004a80000000c00 */
[----:B------:R2:W2:Y:S04]  /*ac50*/  LDS.128 R44, [R0+0x3080] ;  /* 0x00308000002c7984 */ /* 0x0004a80000000c00 */
[----:B------:R2:W2:Y:S01]  /*ac60*/  LDS.128 R56, [R0+0x3880] ;  /* 0x0038800000387984 */ /* 0x0004a20000000c00 */
[----:B-1----:R-:W-:-:S03]  /*ac70*/  LEA R11, R21, R52, 0x7 ;  /* 0x00000034150b7211 */ /* 0x002fc600078e38ff */
[----:B------:R1:W1:Y:S01]  /*ac80*/  LDS.128 R28, [R0+0x4880] ;  /* 0x00488000001c7984 */ /* 0x0002620000000c00 */
[----:B------:R-:W-:Y:S02]  /*ac90*/  LEA.HI.X R10, R2, c[0x0][0x384], R3, 0x1, P0 ;  /* 0x0000e100020a7a11 */ /* 0x000fe400000f0c03 */
[----:B------:R-:W-:Y:S01]  /*aca0*/  ISETP.GE.AND P0, PT, R11, R24, PT ;  /* 0x000000180b00720c */ /* 0x000fe20003f06270 */
[----:B------:R1:W1:Y:S04]  /*acb0*/  LDS.128 R40, [R0+0x5080] ;  /* 0x0050800000287984 */ /* 0x0002680000000c00 */
[----:B------:R1:W1:Y:S04]  /*acc0*/  LDS.128 R64, [R0+0x5880] ;  /* 0x0058800000407984 */ /* 0x0002680000000c00 */
[----:B------:R1:W1:Y:S04]  /*acd0*/  SHFL.IDX PT, R2, R25, RZ, 0x1c1f ;  /* 0x001c1fff19027589 */ /* 0x00026800000e0000 */
[----:B------:R1:W1:Y:S01]  /*ace0*/  SHFL.IDX PT, R3, R10, RZ, 0x1c1f ;  /* 0x001c1fff0a037589 */ /* 0x00026200000e0000 */
[----:B------:R-:W-:Y:S05]  /*acf0*/  @P0 BRA `(.L_x_33) ;  /* 0x0000014000000947 */ /* 0x000fea0003800000 */
[----:B---3--:R-:W3:Y:S01]  /*ad00*/  LDS.128 R20, [R0+0x80] ;  /* 0x0000800000147984 */ /* 0x008ee20000000c00 */
[----:B------:R-:W-:-:S02]  /*ad10*/  IADD3 R5, R6, 0x20, RZ ;  /* 0x0000002006057810 */ /* 0x000fc40007ffe0ff */
[C---:B------:R-:W-:Y:S01]  /*ad20*/  IADD3 R7, R6.reuse, 0x40, RZ ;  /* 0x0000004006077810 */ /* 0x040fe20007ffe0ff */
[----:B------:R-:W5:Y:S01]  /*ad30*/  LDS.128 R16, [R0+0x2080] ;  /* 0x0020800000107984 */ /* 0x000f620000000c00 */
[----:B------:R-:W-:Y:S02]  /*ad40*/  ISETP.GE.AND P1, PT, R5, c[0x0][0x3c8], PT ;  /* 0x0000f20005007a0c */ /* 0x000fe40003f26270 */
[----:B------:R-:W-:Y:S01]  /*ad50*/  ISETP.GE.AND P0, PT, R7, c[0x0][0x3c8], PT ;  /* 0x0000f20007007a0c */ /* 0x000fe20003f06270 */
[----:B------:R4:W2:Y:S01]  /*ad60*/  LDS.128 R12, [R0+0x4080] ;  /* 0x00408000000c7984 */ /* 0x0008a20000000c00 */
[----:B------:R-:W-:-:S09]  /*ad70*/  ISETP.GE.AND P2, PT, R6, c[0x0][0x3c8], PT ;  /* 0x0000f20006007a0c */ /* 0x000fd20003f46270 */
[----:B------:R-:W-:-:S04]  /*ad80*/  @!P1 SHF.R.S32.HI R4, RZ, 0x1f, R5 ;  /* 0x0000001fff049819 */ /* 0x000fc80000011405 */
[----:B------:R-:W-:Y:S01]  /*ad90*/  @!P1 LEA.HI R4, R4, R5, RZ, 0x3 ;  /* 0x0000000504049211 */ /* 0x000fe200078f18ff */
[----:B-1----:R-:W-:-:S03]  /*ada0*/  @!P2 IMAD.WIDE R8, R6, 0x2, R2 ;  /* 0x000000020608a825 */ /* 0x002fc600078e0202 */
[----:B------:R-:W-:Y:S02]  /*adb0*/  @!P1 LOP3.LUT R4, R4, 0xfffffff8, RZ, 0xc0, !PT ;  /* 0xfffffff804049812 */ /* 0x000fe400078ec0ff */
[----:B--2-4-:R-:W-:-:S03]  /*adc0*/  @!P0 SHF.R.S32.HI R0, RZ, 0x1f, R7 ;  /* 0x0000001fff008819 */ /* 0x014fc60000011407 */
[----:B------:R-:W-:Y:S01]  /*add0*/  @!P1 IMAD.WIDE R4, R4, 0x2, R2 ;  /* 0x0000000204049825 */ /* 0x000fe200078e0202 */
[----:B------:R-:W-:-:S04]  /*ade0*/  @!P0 LEA.HI R0, R0, R7, RZ, 0x3 ;  /* 0x0000000700008211 */ /* 0x000fc800078f18ff */
[----:B------:R-:W-:Y:S01]  /*adf0*/  @!P0 LOP3.LUT R0, R0, 0xfffffff8, RZ, 0xc0, !PT ;  /* 0xfffffff800008812 */ /* 0x000fe200078ec0ff */
[----:B---3--:R1:W-:Y:S04]  /*ae00*/  @!P2 ST.E.128 [R8.64], R20 ;  /* 0x000000140800a985 */ /* 0x0083e8000c101d04 */
[----:B------:R-:W-:Y:S01]  /*ae10*/  @!P0 IMAD.WIDE R2, R0, 0x2, R2 ;  /* 0x0000000200028825 */ /* 0x000fe200078e0202 */
[----:B-----5:R1:W-:Y:S04]  /*ae20*/  @!P1 ST.E.128 [R4.64], R16 ;  /* 0x0000001004009985 */ /* 0x0203e8000c101d04 */
[----:B------:R1:W-:Y:S02]  /*ae30*/  @!P0 ST.E.128 [R2.64], R12 ;  /* 0x0000000c02008985 */ /* 0x0003e4000c101d04 */
.L_x_33:
[----:B---3--:R-:W-:Y:S05]  /*ae40*/  BSYNC B0 ;  /* 0x0000000000007941 */ /* 0x008fea0003800000 */
.L_x_32:
[----:B-12---:R-:W-:Y:S01]  /*ae50*/  IADD3 R0, R11, 0x20, RZ ;  /* 0x000000200b007810 */ /* 0x006fe20007ffe0ff */
[----:B------:R1:W2:Y:S01]  /*ae60*/  SHFL.IDX PT, R3, R10, 0x1, 0x1c1f ;  /* 0x003c1f000a037f89 */ /* 0x0002a200000e0000 */
[----:B------:R-:W-:Y:S02]  /*ae70*/  BSSY B0, `(.L_x_34) ;  /* 0x0000015000007945 */ /* 0x000fe40003800000 */
[----:B------:R-:W-:Y:S01]  /*ae80*/  ISETP.GE.AND P0, PT, R0, R24, PT ;  /* 0x000000180000720c */ /* 0x000fe20003f06270 */
[----:B------:R1:W3:-:S12]  /*ae90*/  SHFL.IDX PT, R2, R25, 0x1, 0x1c1f ;  /* 0x003c1f0019027f89 */ /* 0x0002d800000e0000 */
[----:B------:R-:W-:Y:S05]  /*aea0*/  @P0 BRA `(.L_x_35) ;  /* 0x0000011000000947 */ /* 0x000fea0003800000 */
[C---:B------:R-:W-:Y:S02]  /*aeb0*/  IADD3 R5, R6.reuse, 0x20, RZ ;  /* 0x0000002006057810 */ /* 0x040fe40007ffe0ff */
[C---:B------:R-:W-:Y:S02]  /*aec0*/  IADD3 R7, R6.reuse, 0x40, RZ ;  /* 0x0000004006077810 */ /* 0x040fe40007ffe0ff */
        /* <DEDUP_REMOVED lines=15> */
.L_x_35:
[----:B------:R-:W-:Y:S05]  /*afc0*/  BSYNC B0 ;  /* 0x0000000000007941 */ /* 0x000fea0003800000 */
.L_x_34:
[----:B------:R-:W-:Y:S01]  /*afd0*/  IADD3 R0, R11, 0x40, RZ ;  /* 0x000000400b007810 */ /* 0x000fe20007ffe0ff */
[----:B--2---:R2:W1:Y:S01]  /*afe0*/  SHFL.IDX PT, R3, R10, 0x2, 0x1c1f ;  /* 0x005c1f000a037f89 */ /* 0x00446200000e0000 */
[----:B------:R-:W-:Y:S02]  /*aff0*/  BSSY B0, `(.L_x_36) ;  /* 0x0000015000007945 */ /* 0x000fe40003800000 */
[----:B------:R-:W-:Y:S01]  /*b000*/  ISETP.GE.AND P0, PT, R0, R24, PT ;  /* 0x000000180000720c */ /* 0x000fe20003f06270 */
[----:B---3--:R2:W3:-:S12]  /*b010*/  SHFL.IDX PT, R2, R25, 0x2, 0x1c1f ;  /* 0x005c1f0019027f89 */ /* 0x0084d800000e0000 */
        /* <DEDUP_REMOVED lines=9> */
[--C-:B-1-3--:R-:W-:Y:S01]  /*b0b0*/  @!P2 IMAD.WIDE R8, R6, 0x2, R2.reuse ;  /* 0x000000020608a825 */ /* 0x10afe200078e0202 */
[----:B------:R-:W-:Y:S02]  /*b0c0*/  @!P0 LEA.HI R0, R0, R7, RZ, 0x3 ;  /* 0x0000000700008211 */ /* 0x000fe400078f18ff */
[----:B------:R-:W-:Y:S02]  /*b0d0*/  @!P1 LOP3.LUT R4, R4, 0xfffffff8, RZ, 0xc0, !PT ;  /* 0xfffffff804049812 */ /* 0x000fe400078ec0ff */
[----:B------:R-:W-:Y:S01]  /*b0e0*/  @!P0 LOP3.LUT R0, R0, 0xfffffff8, RZ, 0xc0, !PT ;  /* 0xfffffff800008812 */ /* 0x000fe200078ec0ff */
[----:B----4-:R1:W-:Y:S02]  /*b0f0*/  @!P2 ST.E.128 [R8.64], R48 ;  /* 0x000000300800a985 */ /* 0x0103e4000c101d04 */
[----:B------:R-:W-:-:S04]  /*b100*/  @!P1 IMAD.WIDE R4, R4, 0x2, R2 ;  /* 0x0000000204049825 */ /* 0x000fc800078e0202 */
[----:B------:R-:W-:Y:S01]  /*b110*/  @!P0 IMAD.WIDE R2, R0, 0x2, R2 ;  /* 0x0000000200028825 */ /* 0x000fe200078e0202 */
[----:B------:R1:W-:Y:S04]  /*b120*/  @!P1 ST.E.128 [R4.64], R44 ;  /* 0x0000002c04009985 */ /* 0x0003e8000c101d04 */
[----:B------:R1:W-:Y:S02]  /*b130*/  @!P0 ST.E.128 [R2.64], R40 ;  /* 0x0000002802008985 */ /* 0x0003e4000c101d04 */
.L_x_37:
[----:B------:R-:W-:Y:S05]  /*b140*/  BSYNC B0 ;  /* 0x0000000000007941 */ /* 0x000fea0003800000 */
.L_x_36:
[----:B------:R-:W-:Y:S01]  /*b150*/  IADD3 R0, R11, 0x60, RZ ;  /* 0x000000600b007810 */ /* 0x000fe20007ffe0ff */
[----:B-1----:R1:W2:Y:S03]  /*b160*/  SHFL.IDX PT, R3, R10, 0x3, 0x1c1f ;  /* 0x007c1f000a037f89 */ /* 0x0022a600000e0000 */
[----:B------:R-:W-:Y:S01]  /*b170*/  ISETP.GE.AND P0, PT, R0, R24, PT ;  /* 0x000000180000720c */ /* 0x000fe20003f06270 */
[----:B---3--:R1:W3:-:S12]  /*b180*/  SHFL.IDX PT, R2, R25, 0x3, 0x1c1f ;  /* 0x007c1f0019027f89 */ /* 0x0082d800000e0000 */
[----:B------:R-:W-:Y:S05]  /*b190*/  @P0 EXIT ;  /* 0x000000000000094d */ /* 0x000fea0003800000 */
[C---:B------:R-:W-:Y:S02]  /*b1a0*/  IADD3 R4, R6.reuse, 0x20, RZ ;  /* 0x0000002006047810 */ /* 0x040fe40007ffe0ff */
[----:B------:R-:W-:Y:S02]  /*b1b0*/  ISETP.GE.AND P1, PT, R6, c[0x0][0x3c8], PT ;  /* 0x0000f20006007a0c */ /* 0x000fe40003f26270 */
[----:B------:R-:W-:-:S11]  /*b1c0*/  ISETP.GE.AND P0, PT, R4, c[0x0][0x3c8], PT ;  /* 0x0000f20004007a0c */ /* 0x000fd60003f06270 */
[----:B--23--:R-:W-:Y:S02]  /*b1d0*/  @!P1 IMAD.WIDE R8, R6, 0x2, R2 ;  /* 0x0000000206089825 */ /* 0x00cfe400078e0202 */
[----:B------:R-:W-:-:S03]  /*b1e0*/  @!P0 SHF.R.S32.HI R0, RZ, 0x1f, R4 ;  /* 0x0000001fff008819 */ /* 0x000fc60000011404 */
[----:B------:R2:W-:Y:S01]  /*b1f0*/  @!P1 ST.E.128 [R8.64], R60 ;  /* 0x0000003c08009985 */ /* 0x0005e2000c101d04 */
[----:B------:R-:W-:-:S04]  /*b200*/  @!P0 LEA.HI R0, R0, R4, RZ, 0x3 ;  /* 0x0000000400008211 */ /* 0x000fc800078f18ff */
[----:B------:R-:W-:-:S05]  /*b210*/  @!P0 LOP3.LUT R0, R0, 0xfffffff8, RZ, 0xc0, !PT ;  /* 0xfffffff800008812 */ /* 0x000fca00078ec0ff */
[----:B------:R-:W-:Y:S01]  /*b220*/  @!P0 IMAD.WIDE R4, R0, 0x2, R2 ;  /* 0x0000000200048825 */ /* 0x000fe200078e0202 */
[----:B------:R-:W-:-:S04]  /*b230*/  IADD3 R0, R6, 0x40, RZ ;  /* 0x0000004006007810 */ /* 0x000fc80007ffe0ff */
[----:B------:R2:W-:Y:S01]  /*b240*/  @!P0 ST.E.128 [R4.64], R56 ;  /* 0x0000003804008985 */ /* 0x0005e2000c101d04 */
[----:B------:R-:W-:-:S13]  /*b250*/  ISETP.GE.AND P0, PT, R0, c[0x0][0x3c8], PT ;  /* 0x0000f20000007a0c */ /* 0x000fda0003f06270 */
[----:B------:R-:W-:Y:S05]  /*b260*/  @P0 EXIT ;  /* 0x000000000000094d */ /* 0x000fea0003800000 */
[----:B--2---:R-:W-:-:S04]  /*b270*/  SHF.R.S32.HI R4, RZ, 0x1f, R0 ;  /* 0x0000001fff047819 */ /* 0x004fc80000011400 */
[----:B------:R-:W-:-:S04]  /*b280*/  LEA.HI R0, R4, R0, RZ, 0x3 ;  /* 0x0000000004007211 */ /* 0x000fc800078f18ff */
[----:B------:R-:W-:-:S05]  /*b290*/  LOP3.LUT R0, R0, 0xfffffff8, RZ, 0xc0, !PT ;  /* 0xfffffff800007812 */ /* 0x000fca00078ec0ff */
[----:B------:R-:W-:-:S05]  /*b2a0*/  IMAD.WIDE R2, R0, 0x2, R2 ;  /* 0x0000000200027825 */ /* 0x000fca00078e0202 */
[----:B------:R-:W-:Y:S01]  /*b2b0*/  ST.E.128 [R2.64], R64 ;  /* 0x0000004002007985 */ /* 0x000fe2000c101d04 */
[----:B------:R-:W-:Y:S05]  /*b2c0*/  EXIT ;  /* 0x000000000000794d */ /* 0x000fea0003800000 */
.L_x_30:
[----:B------:R-:W2:Y:S01]  /*b2d0*/  LDL R8, [R1+0x30] ;  /* 0x0000300001087983 */ /* 0x000ea20000100800 */
[----:B------:R-:W-:Y:S01]  /*b2e0*/  ISETP.NE.U32.AND P0, PT, RZ, c[0x0][0x508], PT ;  /* 0x00014200ff007a0c */ /* 0x000fe20003f05070 */
[----:B------:R-:W-:Y:S01]  /*b2f0*/  IMAD.MOV.U32 R2, RZ, RZ, 0x4 ;  /* 0x00000004ff027424 */ /* 0x000fe200078e00ff */
[----:B------:R-:W-:Y:S02]  /*b300*/  ISETP.NE.U32.AND P1, PT, RZ, c[0x0][0x500], PT ;  /* 0x00014000ff007a0c */ /* 0x000fe40003f25070 */
[----:B------:R-:W-:Y:S02]  /*b310*/  ISETP.NE.AND.EX P0, PT, RZ, c[0x0][0x50c], PT, P0 ;  /* 0x00014300ff007a0c */ /* 0x000fe40003f05300 */
[----:B------:R-:W-:Y:S01]  /*b320*/  ISETP.NE.AND.EX P1, PT, RZ, c[0x0][0x504], PT, P1 ;  /* 0x00014100ff007a0c */ /* 0x000fe20003f25310 */
[----:B------:R-:W-:Y:S02]  /*b330*/  IMAD.MOV.U32 R13, RZ, RZ, c[0x0][0x388] ;  /* 0x0000e200ff0d7624 */ /* 0x000fe400078e00ff */
[----:B--2---:R-:W-:-:S08]  /*b340*/  IMAD.WIDE R6, R8, R2, c[0x0][0x500] ;  /* 0x0001400008067625 */ /* 0x004fd000078e0202 */
[----:B------:R-:W-:Y:S02]  /*b350*/  @P0 IMAD.WIDE R2, R8, R2, c[0x0][0x508] ;  /* 0x0001420008020625 */ /* 0x000fe400078e0202 */
[----:B------:R-:W2:Y:S04]  /*b360*/  @P1 LDG.E R0, [R6.64] ;  /* 0x0000000406001981 */ /* 0x000ea8000c1e1900 */
[----:B------:R1:W5:Y:S01]  /*b370*/  @P0 LDG.E R13, [R2.64] ;  /* 0x00000004020d0981 */ /* 0x000362000c1e1900 */
[----:B------:R-:W-:Y:S02]  /*b380*/  CS2R R4, SRZ ;  /* 0x0000000000047805 */ /* 0x000fe4000001ff00 */
[--C-:B--2---:R-:W-:Y:S01]  /*b390*/  @P1 SHF.R.S32.HI R5, RZ, 0x1f, R0.reuse ;  /* 0x0000001fff051819 */ /* 0x104fe20000011400 */
[----:B------:R-:W-:Y:S01]  /*b3a0*/  @P1 IMAD.MOV.U32 R4, RZ, RZ, R0 ;  /* 0x000000ffff041224 */ /* 0x000fe200078e0000 */
[----:B------:R-:W-:Y:S05]  /*b3b0*/  @P0 BRA `(.L_x_38) ;  /* 0x0000004000000947 */ /* 0x000fea0003800000 */
[----:B-1----:R-:W-:Y:S05]  /*b3c0*/  @!P1 BRA `(.L_x_38) ;  /* 0x0000003000009947 */ /* 0x002fea0003800000 */
[----:B------:R1:W2:Y:S04]  /*b3d0*/  LDG.E R0, [R6.64] ;  /* 0x0000000406007981 */ /* 0x0002a8000c1e1900 */
[----:B-1----:R-:W2:Y:S02]  /*b3e0*/  LDG.E R6, [R6.64+0x4] ;  /* 0x0000040406067981 */ /* 0x002ea4000c1e1900 */
[----:B--2--5:R-:W-:-:S02]  /*b3f0*/  IADD3 R13, -R0, R6, RZ ;  /* 0x00000006000d7210 */ /* 0x024fc40007ffe1ff */
.L_x_38:
[----:B-1----:R-:W1:Y:S01]  /*b400*/  S2R R11, SR_TID.X ;  /* 0x00000000000b7919 */ /* 0x002e620000002100 */
[----:B------:R-:W-:Y:S01]  /*b410*/  SHF.R.S32.HI R0, RZ, 0x1f, R8 ;  /* 0x0000001fff007819 */ /* 0x000fe20000011408 */
[----:B------:R-:W-:Y:S01]  /*b420*/  BSSY B0, `(.L_x_39) ;  /* 0x0000028000007945 */ /* 0x000fe20003800000 */
[----:B------:R-:W-:-:S02]  /*b430*/  SEL R10, R8, RZ, !P1 ;  /* 0x000000ff080a7207 */ /* 0x000fc40004800000 */
[----:B------:R-:W-:Y:S02]  /*b440*/  SEL R12, R0, RZ, !P1 ;  /* 0x000000ff000c7207 */ /* 0x000fe40004800000 */
[----:B-1----:R-:W-:-:S13]  /*b450*/  ISETP.GE.AND P0, PT, R11, 0x80, PT ;  /* 0x000000800b00780c */ /* 0x002fda0003f06270 */
[----:B------:R-:W-:Y:S05]  /*b460*/  @P0 BRA `(.L_x_40) ;  /* 0x0000023000000947 */ /* 0x000fea0003800000 */
[----:B------:R-:W1:Y:S01]  /*b470*/  S2R R9, SR_CTAID.X ;  /* 0x0000000000097919 */ /* 0x000e620000002500 */
[----:B-----5:R-:W-:Y:S01]  /*b480*/  IMAD R0, R13, c[0x0][0x4e8], RZ ;  /* 0x00013a000d007a24 */ /* 0x020fe200078e02ff */
[----:B-1----:R-:W-:-:S04]  /*b490*/  LEA R9, R9, R11, 0x7 ;  /* 0x0000000b09097211 */ /* 0x002fc800078e38ff */
[----:B------:R-:W-:-:S13]  /*b4a0*/  ISETP.GE.AND P0, PT, R9, R0, PT ;  /* 0x000000000900720c */ /* 0x000fda0003f06270 */
[----:B------:R-:W-:Y:S05]  /*b4b0*/  @P0 BRA `(.L_x_40) ;  /* 0x000001e000000947 */ /* 0x000fea0003800000 */
[----:B------:R-:W1:Y:S01]  /*b4c0*/  S2R R8, SR_CTAID.Y ;  /* 0x0000000000087919 */ /* 0x000e620000002600 */
[----:B------:R-:W-:Y:S01]  /*b4d0*/  MOV R0, c[0x0][0x4e8] ;  /* 0x00013a0000007a02 */ /* 0x000fe20000000f00 */
[----:B------:R-:W-:Y:S01]  /*b4e0*/  IMAD.MOV.U32 R3, RZ, RZ, R5 ;  /* 0x000000ffff037224 */ /* 0x000fe200078e0005 */
[----:B------:R-:W-:Y:S02]  /*b4f0*/  MOV R2, R4 ;  /* 0x0000000400027202 */ /* 0x000fe40000000f00 */
[----:B------:R-:W-:-:S13]  /*b500*/  ISETP.NE.AND P0, PT, R0, 0x1, PT ;  /* 0x000000010000780c */ /* 0x000fda0003f05270 */
[----:B------:R-:W-:Y:S01]  /*b510*/  @P0 IMAD.HI.U32 R7, R9, c[0x0][0x4ec], RZ ;  /* 0x00013b0009070a27 */ /* 0x000fe200078e00ff */
[----:B-1----:R-:W-:-:S03]  /*b520*/  SHF.R.S32.HI R0, RZ, 0x1f, R8 ;  /* 0x0000001fff007819 */ /* 0x002fc60000011408 */
[----:B------:R-:W-:-:S04]  /*b530*/  IMAD.WIDE.U32 R2, R8, c[0x0][0x490], R2 ;  /* 0x0001240008027a25 */ /* 0x000fc800078e0002 */
[----:B------:R-:W-:Y:S02]  /*b540*/  IMAD R6, R0, c[0x0][0x490], RZ ;  /* 0x0001240000067a24 */ /* 0x000fe400078e02ff */
[----:B------:R-:W-:Y:S01]  /*b550*/  IMAD.MOV.U32 R0, RZ, RZ, R9 ;  /* 0x000000ffff007224 */ /* 0x000fe200078e0009 */
[----:B------:R-:W-:Y:S01]  /*b560*/  @P0 SHF.R.U32.HI R0, RZ, c[0x0][0x4f0], R7 ;  /* 0x00013c00ff000a19 */ /* 0x000fe20000011607 */
[----:B------:R-:W-:Y:S02]  /*b570*/  IMAD R6, R8, c[0x0][0x494], R6 ;  /* 0x0001250008067a24 */ /* 0x000fe400078e0206 */
[----:B------:R-:W-:Y:S01]  /*b580*/  IMAD R8, R12, c[0x0][0x498], RZ ;  /* 0x000126000c087a24 */ /* 0x000fe200078e02ff */
[----:B------:R-:W-:Y:S01]  /*b590*/  IADD3 R7, -R0, RZ, RZ ;  /* 0x000000ff00077210 */ /* 0x000fe20007ffe1ff */
[----:B------:R-:W-:Y:S02]  /*b5a0*/  IMAD.IADD R3, R6, 0x1, R3 ;  /* 0x0000000106037824 */ /* 0x000fe400078e0203 */
[----:B------:R-:W-:-:S02]  /*b5b0*/  IMAD R8, R10, c[0x0][0x49c], R8 ;  /* 0x000127000a087a24 */ /* 0x000fc400078e0208 */
[----:B------:R-:W-:Y:S01]  /*b5c0*/  IMAD R6, R7, c[0x0][0x4e8], R9 ;  /* 0x00013a0007067a24 */ /* 0x000fe200078e0209 */
[----:B------:R-:W-:Y:S01]  /*b5d0*/  SHF.R.S32.HI R9, RZ, 0x1f, R0 ;  /* 0x0000001fff097819 */ /* 0x000fe20000011400 */
[----:B------:R-:W-:-:S03]  /*b5e0*/  IMAD.WIDE.U32 R2, R10, c[0x0][0x498], R2 ;  /* 0x000126000a027a25 */ /* 0x000fc600078e0002 */
[----:B------:R-:W-:Y:S02]  /*b5f0*/  SHF.R.S32.HI R7, RZ, 0x1f, R6 ;  /* 0x0000001fff077819 */ /* 0x000fe40000011406 */
[----:B------:R-:W-:-:S03]  /*b600*/  IADD3 R2, P0, R0, R2, RZ ;  /* 0x0000000200027210 */ /* 0x000fc60007f1e0ff */
[----:B------:R-:W-:Y:S01]  /*b610*/  IMAD R0, R7, c[0x0][0x488], RZ ;  /* 0x0001220007007a24 */ /* 0x000fe200078e02ff */
[----:B------:R-:W-:-:S03]  /*b620*/  IADD3.X R3, R9, R3, R8, P0, !PT ;  /* 0x0000000309037210 */ /* 0x000fc600007fe408 */
[C---:B------:R-:W-:Y:S02]  /*b630*/  IMAD R0, R6.reuse, c[0x0][0x48c], R0 ;  /* 0x0001230006007a24 */ /* 0x040fe400078e0200 */
[----:B------:R-:W-:-:S05]  /*b640*/  IMAD.WIDE.U32 R2, R6, c[0x0][0x488], R2 ;  /* 0x0001220006027a25 */ /* 0x000fca00078e0002 */
[----:B------:R-:W-:Y:S02]  /*b650*/  IADD3 R0, R3, R0, RZ ;  /* 0x0000000003007210 */ /* 0x000fe40007ffe0ff */
[----:B------:R-:W-:-:S04]  /*b660*/  LEA R6, P0, R2, c[0x0][0x450], 0x2 ;  /* 0x0001140002067a11 */ /* 0x000fc800078010ff */
[----:B------:R-:W-:Y:S02]  /*b670*/  LEA.HI.X R7, R2, c[0x0][0x454], R0, 0x2, P0 ;  /* 0x0001150002077a11 */ /* 0x000fe400000f1400 */
[----:B------:R-:W-:-:S05]  /*b680*/  MOV R0, 0xff800000 ;  /* 0xff80000000007802 */ /* 0x000fca0000000f00 */
[----:B------:R1:W-:Y:S02]  /*b690*/  STG.E [R6.64], R0 ;  /* 0x0000000006007986 */ /* 0x0003e4000c101904 */
.L_x_40:
[----:B------:R-:W-:Y:S05]  /*b6a0*/  BSYNC B0 ;  /* 0x0000000000007941 */ /* 0x000fea0003800000 */
.L_x_39:
[----:B-1----:R-:W1:Y:S01]  /*b6b0*/  S2R R6, SR_CTAID.Y ;  /* 0x0000000000067919 */ /* 0x002e620000002600 */
[----:B------:R-:W-:Y:S01]  /*b6c0*/  IMAD R0, R5, c[0x0][0x3a0], RZ ;  /* 0x0000e80005007a24 */ /* 0x000fe200078e02ff */
[----:B------:R-:W-:Y:S01]  /*b6d0*/  SHF.R.S32.HI R5, RZ, 0x1f, R11 ;  /* 0x0000001fff057819 */ /* 0x000fe2000001140b */
[C---:B------:R-:W-:Y:S01]  /*b6e0*/  IMAD.WIDE.U32 R2, R4.reuse, c[0x0][0x3a0], RZ ;  /* 0x0000e80004027a25 */ /* 0x040fe200078e00ff */
[----:B------:R-:W2:Y:S01]  /*b6f0*/  S2R R9, SR_CTAID.X ;  /* 0x0000000000097919 */ /* 0x000ea20000002500 */
[----:B------:R-:W-:Y:S01]  /*b700*/  MOV R8, c[0x0][0x4e8] ;  /* 0x00013a0000087a02 */ /* 0x000fe20000000f00 */
[----:B------:R-:W-:Y:S01]  /*b710*/  BSSY B0, `(.L_x_41) ;  /* 0x000003c000007945 */ /* 0x000fe20003800000 */
[----:B------:R-:W-:Y:S01]  /*b720*/  LEA.HI R5, R5, R11, RZ, 0x2 ;  /* 0x0000000b05057211 */ /* 0x000fe200078f10ff */
[----:B------:R-:W-:Y:S01]  /*b730*/  IMAD R0, R4, c[0x0][0x3a4], R0 ;  /* 0x0000e90004007a24 */ /* 0x000fe200078e0200 */
[----:B------:R-:W-:Y:S01]  /*b740*/  ISETP.NE.AND P0, PT, R8, 0x1, PT ;  /* 0x000000010800780c */ /* 0x000fe20003f05270 */
[----:B-----5:R-:W-:Y:S01]  /*b750*/  IMAD R13, R13, c[0x0][0x4e8], RZ ;  /* 0x00013a000d0d7a24 */ /* 0x020fe200078e02ff */
[----:B------:R-:W-:-:S02]  /*b760*/  LOP3.LUT R4, R5, 0xfffffffc, RZ, 0xc0, !PT ;  /* 0xfffffffc05047812 */ /* 0x000fc400078ec0ff */
[----:B------:R-:W-:-:S03]  /*b770*/  IADD3 R3, R3, R0, RZ ;  /* 0x0000000003037210 */ /* 0x000fc60007ffe0ff */
[----:B------:R-:W-:Y:S01]  /*b780*/  IMAD.IADD R8, R11, 0x1, -R4 ;  /* 0x000000010b087824 */ /* 0x000fe200078e0a04 */
[----:B------:R-:W-:-:S04]  /*b790*/  SHF.R.S32.HI R11, RZ, 0x2, R5 ;  /* 0x00000002ff0b7819 */ /* 0x000fc80000011405 */
[-C--:B------:R-:W-:Y:S02]  /*b7a0*/  LEA R4, R8, R11.reuse, 0x5 ;  /* 0x0000000b08047211 */ /* 0x080fe400078e28ff */
[----:B-1----:R-:W-:Y:S01]  /*b7b0*/  SHF.R.S32.HI R7, RZ, 0x1f, R6 ;  /* 0x0000001fff077819 */ /* 0x002fe20000011406 */
[----:B------:R-:W-:Y:S01]  /*b7c0*/  IMAD.WIDE.U32 R2, R6, c[0x0][0x3e8], R2 ;  /* 0x0000fa0006027a25 */ /* 0x000fe200078e0002 */
[----:B--2---:R-:W-:-:S03]  /*b7d0*/  LEA R11, R9, R11, 0x7 ;  /* 0x0000000b090b7211 */ /* 0x004fc600078e38ff */
[----:B------:R-:W-:Y:S02]  /*b7e0*/  IMAD R0, R7, c[0x0][0x3e8], RZ ;  /* 0x0000fa0007007a24 */ /* 0x000fe400078e02ff */
[----:B------:R-:W-:Y:S02]  /*b7f0*/  IMAD R4, R9, 0x80, R4 ;  /* 0x0000008009047824 */ /* 0x000fe400078e0204 */
[----:B------:R-:W-:Y:S02]  /*b800*/  IMAD R0, R6, c[0x0][0x3ec], R0 ;  /* 0x0000fb0006007a24 */ /* 0x000fe400078e0200 */
[----:B------:R-:W-:-:S03]  /*b810*/  @P0 IMAD.HI.U32 R5, R4, c[0x0][0x4ec], RZ ;  /* 0x00013b0004050a27 */ /* 0x000fc600078e00ff */
[----:B------:R-:W-:Y:S01]  /*b820*/  IADD3 R3, R0, R3, RZ ;  /* 0x0000000300037210 */ /* 0x000fe20007ffe0ff */
[----:B------:R-:W-:Y:S01]  /*b830*/  IMAD R6, R12, c[0x0][0x3f0], RZ ;  /* 0x0000fc000c067a24 */ /* 0x000fe200078e02ff */
[----:B------:R-:W-:Y:S02]  /*b840*/  MOV R0, R4 ;  /* 0x0000000400007202 */ /* 0x000fe40000000f00 */
[----:B------:R-:W-:Y:S01]  /*b850*/  @P0 SHF.R.U32.HI R0, RZ, c[0x0][0x4f0], R5 ;  /* 0x00013c00ff000a19 */ /* 0x000fe20000011605 */
[C---:B------:R-:W-:Y:S02]  /*b860*/  IMAD R7, R10.reuse, c[0x0][0x3f4], R6 ;  /* 0x0000fd000a077a24 */ /* 0x040fe400078e0206 */
[----:B------:R-:W-:Y:S01]  /*b870*/  IMAD.WIDE.U32 R2, R10, c[0x0][0x3f0], R2 ;  /* 0x0000fc000a027a25 */ /* 0x000fe200078e0002 */
[----:B------:R-:W-:-:S03]  /*b880*/  SHF.R.S32.HI R6, RZ, 0x1f, R0 ;  /* 0x0000001fff067819 */ /* 0x000fc60000011400 */
[----:B------:R-:W-:Y:S01]  /*b890*/  IMAD.MOV R5, RZ, RZ, -R0 ;  /* 0x000000ffff057224 */ /* 0x000fe200078e0a00 */
[----:B------:R-:W-:Y:S01]  /*b8a0*/  IADD3 R3, R3, R7, RZ ;  /* 0x0000000703037210 */ /* 0x000fe20007ffe0ff */
[----:B------:R-:W-:Y:S02]  /*b8b0*/  IMAD R6, R6, c[0x0][0x3e0], RZ ;  /* 0x0000f80006067a24 */ /* 0x000fe400078e02ff */
[----:B------:R-:W-:Y:S02]  /*b8c0*/  IMAD R5, R5, c[0x0][0x4e8], R4 ;  /* 0x00013a0005057a24 */ /* 0x000fe400078e0204 */
[----:B------:R-:W-:-:S03]  /*b8d0*/  IMAD.WIDE.U32 R2, R0, c[0x0][0x3e0], R2 ;  /* 0x0000f80000027a25 */ /* 0x000fc600078e0002 */
[----:B------:R-:W-:Y:S01]  /*b8e0*/  SHF.R.S32.HI R4, RZ, 0x1f, R5 ;  /* 0x0000001fff047819 */ /* 0x000fe20000011405 */
[----:B------:R-:W-:-:S05]  /*b8f0*/  IMAD R0, R0, c[0x0][0x3e4], R6 ;  /* 0x0000f90000007a24 */ /* 0x000fca00078e0206 */
[----:B------:R-:W-:Y:S01]  /*b900*/  IADD3 R3, R3, R0, RZ ;  /* 0x0000000003037210 */ /* 0x000fe20007ffe0ff */
[----:B------:R-:W-:-:S04]  /*b910*/  IMAD R0, R4, c[0x0][0x3d8], RZ ;  /* 0x0000f60004007a24 */ /* 0x000fc800078e02ff */
[C---:B------:R-:W-:Y:S02]  /*b920*/  IMAD R0, R5.reuse, c[0x0][0x3dc], R0 ;  /* 0x0000f70005007a24 */ /* 0x040fe400078e0200 */
[----:B------:R-:W-:-:S04]  /*b930*/  IMAD.WIDE.U32 R2, R5, c[0x0][0x3d8], R2 ;  /* 0x0000f60005027a25 */ /* 0x000fc800078e0002 */
[----:B------:R-:W-:Y:S01]  /*b940*/  IMAD.IADD R0, R3, 0x1, R0 ;  /* 0x0000000103007824 */ /* 0x000fe200078e0200 */
[----:B------:R-:W-:-:S04]  /*b950*/  LEA R14, P0, R2, c[0x0][0x380], 0x1 ;  /* 0x0000e000020e7a11 */ /* 0x000fc800078008ff */
[----:B------:R-:W-:Y:S02]  /*b960*/  LEA.HI.X R12, R2, c[0x0][0x384], R0, 0x1, P0 ;  /* 0x0000e100020c7a11 */ /* 0x000fe400000f0c00 */
[----:B------:R-:W-:Y:S01]  /*b970*/  ISETP.GE.AND P0, PT, R11, R13, PT ;  /* 0x0000000d0b00720c */ /* 0x000fe20003f06270 */
[----:B------:R1:W2:Y:S01]  /*b980*/  SHFL.IDX PT, R2, R14, RZ, 0x1c1f ;  /* 0x001c1fff0e027589 */ /* 0x0002a200000e0000 */
[----:B------:R-:W-:-:S03]  /*b990*/  SHF.L.U32 R0, R8, 0x3, RZ ;  /* 0x0000000308007819 */ /* 0x000fc600000006ff */
[----:B------:R1:W3:Y:S01]  /*b9a0*/  SHFL.IDX PT, R3, R12, RZ, 0x1c1f ;  /* 0x001c1fff0c037589 */ /* 0x0002e200000e0000 */
[C---:B------:R-:W-:Y:S02]  /*b9b0*/  IADD3 R9, R0.reuse, 0x20, RZ ;  /* 0x0000002000097810 */ /* 0x040fe40007ffe0ff */
[----:B------:R-:W-:-:S05]  /*b9c0*/  IADD3 R10, R0, 0x40, RZ ;  /* 0x00000040000a7810 */ /* 0x000fca0007ffe0ff */
        /* <DEDUP_REMOVED lines=11> */
[----:B------:R2:W-:Y:S02]  /*ba80*/  @!P2 ST.E.128 [R6.64], RZ ;  /* 0x000000ff0600a985 */ /* 0x0005e4000c101d04 */
[----:B------:R-:W-:-:S04]  /*ba90*/  @!P1 IMAD.WIDE R4, R5, 0x2, R2 ;  /* 0x0000000205049825 */ /* 0x000fc800078e0202 */
[----:B------:R-:W-:Y:S01]  /*baa0*/  @!P0 IMAD.WIDE R2, R8, 0x2, R2 ;  /* 0x0000000208028825 */ /* 0x000fe200078e0202 */
[----:B------:R2:W-:Y:S04]  /*bab0*/  @!P1 ST.E.128 [R4.64], RZ ;  /* 0x000000ff04009985 */ /* 0x0005e8000c101d04 */
[----:B------:R2:W-:Y:S02]  /*bac0*/  @!P0 ST.E.128 [R2.64], RZ ;  /* 0x000000ff02008985 */ /* 0x0005e4000c101d04 */
.L_x_42:
[----:B------:R-:W-:Y:S05]  /*bad0*/  BSYNC B0 ;  /* 0x0000000000007941 */ /* 0x000fea0003800000 */
.L_x_41:
[----:B--2---:R-:W-:Y:S01]  /*bae0*/  IADD3 R4, R11, 0x20, RZ ;  /* 0x000000200b047810 */ /* 0x004fe20007ffe0ff */
[----:B---3--:R2:W3:Y:S01]  /*baf0*/  SHFL.IDX PT, R3, R12, 0x1, 0x1c1f ;  /* 0x003c1f000c037f89 */ /* 0x0084e200000e0000 */
[----:B------:R-:W-:Y:S02]  /*bb00*/  BSSY B0, `(.L_x_43) ;  /* 0x0000013000007945 */ /* 0x000fe40003800000 */
[----:B------:R-:W-:Y:S01]  /*bb10*/  ISETP.GE.AND P0, PT, R4, R13, PT ;  /* 0x0000000d0400720c */ /* 0x000fe20003f06270 */
[----:B------:R2:W4:-:S12]  /*bb20*/  SHFL.IDX PT, R2, R14, 0x1, 0x1c1f ;  /* 0x003c1f000e027f89 */ /* 0x00051800000e0000 */
        /* <DEDUP_REMOVED lines=16> */
.L_x_44:
[----:B------:R-:W-:Y:S05]  /*bc30*/  BSYNC B0 ;  /* 0x0000000000007941 */ /* 0x000fea0003800000 */
.L_x_43:
[----:B---3--:R-:W-:Y:S01]  /*bc40*/  IADD3 R4, R11, 0x40, RZ ;  /* 0x000000400b047810 */ /* 0x008fe20007ffe0ff */
[----:B------:R3:W1:Y:S01]  /*bc50*/  SHFL.IDX PT, R3, R12, 0x2, 0x1c1f ;  /* 0x005c1f000c037f89 */ /* 0x00066200000e0000 */
[----:B------:R-:W-:Y:S02]  /*bc60*/  BSSY B0, `(.L_x_45) ;  /* 0x0000013000007945 */ /* 0x000fe40003800000 */
[----:B------:R-:W-:Y:S01]  /*bc70*/  ISETP.GE.AND P0, PT, R4, R13, PT ;  /* 0x0000000d0400720c */ /* 0x000fe20003f06270 */
[----:B----4-:R3:W4:-:S12]  /*bc80*/  SHFL.IDX PT, R2, R14, 0x2, 0x1c1f ;  /* 0x005c1f000e027f89 */ /* 0x01071800000e0000 */
[----:B------:R-:W-:Y:S05]  /*bc90*/  @P0 BRA `(.L_x_46) ;  /* 0x000000f000000947 */ /* 0x000fea0003800000 */
[----:B------:R-:W-:Y:S02]  /*bca0*/  ISETP.GE.AND P1, PT, R9, c[0x0][0x3c8], PT ;  /* 0x0000f20009007a0c */ /* 0x000fe40003f26270 */
[----:B------:R-:W-:Y:S02]  /*bcb0*/  ISETP.GE.AND P0, PT, R10, c[0x0][0x3c8], PT ;  /* 0x0000f2000a007a0c */ /* 0x000fe40003f06270 */
[----:B------:R-:W-:-:S09]  /*bcc0*/  ISETP.GE.AND P2, PT, R0, c[0x0][0x3c8], PT ;  /* 0x0000f20000007a0c */ /* 0x000fd20003f46270 */
[----:B------:R-:W-:Y:S02]  /*bcd0*/  @!P1 SHF.R.S32.HI R5, RZ, 0x1f, R9 ;  /* 0x0000001fff059819 */ /* 0x000fe40000011409 */
[----:B------:R-:W-:Y:S02]  /*bce0*/  @!P0 SHF.R.S32.HI R4, RZ, 0x1f, R10 ;  /* 0x0000001fff048819 */ /* 0x000fe4000001140a */
[----:B------:R-:W-:Y:S01]  /*bcf0*/  @!P1 LEA.HI R5, R5, R9, RZ, 0x3 ;  /* 0x0000000905059211 */ /* 0x000fe200078f18ff */
[--C-:B-1--4-:R-:W-:Y:S01]  /*bd00*/  @!P2 IMAD.WIDE R6, R0, 0x2, R2.reuse ;  /* 0x000000020006a825 */ /* 0x112fe200078e0202 */
        /* <DEDUP_REMOVED lines=8> */
.L_x_46:
[----:B------:R-:W-:Y:S05]  /*bd90*/  BSYNC B0 ;  /* 0x0000000000007941 */ /* 0x000fea0003800000 */
.L_x_45:
[----:B-1----:R-:W-:Y:S01]  /*bda0*/  IADD3 R4, R11, 0x60, RZ ;  /* 0x000000600b047810 */ /* 0x002fe20007ffe0ff */
[----:B------:R1:W2:Y:S03]  /*bdb0*/  SHFL.IDX PT, R3, R12, 0x3, 0x1c1f ;  /* 0x007c1f000c037f89 */ /* 0x0002a600000e0000 */
[----:B------:R-:W-:Y:S01]  /*bdc0*/  ISETP.GE.AND P0, PT, R4, R13, PT ;  /* 0x0000000d0400720c */ /* 0x000fe20003f06270 */
[----:B----4-:R1:W4:-:S12]  /*bdd0*/  SHFL.IDX PT, R2, R14, 0x3, 0x1c1f ;  /* 0x007c1f000e027f89 */ /* 0x01031800000e0000 */
[----:B------:R-:W-:Y:S05]  /*bde0*/  @P0 EXIT ;  /* 0x000000000000094d */ /* 0x000fea0003800000 */
[----:B------:R-:W-:Y:S02]  /*bdf0*/  ISETP.GE.AND P0, PT, R9, c[0x0][0x3c8], PT ;  /* 0x0000f20009007a0c */ /* 0x000fe40003f06270 */
[----:B------:R-:W-:-:S11]  /*be00*/  ISETP.GE.AND P1, PT, R0, c[0x0][0x3c8], PT ;  /* 0x0000f20000007a0c */ /* 0x000fd60003f26270 */
[----:B------:R-:W-:Y:S02]  /*be10*/  @!P0 SHF.R.S32.HI R4, RZ, 0x1f, R9 ;  /* 0x0000001fff048819 */ /* 0x000fe40000011409 */
[----:B--2-4-:R-:W-:Y:S02]  /*be20*/  @!P1 IMAD.WIDE R6, R0, 0x2, R2 ;  /* 0x0000000200069825 */ /* 0x014fe400078e0202 */
[----:B------:R-:W-:-:S03]  /*be30*/  @!P0 LEA.HI R4, R4, R9, RZ, 0x3 ;  /* 0x0000000904048211 */ /* 0x000fc600078f18ff */
[----:B------:R2:W-:Y:S01]  /*be40*/  @!P1 ST.E.128 [R6.64], RZ ;  /* 0x000000ff06009985 */ /* 0x0005e2000c101d04 */
[----:B------:R-:W-:-:S05]  /*be50*/  @!P0 LOP3.LUT R4, R4, 0xfffffff8, RZ, 0xc0, !PT ;  /* 0xfffffff804048812 */ /* 0x000fca00078ec0ff */
[----:B------:R-:W-:-:S05]  /*be60*/  @!P0 IMAD.WIDE R4, R4, 0x2, R2 ;  /* 0x0000000204048825 */ /* 0x000fca00078e0202 */
[----:B------:R2:W-:Y:S01]  /*be70*/  @!P0 ST.E.128 [R4.64], RZ ;  /* 0x000000ff04008985 */ /* 0x0005e2000c101d04 */
[----:B------:R-:W-:-:S13]  /*be80*/  ISETP.GE.AND P0, PT, R10, c[0x0][0x3c8], PT ;  /* 0x0000f2000a007a0c */ /* 0x000fda0003f06270 */
[----:B------:R-:W-:Y:S05]  /*be90*/  @P0 EXIT ;  /* 0x000000000000094d */ /* 0x000fea0003800000 */
[----:B------:R-:W-:-:S04]  /*bea0*/  SHF.R.S32.HI R0, RZ, 0x1f, R10 ;  /* 0x0000001fff007819 */ /* 0x000fc8000001140a */
[----:B------:R-:W-:-:S04]  /*beb0*/  LEA.HI R0, R0, R10, RZ, 0x3 ;  /* 0x0000000a00007211 */ /* 0x000fc800078f18ff */
[----:B------:R-:W-:-:S05]  /*bec0*/  LOP3.LUT R0, R0, 0xfffffff8, RZ, 0xc0, !PT ;  /* 0xfffffff800007812 */ /* 0x000fca00078ec0ff */
[----:B------:R-:W-:-:S05]  /*bed0*/  IMAD.WIDE R2, R0, 0x2, R2 ;  /* 0x0000000200027825 */ /* 0x000fca00078e0202 */
[----:B------:R-:W-:Y:S01]  /*bee0*/  ST.E.128 [R2.64], RZ ;  /* 0x000000ff02007985 */ /* 0x000fe2000c101d04 */
[----:B------:R-:W-:Y:S05]  /*bef0*/  EXIT ;  /* 0x000000000000794d */ /* 0x000fea0003800000 */
.L_x_47:
        /* <DEDUP_REMOVED lines=16> */
.L_x_755:


//--------------------- .text._ZN7cutlass13device_kernelIN5flash19enable_sm80_to_sm89INS1_16FlashAttnFwdSm80INS1_25CollectiveMainloopFwdSm80ILi4ELi1ELb0EN4cute5tupleIJNS5_1CILi128EEENS7_ILi64EEENS7_ILi96EEEEEELi96ENS_10bfloat16_tEfNS_4arch4Sm80ELb0ELb0ELb1ELb1ELb0ELb1ELb1ELb0EEENS1_21CollectiveEpilogueFwdINS6_IJS8_SA_S9_EEENS6_IJNS7_ILi1EEESI_SI_EEESC_SE_Li128ELb1ELb1ELb0ELb0EEENS1_19SingleTileSchedulerILb1ELb0ELb1ELi128EEEEEEEEEvNT_6ParamsE --------------------------
	.section	.text._ZN7cutlass13device_kernelIN5flash19enable_sm80_to_sm89INS1_16FlashAttnFwdSm80INS1_25CollectiveMainloopFwdSm80ILi4ELi1ELb0EN4cute5tupleIJNS5_1CILi128EEENS7_ILi64EEENS7_ILi96EEEEEELi96ENS_10bfloat16_tEfNS_4arch4Sm80ELb0ELb0ELb1ELb1ELb0ELb1ELb1ELb0EEENS1_21CollectiveEpilogueFwdINS6_IJS8_SA_S9_EEENS6_IJNS7_ILi1EEESI_SI_EEESC_SE_Li128ELb1ELb1ELb0ELb0EEENS1_19SingleTileSchedulerILb1ELb0ELb1ELi128EEEEEEEEEvNT_6ParamsE,"ax",@progbits
	.sectioninfo	@"SHI_REGISTERS=255"
	.align	128
.text._ZN7cutlass13device_kernelIN5flash19enable_sm80_to_sm89INS1_16FlashAttnFwdSm80INS1_25CollectiveMainloopFwdSm80ILi4ELi1ELb0EN4cute5tupleIJNS5_1CILi128EEENS7_ILi64EEENS7_ILi96EEEEEELi96ENS_10bfloat16_tEfNS_4arch4Sm80ELb0ELb0ELb1ELb1ELb0ELb1ELb1ELb0EEENS1_21CollectiveEpilogueFwdINS6_IJS8_SA_S9_EEENS6_IJNS7_ILi1EEESI_SI_EEESC_SE_Li128ELb1ELb1ELb0ELb0EEENS1_19SingleTileSchedulerILb1ELb0ELb1ELi128EEEEEEEEEvNT_6ParamsE:
        .type           _ZN7cutlass13device_kernelIN5flash19enable_sm80_to_sm89INS1_16FlashAttnFwdSm80INS1_25CollectiveMainloopFwdSm80ILi4ELi1ELb0EN4cute5tupleIJNS5_1CILi128EEENS7_ILi64EEENS7_ILi96EEEEEELi96ENS_10bfloat16_tEfNS_4arch4Sm80ELb0ELb0ELb1ELb1ELb0ELb1ELb1ELb0EEENS1_21CollectiveEpilogueFwdINS6_IJS8_SA_S9_EEENS6_IJNS7_ILi1EEESI_SI_EEESC_SE_Li128ELb1ELb1ELb0ELb0EEENS1_19SingleTileSchedulerILb1ELb0ELb1ELi128EEEEEEEEEvNT_6ParamsE,@function
        .size           _ZN7cutlass13device_kernelIN5flash19enable_sm80_to_sm89INS1_16FlashAttnFwdSm80INS1_25CollectiveMainloopFwdSm80ILi4ELi1ELb0EN4cute5tupleIJNS5_1CILi128EEENS7_ILi64EEENS7_ILi96EEEEEELi96ENS_10bfloat16_tEfNS_4arch4Sm80ELb0ELb0ELb1ELb1ELb0ELb1ELb1ELb0EEENS1_21CollectiveEpilogueFwdINS6_IJS8_SA_S9_EEENS6_IJNS7_ILi1EEESI_SI_EEESC_SE_Li128ELb1ELb1ELb0ELb0EEENS1_19SingleTileSchedulerILb1ELb0ELb1ELi128EEEEEEEEEvNT_6ParamsE,(.L_x_756 - _ZN7cutlass13device_kernelIN5flash19enable_sm80_to_sm89INS1_16FlashAttnFwdSm80INS1_25CollectiveMainloopFwdSm80ILi4ELi1ELb0EN4cute5tupleIJNS5_1CILi128EEENS7_ILi64EEENS7_ILi96EEEEEELi96ENS_10bfloat16_tEfNS_4arch4Sm80ELb0ELb0ELb1ELb1ELb0ELb1ELb1ELb0EEENS1_21CollectiveEpilogueFwdINS6_IJS8_SA_S9_EEENS6_IJNS7_ILi1EEESI_SI_EEESC_SE_Li128ELb1ELb1ELb0ELb0EEENS1_19SingleTileSchedulerILb1ELb0ELb1ELi128EEEEEEEEEvNT_6ParamsE)
        .other          _ZN7cutlass13device_kernelIN5flash19enable_sm80_to_sm89INS1_16FlashAttnFwdSm80INS1_25CollectiveMainloopFwdSm80ILi4ELi1ELb0EN4cute5tupleIJNS5_1CILi128EEENS7_ILi64EEENS7_ILi96EEEEEELi96ENS_10bfloat16_tEfNS_4arch4Sm80ELb0ELb0ELb1ELb1ELb0ELb1ELb1ELb0EEENS1_21CollectiveEpilogueFwdINS6_IJS8_SA_S9_EEENS6_IJNS7_ILi1EEESI_SI_EEESC_SE_Li128ELb1ELb1ELb0ELb0EEENS1_19SingleTileSchedulerILb1ELb0ELb1ELi128EEEEEEEEEvNT_6ParamsE,@"STO_CUDA_ENTRY STV_DEFAULT"
_ZN7cutlass13device_kernelIN5flash19enable_sm80_to_sm89INS1_16FlashAttnFwdSm80INS1_25CollectiveMainloopFwdSm80ILi4ELi1ELb0EN4cute5tupleIJNS5_1CILi128EEENS7_ILi64EEENS7_ILi96EEEEEELi96ENS_10bfloat16_tEfNS_4arch4Sm80ELb0ELb0ELb1ELb1ELb0ELb1ELb1ELb0EEENS1_21CollectiveEpilogueFwdINS6_IJS8_SA_S9_EEENS6_IJNS7_ILi1EEESI_SI_EEESC_SE_Li128ELb1ELb1ELb0ELb0EEENS1_19SingleTileSchedulerILb1ELb0ELb1ELi128EEEEEEEEEvNT_6ParamsE:
        /* <DEDUP_REMOVED lines=17> */
.L_x_49:
        /* <DEDUP_REMOVED lines=8> */
.L_x_51:
[----:B------:R-:W-:-:S05]  /*0190*/  MOV R0, c[0x0][0x54c] ;  /* 0x0001530000007a02 */ /* 0x000fca0000000f00 */
.L_x_50:
[----:B-----5:R-:W-:Y:S01]  /*01a0*/  IMAD R0, R0, c[0x0][0x548], RZ ;  /* 0x0001520000007a24 */ /* 0x020fe200078e02ff */
[----:B-1----:R-:W-:-:S04]  /*01b0*/  SHF.L.U32 R2, R161, 0x7, RZ ;  /* 0x00000007a1027819 */ /* 0x002fc800000006ff */
[----:B------:R-:W-:-:S04]  /*01c0*/  ISETP.GE.AND P0, PT, R2, R0, PT ;  /* 0x000000000200720c */ /* 0x000fc80003f06270 */
[----:B------:R-:W-:-:S05]  /*01d0*/  SEL R0, R5, 0xffffffff, !P0 ;  /* 0xffffffff05007807 */ /* 0x000fca0004000000 */
[----:B------:R1:W-:Y:S01]  /*01e0*/  STL [R1+0x58], R0 ;  /* 0x0000580001007387 */ /* 0x0003e20000100800 */
[----:B------:R-:W-:Y:S05]  /*01f0*/  BRA `(.L_x_52) ;  /* 0x0000013000007947 */ /* 0x000fea0003800000 */
.L_x_48:
[----:B---3--:R-:W-:-:S04]  /*0200*/  ISETP.NE.U32.AND P0, PT, RZ, c[0x0][0x568], PT ;  /* 0x00015a00ff007a0c */ /* 0x008fc80003f05070 */
[----:B------:R-:W-:-:S13]  /*0210*/  ISETP.NE.AND.EX P0, PT, RZ, c[0x0][0x56c], PT, P0 ;  /* 0x00015b00ff007a0c */ /* 0x000fda0003f05300 */
[----:B------:R-:W-:Y:S05]  /*0220*/  @!P0 BRA `(.L_x_53) ;  /* 0x0000002000008947 */ /* 0x000fea0003800000 */
[----:B------:R1:W5:Y:S01]  /*0230*/  LDG.E R0, [R2.64] ;  /* 0x0000000602007981 */ /* 0x000362000c1e1900 */
[----:B------:R-:W-:Y:S05]  /*0240*/  BRA `(.L_x_54) ;  /* 0x0000009000007947 */ /* 0x000fea0003800000 */
.L_x_53:
        /* <DEDUP_REMOVED lines=8> */
.L_x_55:
[----:B------:R-:W-:-:S05]  /*02d0*/  MOV R0, c[0x0][0x54c] ;  /* 0x0001530000007a02 */ /* 0x000fca0000000f00 */
.L_x_54:
[----:B-----5:R-:W-:Y:S01]  /*02e0*/  IMAD R0, R0, c[0x0][0x548], RZ ;  /* 0x0001520000007a24 */ /* 0x020fe200078e02ff */
[----:B-1----:R-:W-:-:S04]  /*02f0*/  SHF.L.U32 R2, R161, 0x7, RZ ;  /* 0x00000007a1027819 */ /* 0x002fc800000006ff */
[----:B------:R-:W-:-:S04]  /*0300*/  ISETP.GE.AND P0, PT, R2, R0, PT ;  /* 0x000000000200720c */ /* 0x000fc80003f06270 */
[----:B------:R-:W-:-:S05]  /*0310*/  SEL R0, R5, 0xffffffff, !P0 ;  /* 0xffffffff05007807 */ /* 0x000fca0004000000 */
[----:B------:R1:W-:Y:S04]  /*0320*/  STL [R1+0x58], R0 ;  /* 0x0000580001007387 */ /* 0x0003e80000100800 */
.L_x_52:
[----:B------:R-:W2:Y:S02]  /*0330*/  LDL R17, [R1+0x58] ;  /* 0x0000580001117983 */ /* 0x000ea40000100800 */
[----:B--2---:R-:W-:-:S13]  /*0340*/  ISETP.GE.AND P0, PT, R17, RZ, PT ;  /* 0x000000ff1100720c */ /* 0x004fda0003f06270 */
[----:B------:R-:W-:Y:S05]  /*0350*/  @!P0 EXIT ;  /* 0x000000000000894d */ /* 0x000fea0003800000 */
[----:B------:R-:W-:Y:S01]  /*0360*/  ISETP.NE.U32.AND P0, PT, RZ, c[0x0][0x370], PT ;  /* 0x0000dc00ff007a0c */ /* 0x000fe20003f05070 */
[----:B------:R-:W-:Y:S01]  /*0370*/  IMAD.MOV.U32 R144, RZ, RZ, RZ ;  /* 0x000000ffff907224 */ /* 0x000fe200078e00ff */
[----:B------:R-:W-:Y:S01]  /*0380*/  ISETP.NE.U32.AND P1, PT, RZ, c[0x0][0x360], PT ;  /* 0x0000d800ff007a0c */ /* 0x000fe20003f25070 */
[----:B------:R-:W-:Y:S01]  /*0390*/  CS2R R148, SRZ ;  /* 0x0000000000947805 */ /* 0x000fe2000001ff00 */
[----:B------:R-:W-:Y:S01]  /*03a0*/  ISETP.NE.AND.EX P2, PT, RZ, c[0x0][0x374], PT, P0 ;  /* 0x0000dd00ff007a0c */ /* 0x000fe20003f45300 */
[----:B------:R-:W-:Y:S01]  /*03b0*/  IMAD.MOV.U32 R12, RZ, RZ, RZ ;  /* 0x000000ffff0c7224 */ /* 0x000fe200078e00ff */
[----:B------:R-:W-:Y:S01]  /*03c0*/  ISETP.NE.AND.EX P0, PT, RZ, c[0x0][0x364], PT, P1 ;  /* 0x0000d900ff007a0c */ /* 0x000fe20003f05310 */
[CC--:B------:R-:W-:Y:S01]  /*03d0*/  IMAD.WIDE R6, R17.reuse, R13.reuse, c[0x0][0x348] ;  /* 0x0000d20011067625 */ /* 0x0c0fe200078e020d */
[----:B------:R-:W-:Y:S02]  /*03e0*/  ISETP.NE.U32.AND P1, PT, RZ, c[0x0][0x348], PT ;  /* 0x0000d200ff007a0c */ /* 0x000fe40003f25070 */
[----:B------:R-:W-:Y:S01]  /*03f0*/  ISETP.NE.U32.AND P5, PT, RZ, c[0x0][0x350], PT ;  /* 0x0000d400ff007a0c */ /* 0x000fe20003fa5070 */
[----:B------:R-:W-:Y:S01]  /*0400*/  IMAD.WIDE R4, R17, R13, c[0x0][0x350] ;  /* 0x0000d40011047625 */ /* 0x000fe200078e020d */
[----:B------:R-:W-:-:S02]  /*0410*/  ISETP.NE.U32.AND P3, PT, RZ, c[0x0][0x358], PT ;  /* 0x0000d600ff007a0c */ /* 0x000fc40003f65070 */
[----:B------:R-:W-:Y:S01]  /*0420*/  ISETP.NE.AND.EX P1, PT, RZ, c[0x0][0x34c], PT, P1 ;  /* 0x0000d300ff007a0c */ /* 0x000fe20003f25310 */
[CC--:B------:R-:W-:Y:S01]  /*0430*/  IMAD.WIDE R2, R17.reuse, R13.reuse, c[0x0][0x358] ;  /* 0x0000d60011027625 */ /* 0x0c0fe200078e020d */
[----:B------:R-:W-:Y:S02]  /*0440*/  ISETP.NE.AND.EX P5, PT, RZ, c[0x0][0x354], PT, P5 ;  /* 0x0000d500ff007a0c */ /* 0x000fe40003fa5350 */
[----:B------:R-:W-:Y:S01]  /*0450*/  ISETP.NE.AND.EX P3, PT, RZ, c[0x0][0x35c], PT, P3 ;  /* 0x0000d700ff007a0c */ /* 0x000fe20003f65330 */
[CC--:B------:R-:W-:Y:S01]  /*0460*/  @P2 IMAD.WIDE R10, R17.reuse, R13.reuse, c[0x0][0x370] ;  /* 0x0000dc00110a2625 */ /* 0x0c0fe200078e020d */
[----:B------:R-:W2:Y:S03]  /*0470*/  S2R R51, SR_CTAID.Y ;  /* 0x0000000000337919 */ /* 0x000ea60000002600 */
[----:B------:R-:W-:Y:S01]  /*0480*/  IMAD.MOV.U32 R153, RZ, RZ, c[0x0][0x168] ;  /* 0x00005a00ff997624 */ /* 0x000fe200078e00ff */
[----:B------:R3:W5:Y:S01]  /*0490*/  @P2 LDG.E R144, [R10.64] ;  /* 0x000000060a902981 */ /* 0x000762000c1e1900 */
[----:B------:R-:W-:-:S03]  /*04a0*/  @P0 IMAD.WIDE R8, R17, R13, c[0x0][0x360] ;  /* 0x0000d80011080625 */ /* 0x000fc600078e020d */
[----:B------:R3:W5:Y:S04]  /*04b0*/  @P1 LDG.E R149, [R6.64] ;  /* 0x0000000606951981 */ /* 0x000768000c1e1900 */
[----:B------:R3:W5:Y:S04]  /*04c0*/  @P5 LDG.E R148, [R4.64] ;  /* 0x0000000604945981 */ /* 0x000768000c1e1900 */
[----:B------:R3:W5:Y:S01]  /*04d0*/  @P3 LDG.E R12, [R2.64] ;  /* 0x00000006020c3981 */ /* 0x000762000c1e1900 */
[----:B------:R-:W-:-:S03]  /*04e0*/  IMAD.MOV.U32 R94, RZ, RZ, c[0x0][0x228] ;  /* 0x00008a00ff5e7624 */ /* 0x000fc600078e00ff */
[----:B------:R4:W5:Y:S01]  /*04f0*/  @P0 LDG.E R153, [R8.64] ;  /* 0x0000000608990981 */ /* 0x000962000c1e1900 */
[----:B--2---:R-:W-:Y:S01]  /*0500*/  SHF.R.S32.HI R169, RZ, 0x1f, R51 ;  /* 0x0000001fffa97819 */ /* 0x004fe20000011433 */
[----:B----4-:R-:W-:Y:S01]  /*0510*/  IMAD.MOV.U32 R8, RZ, RZ, c[0x0][0x1d0] ;  /* 0x00007400ff087624 */ /* 0x010fe200078e00ff */
[----:B------:R-:W-:Y:S05]  /*0520*/  @P0 BRA `(.L_x_56) ;  /* 0x0000004000000947 */ /* 0x000fea0003800000 */
[----:B---3--:R-:W-:Y:S05]  /*0530*/  @!P1 BRA `(.L_x_56) ;  /* 0x0000003000009947 */ /* 0x008fea0003800000 */
[----:B-1----:R1:W2:Y:S04]  /*0540*/  LDG.E R0, [R6.64] ;  /* 0x0000000606007981 */ /* 0x0022a8000c1e1900 */
[----:B-1----:R-:W2:Y:S02]  /*0550*/  LDG.E R6, [R6.64+0x4] ;  /* 0x0000040606067981 */ /* 0x002ea4000c1e1900 */
[----:B--2--5:R-:W-:Y:S02]  /*0560*/  IADD3 R153, -R0, R6, RZ ;  /* 0x0000000600997210 */ /* 0x024fe40007ffe1ff */
.L_x_56:
[----:B---3--:R-:W-:-:S04]  /*0570*/  ISETP.NE.U32.AND P0, PT, RZ, c[0x0][0x368], PT ;  /* 0x0000da00ff007a0c */ /* 0x008fc80003f05070 */
[----:B------:R-:W-:-:S13]  /*0580*/  ISETP.NE.AND.EX P0, PT, RZ, c[0x0][0x36c], PT, P0 ;  /* 0x0000db00ff007a0c */ /* 0x000fda0003f05300 */
[----:B------:R-:W-:Y:S05]  /*0590*/  @!P0 BRA `(.L_x_57) ;  /* 0x0000003000008947 */ /* 0x000fea0003800000 */
[----:B------:R-:W-:-:S05]  /*05a0*/  IMAD.WIDE R4, R17, R13, c[0x0][0x368] ;  /* 0x0000da0011047625 */ /* 0x000fca00078e020d */
[----:B------:R2:W5:Y:S01]  /*05b0*/  LDG.E R8, [R4.64] ;  /* 0x0000000604087981 */ /* 0x000562000c1e1900 */
[----:B------:R-:W-:Y:S05]  /*05c0*/  BRA `(.L_x_58) ;  /* 0x0000004000007947 */ /* 0x000fea0003800000 */
.L_x_57:
[----:B------:R-:W-:Y:S05]  /*05d0*/  @!P5 BRA `(.L_x_58) ;  /* 0x000000300000d947 */ /* 0x000fea0003800000 */
[----:B-1----:R1:W2:Y:S04]  /*05e0*/  LDG.E R0, [R4.64] ;  /* 0x0000000604007981 */ /* 0x0022a8000c1e1900 */
[----:B-1----:R-:W2:Y:S02]  /*05f0*/  LDG.E R4, [R4.64+0x4] ;  /* 0x0000040604047981 */ /* 0x002ea4000c1e1900 */
[----:B--2---:R-:W-:Y:S02]  /*0600*/  IADD3 R8, -R0, R4, RZ ;  /* 0x0000000400087210 */ /* 0x004fe40007ffe1ff */
.L_x_58:
[----:B--2---:R2:W3:Y:S04]  /*0610*/  @P3 LDG.E R5, [R2.64] ;  /* 0x0000000602053981 */ /* 0x0044e8000c1e1900 */
[----:B------:R2:W3:Y:S01]  /*0620*/  @P3 LDG.E R4, [R2.64+0x4] ;  /* 0x0000040602043981 */ /* 0x0004e2000c1e1900 */
[----:B------:R-:W-:Y:S01]  /*0630*/  ISETP.NE.U32.AND P0, PT, RZ, c[0x0][0x378], PT ;  /* 0x0000de00ff007a0c */ /* 0x000fe20003f05070 */
[----:B-----5:R-:W-:-:S03]  /*0640*/  IMAD.MOV.U32 R145, RZ, RZ, R8 ;  /* 0x000000ffff917224 */ /* 0x020fc600078e0008 */
[----:B------:R-:W-:Y:S01]  /*0650*/  ISETP.NE.AND.EX P0, PT, RZ, c[0x0][0x37c], PT, P0 ;  /* 0x0000df00ff007a0c */ /* 0x000fe20003f05300 */
[----:B-1----:R-:W-:-:S12]  /*0660*/  IMAD.IADD R0, R8, 0x1, -R144 ;  /* 0x0000000108007824 */ /* 0x002fd800078e0a90 */
[----:B--2---:R-:W-:-:S05]  /*0670*/  @P0 IMAD.WIDE R2, R17, R13, c[0x0][0x378] ;  /* 0x0000de0011020625 */ /* 0x004fca00078e020d */
[----:B------:R1:W5:Y:S01]  /*0680*/  @P0 LDG.E R145, [R2.64] ;  /* 0x0000000602910981 */ /* 0x000362000c1e1900 */
[----:B---3--:R-:W-:-:S04]  /*0690*/  @P3 IMAD.IADD R94, R4, 0x1, -R5 ;  /* 0x00000001045e3824 */ /* 0x008fc800078e0a05 */
[----:B------:R-:W-:-:S05]  /*06a0*/  IMAD.IADD R165, R0, 0x1, R94 ;  /* 0x0000000100a57824 */ /* 0x000fca00078e025e */
[----:B-1----:R-:W-:-:S04]  /*06b0*/  IADD3 R2, R165, 0x3f, RZ ;  /* 0x0000003fa5027810 */ /* 0x002fc80007ffe0ff */
[----:B------:R-:W-:-:S04]  /*06c0*/  SHF.R.S32.HI R3, RZ, 0x1f, R2 ;  /* 0x0000001fff037819 */ /* 0x000fc80000011402 */
[----:B------:R-:W-:Y:S01]  /*06d0*/  LEA.HI R250, R3, R2, RZ, 0x6 ;  /* 0x0000000203fa7211 */ /* 0x000fe200078f30ff */
[----:B------:R-:W-:-:S03]  /*06e0*/  IMAD.MOV R3, RZ, RZ, -R0 ;  /* 0x000000ffff037224 */ /* 0x000fc600078e0a00 */
[----:B------:R-:W-:-:S05]  /*06f0*/  LOP3.LUT R2, R250, 0xffffffc0, RZ, 0xc0, !PT ;  /* 0xffffffc0fa027812 */ /* 0x000fca00078ec0ff */
[----:B------:R-:W-:Y:S01]  /*0700*/  IMAD.IADD R0, R2, 0x1, -R0 ;  /* 0x0000000102007824 */ /* 0x000fe200078e0a00 */
[----:B------:R-:W-:-:S04]  /*0710*/  IMNMX R2, RZ, R3, !PT ;  /* 0x00000003ff027217 */ /* 0x000fc80007800200 */
[----:B------:R-:W-:Y:S02]  /*0720*/  IMNMX R0, R0, R94, PT ;  /* 0x0000005e00007217 */ /* 0x000fe40003800200 */
[----:B------:R-:W-:Y:S02]  /*0730*/  SHF.R.U32.HI R142, RZ, 0x6, R2 ;  /* 0x00000006ff8e7819 */ /* 0x000fe40000011602 */
[----:B------:R-:W-:-:S03]  /*0740*/  ISETP.GT.AND P0, PT, R0, R2, PT ;  /* 0x000000020000720c */ /* 0x000fc60003f04270 */
[----:B------:R-:W-:-:S10]  /*0750*/  IMAD.MOV.U32 R4, RZ, RZ, R142 ;  /* 0x000000ffff047224 */ /* 0x000fd400078e008e */
[----:B------:R-:W-:-:S04]  /*0760*/  @P0 IADD3 R0, R0, 0x3f, RZ ;  /* 0x0000003f00000810 */ /* 0x000fc80007ffe0ff */
[----:B------:R-:W-:-:S04]  /*0770*/  @P0 SHF.R.S32.HI R2, RZ, 0x1f, R0 ;  /* 0x0000001fff020819 */ /* 0x000fc80000011400 */
[----:B------:R-:W-:-:S04]  /*0780*/  @P0 LEA.HI R0, R2, R0, RZ, 0x6 ;  /* 0x0000000002000211 */ /* 0x000fc800078f30ff */
[----:B------:R-:W-:-:S04]  /*0790*/  @P0 SHF.R.S32.HI R4, RZ, 0x6, R0 ;  /* 0x00000006ff040819 */ /* 0x000fc80000011400 */
[----:B------:R-:W-:-:S13]  /*07a0*/  ISETP.GT.AND P0, PT, R4, R142, PT ;  /* 0x0000008e0400720c */ /* 0x000fda0003f04270 */
[----:B------:R-:W-:Y:S05]  /*07b0*/  @!P0 BRA `(.L_x_59) ;  /* 0x0000507000008947 */ /* 0x000fea0003800000 */
[----:B------:R-:W-:-:S04]  /*07c0*/  ISETP.NE.U32.AND P2, PT, RZ, c[0x0][0x340], PT ;  /* 0x0000d000ff007a0c */ /* 0x000fc80003f45070 */
[----:B------:R-:W-:-:S13]  /*07d0*/  ISETP.NE.AND.EX P2, PT, RZ, c[0x0][0x344], PT, P2 ;  /* 0x0000d100ff007a0c */ /* 0x000fda0003f45320 */
[----:B------:R-:W-:-:S05]  /*07e0*/  @P2 IMAD.WIDE R2, R17, R13, c[0x0][0x340] ;  /* 0x0000d00011022625 */ /* 0x000fca00078e020d */
[----:B------:R1:W2:Y:S01]  /*07f0*/  @P2 LDG.E R15, [R2.64] ;  /* 0x00000006020f2981 */ /* 0x0002a2000c1e1900 */
[----:B------:R-:W-:Y:S01]  /*0800*/  SHF.R.S32.HI R10, RZ, 0x1f, R167 ;  /* 0x0000001fff0a7819 */ /* 0x000fe200000114a7 */
[----:B------:R-:W-:Y:S01]  /*0810*/  IMAD.MOV.U32 R159, RZ, RZ, c[0x0][0x238] ;  /* 0x00008e00ff9f7624 */ /* 0x000fe200078e00ff */
[----:B------:R-:W-:Y:S01]  /*0820*/  IADD3 R77, R4, -0x1, RZ ;  /* 0xffffffff044d7810 */ /* 0x000fe20007ffe0ff */
[----:B------:R-:W-:Y:S01]  /*0830*/  IMAD.MOV.U32 R151, RZ, RZ, 0x6 ;  /* 0x00000006ff977424 */ /* 0x000fe200078e00ff */
[----:B------:R-:W-:Y:S01]  /*0840*/  SHF.R.S32.HI R7, RZ, 0x1f, R12 ;  /* 0x0000001fff077819 */ /* 0x000fe2000001140c */
[----:B------:R-:W-:Y:S01]  /*0850*/  IMAD.SHL.U32 R160, R159, 0x40, RZ ;  /* 0x000000409fa07824 */ /* 0x000fe200078e00ff */
[----:B------:R-:W-:Y:S01]  /*0860*/  LEA.HI R30, R167, R167, RZ, 0x1 ;  /* 0x000000a7a71e7211 */ /* 0x000fe200078f08ff */
[----:B------:R-:W-:Y:S01]  /*0870*/  IMAD.IADD R49, R148, 0x1, R8 ;  /* 0x0000000194317824 */ /* 0x000fe200078e0208 */
[----:B------:R-:W-:Y:S01]  /*0880*/  SHF.L.U64.HI R155, R159, R151, c[0x0][0x23c] ;  /* 0x00008f009f9b7619 */ /* 0x000fe20000010297 */
[----:B------:R-:W-:Y:S01]  /*0890*/  IMAD.MOV.U32 R162, RZ, RZ, c[0x0][0x27c] ;  /* 0x00009f00ffa27624 */ /* 0x000fe200078e00ff */
[----:B------:R-:W-:Y:S01]  /*08a0*/  SHF.R.S32.HI R6, RZ, 0x1f, R77 ;  /* 0x0000001fff067819 */ /* 0x000fe2000001144d */
[----:B------:R-:W-:Y:S01]  /*08b0*/  IMAD.MOV.U32 R154, RZ, RZ, 0x5 ;  /* 0x00000005ff9a7424 */ /* 0x000fe200078e00ff */
[----:B------:R-:W-:Y:S01]  /*08c0*/  SHF.R.S32.HI R90, RZ, 0x1, R30 ;  /* 0x00000001ff5a7819 */ /* 0x000fe2000001141e */
[----:B------:R-:W-:Y:S01]  /*08d0*/  IMAD R4, R155, R77, RZ ;  /* 0x0000004d9b047224 */ /* 0x000fe200078e02ff */
[----:B------:R-:W-:Y:S01]  /*08e0*/  SHF.R.S32.HI R138, RZ, 0x1f, R49 ;  /* 0x0000001fff8a7819 */ /* 0x000fe20000011431 */
[----:B------:R-:W-:Y:S01]  /*08f0*/  IMAD.MOV.U32 R157, RZ, RZ, c[0x0][0x1e0] ;  /* 0x00007800ff9d7624 */ /* 0x000fe200078e00ff */
[----:B------:R-:W-:Y:S01]  /*0900*/  SEL R23, R17, RZ, !P3 ;  /* 0x000000ff11177207 */ /* 0x000fe20005800000 */
[----:B------:R-:W-:Y:S01]  /*0910*/  IMAD R16, R6, R160, R4 ;  /* 0x000000a006107224 */ /* 0x000fe200078e0204 */
[-C--:B------:R-:W-:Y:S01]  /*0920*/  LEA.HI R6, R10, R167.reuse, RZ, 0x3 ;  /* 0x000000a70a067211 */ /* 0x080fe200078f18ff */
[----:B------:R-:W-:Y:S01]  /*0930*/  IMAD R8, R138, c[0x0][0x1e0], RZ ;  /* 0x000078008a087a24 */ /* 0x000fe200078e02ff */
[----:B------:R-:W-:Y:S01]  /*0940*/  LOP3.LUT R30, R30, 0xfffffffe, RZ, 0xc0, !PT ;  /* 0xfffffffe1e1e7812 */ /* 0x000fe200078ec0ff */
[----:B------:R-:W-:Y:S01]  /*0950*/  IMAD.WIDE.U32 R146, R90, c[0x0][0x1e0], RZ ;  /* 0x000078005a927a25 */ /* 0x000fe200078e00ff */
[----:B------:R-:W-:Y:S01]  /*0960*/  SHF.R.S32.HI R13, RZ, 0x3, R6 ;  /* 0x00000003ff0d7819 */ /* 0x000fe20000011406 */
[----:B------:R-:W-:Y:S01]  /*0970*/  ULDC.U8 UR4, c[0x0][0x298] ;  /* 0x0000a60000047ab9 */ /* 0x000fe20000000000 */
[----:B-1----:R-:W-:Y:S01]  /*0980*/  LEA.HI R2, R10, R167, RZ, 0x2 ;  /* 0x000000a70a027211 */ /* 0x002fe200078f10ff */
[----:B------:R-:W-:Y:S01]  /*0990*/  IMAD.IADD R30, R167, 0x1, -R30 ;  /* 0x00000001a71e7824 */ /* 0x000fe200078e0a1e */
[----:B------:R-:W-:Y:S01]  /*09a0*/  SHF.R.S32.HI R50, RZ, 0x1f, R90 ;  /* 0x0000001fff327819 */ /* 0x000fe2000001145a */
[----:B------:R-:W-:Y:S01]  /*09b0*/  IMAD.MOV.U32 R158, RZ, RZ, c[0x0][0x280] ;  /* 0x0000a000ff9e7624 */ /* 0x000fe200078e00ff */
[--C-:B------:R-:W-:Y:S01]  /*09c0*/  SHF.R.S32.HI R9, RZ, 0x2, R2.reuse ;  /* 0x00000002ff097819 */ /* 0x100fe20000011402 */
[C---:B------:R-:W-:Y:S01]  /*09d0*/  IMAD.SHL.U32 R24, R30.reuse, 0x8, RZ ;  /* 0x000000081e187824 */ /* 0x040fe200078e00ff */
[----:B------:R-:W-:Y:S01]  /*09e0*/  SHF.R.S32.HI R0, RZ, 0x1f, R2 ;  /* 0x0000001fff007819 */ /* 0x000fe20000011402 */
[----:B------:R-:W-:Y:S01]  /*09f0*/  IMAD.SHL.U32 R30, R30, 0x4, RZ ;  /* 0x000000041e1e7824 */ /* 0x000fe200078e00ff */
[C---:B------:R-:W-:Y:S01]  /*0a00*/  IADD3 R141, P0, R9.reuse, R12, RZ ;  /* 0x0000000c098d7210 */ /* 0x040fe20007f1e0ff */
[----:B------:R-:W-:Y:S01]  /*0a10*/  IMAD.IADD R140, R94, 0x1, -R9 ;  /* 0x000000015e8c7824 */ /* 0x000fe200078e0a09 */
[----:B------:R-:W-:Y:S01]  /*0a20*/  LEA.HI R0, R0, R9, RZ, 0x2 ;  /* 0x0000000900007211 */ /* 0x000fe200078f10ff */
[----:B------:R-:W-:Y:S01]  /*0a30*/  IMAD.MOV.U32 R156, RZ, RZ, c[0x0][0x290] ;  /* 0x0000a400ff9c7624 */ /* 0x000fe200078e00ff */
[----:B------:R-:W-:-:S02]  /*0a40*/  LEA.HI.X.SX32 R143, R9, R7, 0x1, P0 ;  /* 0x00000007098f7211 */ /* 0x000fc400000f0eff */
[----:B------:R-:W-:Y:S01]  /*0a50*/  LOP3.LUT R3, R0, 0xfffffffc, RZ, 0xc0, !PT ;  /* 0xfffffffc00037812 */ /* 0x000fe200078ec0ff */
[----:B------:R-:W-:Y:S01]  /*0a60*/  IMAD R0, R77, -0x40, R140 ;  /* 0xffffffc04d007824 */ /* 0x000fe200078e028c */
[----:B------:R-:W-:Y:S02]  /*0a70*/  LEA.HI R5, R2, R9, RZ, 0x1 ;  /* 0x0000000902057211 */ /* 0x000fe400078f08ff */
[-C--:B------:R-:W-:Y:S01]  /*0a80*/  LEA.HI R7, R10, R167.reuse, RZ, 0x4 ;  /* 0x000000a70a077211 */ /* 0x080fe200078f20ff */
[----:B------:R-:W-:Y:S01]  /*0a90*/  IMAD.IADD R36, R9, 0x1, -R3 ;  /* 0x0000000109247824 */ /* 0x000fe200078e0a03 */
[C---:B------:R-:W-:Y:S02]  /*0aa0*/  ISETP.GE.AND P1, PT, R0.reuse, 0x1, PT ;  /* 0x000000010000780c */ /* 0x040fe40003f26270 */
[----:B------:R-:W-:Y:S02]  /*0ab0*/  ISETP.GT.AND P0, PT, R0, 0x20, PT ;  /* 0x000000200000780c */ /* 0x000fe40003f04270 */
[----:B------:R-:W-:-:S02]  /*0ac0*/  LEA.HI R3, R10, R167, RZ, 0x5 ;  /* 0x000000a70a037211 */ /* 0x000fc400078f28ff */
[----:B------:R-:W-:Y:S01]  /*0ad0*/  LOP3.LUT R0, R2, 0x1ffffffc, RZ, 0xc0, !PT ;  /* 0x1ffffffc02007812 */ /* 0x000fe200078ec0ff */
[----:B------:R-:W-:Y:S01]  /*0ae0*/  IMAD.SHL.U32 R2, R7, 0x10, RZ ;  /* 0x0000001007027824 */ /* 0x000fe200078e00ff */
[----:B------:R-:W-:Y:S01]  /*0af0*/  LOP3.LUT R5, R5, 0x7fffffe, RZ, 0xc0, !PT ;  /* 0x07fffffe05057812 */ /* 0x000fe200078ec0ff */
[----:B------:R-:W-:Y:S01]  /*0b00*/  IMAD.SHL.U32 R12, R3, 0x8, RZ ;  /* 0x00000008030c7824 */ /* 0x000fe200078e00ff */
[----:B------:R-:W-:Y:S01]  /*0b10*/  LEA.HI R3, R90, R90, RZ, 0x1 ;  /* 0x0000005a5a037211 */ /* 0x000fe200078f08ff */
[----:B------:R-:W-:Y:S01]  /*0b20*/  IMAD.IADD R0, R167, 0x1, -R0 ;  /* 0x00000001a7007824 */ /* 0x000fe200078e0a00 */
[----:B------:R-:W-:Y:S01]  /*0b30*/  LOP3.LUT R10, R2, 0xffffff00, RZ, 0xc0, !PT ;  /* 0xffffff00020a7812 */ /* 0x000fe200078ec0ff */
[----:B------:R-:W-:Y:S01]  /*0b40*/  IMAD.IADD R14, R9, 0x1, -R5 ;  /* 0x00000001090e7824 */ /* 0x000fe200078e0a05 */
[----:B------:R-:W-:Y:S01]  /*0b50*/  LOP3.LUT R3, R3, 0x7fffffe, RZ, 0xc0, !PT ;  /* 0x07fffffe03037812 */ /* 0x000fe200078ec0ff */
[----:B------:R-:W-:Y:S01]  /*0b60*/  IMAD.SHL.U32 R6, R0, 0x8, RZ ;  /* 0x0000000800067824 */ /* 0x000fe200078e00ff */
[C---:B------:R-:W-:Y:S01]  /*0b70*/  IADD3 R34, R30.reuse, 0x10, RZ ;  /* 0x000000101e227810 */ /* 0x040fe20007ffe0ff */
[----:B------:R-:W-:Y:S01]  /*0b80*/  IMAD R9, R49, c[0x0][0x1e4], R8 ;  /* 0x0000790031097a24 */ /* 0x000fe200078e0208 */
[----:B------:R-:W-:Y:S01]  /*0b90*/  IADD3 R33, R30, 0x20, RZ ;  /* 0x000000201e217810 */ /* 0x000fe20007ffe0ff */
[----:B------:R-:W-:Y:S01]  /*0ba0*/  IMAD.IADD R8, R90, 0x1, -R3 ;  /* 0x000000015a087824 */ /* 0x000fe200078e0a03 */
[----:B------:R-:W-:Y:S01]  /*0bb0*/  SHF.R.S32.HI R7, RZ, 0x1f, R6 ;  /* 0x0000001fff077819 */ /* 0x000fe20000011406 */
[----:B------:R-:W-:Y:S01]  /*0bc0*/  IMAD R0, R143, c[0x0][0x238], RZ ;  /* 0x00008e008f007a24 */ /* 0x000fe200078e02ff */
[----:B------:R-:W-:Y:S01]  /*0bd0*/  SHF.R.S32.HI R25, RZ, 0x1f, R24 ;  /* 0x0000001fff197819 */ /* 0x000fe20000011418 */
[----:B------:R-:W-:Y:S01]  /*0be0*/  IMAD.WIDE.U32 R4, R49, c[0x0][0x1e0], RZ ;  /* 0x0000780031047a25 */ /* 0x000fe200078e00ff */
[----:B------:R-:W-:-:S02]  /*0bf0*/  SHF.R.S32.HI R31, RZ, 0x1f, R30 ;  /* 0x0000001fff1f7819 */ /* 0x000fc4000001141e */
[----:B------:R-:W-:Y:S01]  /*0c00*/  SHF.L.U64.HI R154, R159, R154, c[0x0][0x23c] ;  /* 0x00008f009f9a7619 */ /* 0x000fe2000001029a */
[----:B------:R-:W-:Y:S01]  /*0c10*/  IMAD R20, R8, 0x20, R10 ;  /* 0x0000002008147824 */ /* 0x000fe200078e020a */
[-C--:B------:R-:W-:Y:S01]  /*0c20*/  SHF.L.U64.HI R152, R157, R151.reuse, c[0x0][0x1e4] ;  /* 0x000079009d987619 */ /* 0x080fe20000010297 */
[C---:B------:R-:W-:Y:S01]  /*0c30*/  IMAD R0, R141.reuse, c[0x0][0x23c], R0 ;  /* 0x00008f008d007a24 */ /* 0x040fe200078e0200 */
[-C--:B------:R-:W-:Y:S01]  /*0c40*/  SHF.L.U64.HI R150, R158, R151.reuse, c[0x0][0x284] ;  /* 0x0000a1009e967619 */ /* 0x080fe20000010297 */
[----:B------:R-:W-:Y:S01]  /*0c50*/  IMAD.WIDE.U32 R2, R141, c[0x0][0x238], R6 ;  /* 0x00008e008d027a25 */ /* 0x000fe200078e0006 */
[----:B------:R-:W-:Y:S02]  /*0c60*/  SHF.L.U64.HI R151, R156, R151, c[0x0][0x294] ;  /* 0x0000a5009c977619 */ /* 0x000fe40000010297 */
[----:B------:R-:W-:Y:S01]  /*0c70*/  ISETP.NE.AND P6, PT, RZ, UR4, PT ;  /* 0x00000004ff007c0c */ /* 0x000fe2000bfc5270 */
[----:B------:R-:W-:Y:S01]  /*0c80*/  IMAD.SHL.U32 R8, R13, 0x40, RZ ;  /* 0x000000400d087824 */ /* 0x000fe200078e00ff */
[----:B------:R-:W-:Y:S01]  /*0c90*/  IADD3 R93, R24, 0x30, RZ ;  /* 0x00000030185d7810 */ /* 0x000fe20007ffe0ff */
[----:B------:R-:W-:Y:S01]  /*0ca0*/  IMAD.IADD R11, R5, 0x1, R9 ;  /* 0x00000001050b7824 */ /* 0x000fe200078e0209 */
[----:B------:R-:W-:Y:S01]  /*0cb0*/  LOP3.LUT R5, R12, 0xffffff00, RZ, 0xc0, !PT ;  /* 0xffffff000c057812 */ /* 0x000fe200078ec0ff */
[----:B------:R-:W-:Y:S01]  /*0cc0*/  IMAD.IADD R3, R3, 0x1, R0 ;  /* 0x0000000103037824 */ /* 0x000fe200078e0200 */
[----:B------:R-:W-:Y:S01]  /*0cd0*/  LOP3.LUT R0, R8, 0xc0, RZ, 0xc0, !PT ;  /* 0x000000c008007812 */ /* 0x000fe200078ec0ff */
[----:B------:R-:W-:Y:S01]  /*0ce0*/  IMAD.MOV.U32 R10, RZ, RZ, R4 ;  /* 0x000000ffff0a7224 */ /* 0x000fe200078e0004 */
[----:B------:R-:W-:Y:S01]  /*0cf0*/  IADD3 R92, R24, 0x40, RZ ;  /* 0x00000040185c7810 */ /* 0x000fe20007ffe0ff */
[----:B------:R-:W-:Y:S01]  /*0d00*/  IMAD R13, R14, 0x20, R5 ;  /* 0x000000200e0d7824 */ /* 0x000fe200078e0205 */
[----:B------:R-:W-:Y:S01]  /*0d10*/  LOP3.LUT R9, R0, 0x18, R6, 0xf8, !PT ;  /* 0x0000001800097812 */ /* 0x000fe200078ef806 */
[----:B------:R-:W-:Y:S01]  /*0d20*/  IMAD R4, R169, c[0x0][0x240], RZ ;  /* 0x00009000a9047a24 */ /* 0x000fe200078e02ff */
[----:B------:R-:W-:Y:S01]  /*0d30*/  SHF.R.U32.HI R5, RZ, 0x3, R0 ;  /* 0x00000003ff057819 */ /* 0x000fe20000011600 */
[----:B------:R-:W-:Y:S01]  /*0d40*/  IMAD.WIDE.U32 R2, R51, c[0x0][0x240], R2 ;  /* 0x0000900033027a25 */ /* 0x000fe200078e0002 */
[----:B------:R-:W-:-:S02]  /*0d50*/  SHF.R.S32.HI R0, RZ, 0x1f, R17 ;  /* 0x0000001fff007819 */ /* 0x000fc40000011411 */
[----:B------:R-:W-:Y:S01]  /*0d60*/  LOP3.LUT R12, R9, R5, RZ, 0x3c, !PT ;  /* 0x00000005090c7212 */ /* 0x000fe200078e3cff */
[----:B------:R-:W-:Y:S01]  /*0d70*/  IMAD R8, R51, c[0x0][0x244], R4 ;  /* 0x0000910033087a24 */ /* 0x000fe200078e0204 */
[----:B------:R-:W-:Y:S01]  /*0d80*/  SEL R28, R0, RZ, !P3 ;  /* 0x000000ff001c7207 */ /* 0x000fe20005800000 */
[----:B------:R-:W-:Y:S01]  /*0d90*/  IMAD.IADD R27, R30, 0x1, R34 ;  /* 0x000000011e1b7824 */ /* 0x000fe200078e0222 */
[----:B------:R-:W-:Y:S01]  /*0da0*/  IADD3 R4, R6, 0x20, RZ ;  /* 0x0000002006047810 */ /* 0x000fe20007ffe0ff */
[----:B------:R-:W-:Y:S01]  /*0db0*/  IMAD.IADD R3, R3, 0x1, R8 ;  /* 0x0000000103037824 */ /* 0x000fe200078e0208 */
[----:B------:R-:W-:Y:S01]  /*0dc0*/  IADD3 R91, R24, 0x50, RZ ;  /* 0x00000050185b7810 */ /* 0x000fe20007ffe0ff */
[----:B------:R-:W-:Y:S01]  /*0dd0*/  IMAD R8, R28, c[0x0][0x248], RZ ;  /* 0x000092001c087a24 */ /* 0x000fe200078e02ff */
[----:B------:R-:W-:Y:S01]  /*0de0*/  ISETP.GE.AND P4, PT, R4, c[0x0][0x1d4], PT ;  /* 0x0000750004007a0c */ /* 0x000fe20003f86270 */
[----:B------:R-:W-:-:S04]  /*0df0*/  IMAD.WIDE.U32 R114, R23, c[0x0][0x248], R2 ;  /* 0x0000920017727a25 */ /* 0x000fc800078e0002 */
[----:B------:R-:W-:Y:S02]  /*0e00*/  IMAD.MOV.U32 R102, RZ, RZ, R114 ;  /* 0x000000ffff667224 */ /* 0x000fe400078e0072 */
[----:B------:R-:W-:Y:S02]  /*0e10*/  IMAD.SHL.U32 R3, R162, 0x2, RZ ;  /* 0x00000002a2037824 */ /* 0x000fe400078e00ff */
[----:B------:R-:W-:Y:S02]  /*0e20*/  IMAD.IADD R83, R13, 0x1, R12 ;  /* 0x000000010d537824 */ /* 0x000fe400078e020c */
[----:B------:R-:W-:Y:S01]  /*0e30*/  IMAD R12, R169, c[0x0][0x1e8], RZ ;  /* 0x00007a00a90c7a24 */ /* 0x000fe200078e02ff */
[----:B------:R-:W-:Y:S01]  /*0e40*/  IADD3 R21, -R3, c[0x0][0x1d4], RZ ;  /* 0x0000750003157a10 */ /* 0x000fe20007ffe1ff */
[----:B------:R-:W-:Y:S02]  /*0e50*/  IMAD.IADD R26, R30, 0x1, R33 ;  /* 0x000000011e1a7824 */ /* 0x000fe400078e0221 */
[----:B------:R-:W-:-:S02]  /*0e60*/  IMAD R12, R51, c[0x0][0x1ec], R12 ;  /* 0x00007b00330c7a24 */ /* 0x000fc400078e020c */
[----:B------:R-:W-:Y:S02]  /*0e70*/  IMAD.SHL.U32 R83, R83, 0x2, RZ ;  /* 0x0000000253537824 */ /* 0x000fe400078e00ff */
[----:B------:R-:W-:Y:S02]  /*0e80*/  IMAD.SHL.U32 R159, R159, 0x20, RZ ;  /* 0x000000209f9f7824 */ /* 0x000fe400078e00ff */
[----:B------:R-:W-:Y:S02]  /*0e90*/  IMAD.SHL.U32 R157, R157, 0x40, RZ ;  /* 0x000000409d9d7824 */ /* 0x000fe400078e00ff */
[----:B------:R-:W-:Y:S02]  /*0ea0*/  IMAD.SHL.U32 R158, R158, 0x40, RZ ;  /* 0x000000409e9e7824 */ /* 0x000fe400078e00ff */
[----:B------:R-:W-:Y:S01]  /*0eb0*/  IMAD.SHL.U32 R156, R156, 0x40, RZ ;  /* 0x000000409c9c7824 */ /* 0x000fe200078e00ff */
[----:B--2---:R-:W-:Y:S01]  /*0ec0*/  @P2 SHF.R.S32.HI R5, RZ, 0x1f, R15 ;  /* 0x0000001fff052819 */ /* 0x004fe2000001140f */
[----:B------:R-:W-:-:S02]  /*0ed0*/  @!P2 IMAD.MOV.U32 R5, RZ, RZ, R0 ;  /* 0x000000ffff05a224 */ /* 0x000fc400078e0000 */
[----:B------:R-:W-:Y:S02]  /*0ee0*/  IMAD R0, R23, c[0x0][0x24c], R8 ;  /* 0x0000930017007a24 */ /* 0x000fe400078e0208 */
[----:B------:R-:W-:Y:S01]  /*0ef0*/  @P2 IMAD.MOV.U32 R4, RZ, RZ, R15 ;  /* 0x000000ffff042224 */ /* 0x000fe200078e000f */
[----:B------:R-:W-:Y:S01]  /*0f00*/  SEL R47, R5, RZ, !P5 ;  /* 0x000000ff052f7207 */ /* 0x000fe20006800000 */
[----:B------:R-:W-:Y:S01]  /*0f10*/  IMAD.IADD R103, R115, 0x1, R0 ;  /* 0x0000000173677824 */ /* 0x000fe200078e0200 */
[----:B------:R-:W-:Y:S01]  /*0f20*/  IADD3 R0, R6, 0x40, RZ ;  /* 0x0000004006007810 */ /* 0x000fe20007ffe0ff */
[----:B------:R-:W-:Y:S01]  /*0f30*/  @!P2 IMAD.MOV.U32 R4, RZ, RZ, R17 ;  /* 0x000000ffff04a224 */ /* 0x000fe200078e0011 */
[----:B------:R-:W-:Y:S01]  /*0f40*/  ISETP.GE.AND P2, PT, R162, 0x1, PT ;  /* 0x00000001a200780c */ /* 0x000fe20003f46270 */
[----:B------:R-:W-:Y:S01]  /*0f50*/  IMAD.WIDE.U32 R18, R77, R160, R102 ;  /* 0x000000a04d127225 */ /* 0x000fe200078e0066 */
[----:B------:R-:W-:Y:S02]  /*0f60*/  ISETP.GE.AND P2, PT, R24, c[0x0][0x27c], PT ;  /* 0x00009f0018007a0c */ /* 0x000fe40003f46270 */
[----:B------:R-:W-:Y:S01]  /*0f70*/  SEL R48, R4, RZ, !P5 ;  /* 0x000000ff04307207 */ /* 0x000fe20006800000 */
[----:B------:R-:W-:Y:S01]  /*0f80*/  IMAD.IADD R37, R19, 0x1, R16 ;  /* 0x0000000113257824 */ /* 0x000fe200078e0210 */
[----:B------:R-:W-:Y:S01]  /*0f90*/  @P1 LEA R14, P3, R18, c[0x0][0x220], 0x1 ;  /* 0x00008800120e1a11 */ /* 0x000fe200078608ff */
[----:B------:R-:W-:Y:S01]  /*0fa0*/  IMAD.WIDE.U32 R4, R51, c[0x0][0x1e8], R10 ;  /* 0x00007a0033047a25 */ /* 0x000fe200078e000a */
[----:B------:R-:W-:-:S02]  /*0fb0*/  SEL R2, RZ, c[0x0][0x27c], !P2 ;  /* 0x00009f00ff027a07 */ /* 0x000fc40005000000 */
[----:B------:R-:W-:Y:S01]  /*0fc0*/  @P1 LEA.HI.X R15, R18, c[0x0][0x224], R37, 0x1, P3 ;  /* 0x00008900120f1a11 */ /* 0x000fe200018f0c25 */
[----:B------:R-:W-:Y:S01]  /*0fd0*/  IMAD R16, R50, c[0x0][0x280], RZ ;  /* 0x0000a00032107a24 */ /* 0x000fe200078e02ff */
[----:B------:R-:W-:Y:S01]  /*0fe0*/  ISETP.GE.AND P3, PT, R0, c[0x0][0x1d4], PT ;  /* 0x0000750000007a0c */ /* 0x000fe20003f66270 */
[----:B------:R-:W-:Y:S01]  /*0ff0*/  IMAD.IADD R0, R24, 0x1, R2 ;  /* 0x0000000118007824 */ /* 0x000fe200078e0202 */
[----:B------:R-:W-:Y:S01]  /*1000*/  SEL R9, R3, R21, !P2 ;  /* 0x0000001503097207 */ /* 0x000fe20005000000 */
[----:B------:R-:W-:Y:S01]  /*1010*/  IMAD.IADD R87, R5, 0x1, R12 ;  /* 0x0000000105577824 */ /* 0x000fe200078e020c */
[----:B------:R-:W-:Y:S01]  /*1020*/  ISETP.GE.AND P2, PT, R27, c[0x0][0x27c], PT ;  /* 0x00009f001b007a0c */ /* 0x000fe20003f46270 */
[----:B------:R-:W-:Y:S01]  /*1030*/  IMAD.MOV.U32 R86, RZ, RZ, R4 ;  /* 0x000000ffff567224 */ /* 0x000fe200078e0004 */
[----:B------:R-:W-:Y:S01]  /*1040*/  SHF.R.S32.HI R8, RZ, 0x1f, R0 ;  /* 0x0000001fff087819 */ /* 0x000fe20000011400 */
[----:B------:R-:W-:Y:S01]  /*1050*/  IMAD.WIDE.U32 R4, R90, c[0x0][0x290], R24 ;  /* 0x0000a4005a047a25 */ /* 0x000fe200078e0018 */
[----:B------:R-:W-:-:S02]  /*1060*/  SEL R32, RZ, c[0x0][0x27c], !P2 ;  /* 0x00009f00ff207a07 */ /* 0x000fc40005000000 */
[----:B------:R-:W-:Y:S01]  /*1070*/  SEL R22, R3, R21, !P2 ;  /* 0x0000001503167207 */ /* 0x000fe20005000000 */
[----:B------:R-:W-:Y:S01]  /*1080*/  IMAD R16, R90, c[0x0][0x284], R16 ;  /* 0x0000a1005a107a24 */ /* 0x000fe200078e0210 */
[----:B------:R-:W-:Y:S01]  /*1090*/  SHF.R.S32.HI R10, RZ, 0x1f, R9 ;  /* 0x0000001fff0a7819 */ /* 0x000fe20000011409 */
[----:B------:R-:W-:Y:S01]  /*10a0*/  IMAD R19, R169, c[0x0][0x260], RZ ;  /* 0x00009800a9137a24 */ /* 0x000fe200078e02ff */
[CC--:B------:R-:W-:Y:S01]  /*10b0*/  LEA.HI R29, R8.reuse, R0.reuse, RZ, 0x3 ;  /* 0x00000000081d7211 */ /* 0x0c0fe200078f18ff */
[----:B------:R-:W-:Y:S01]  /*10c0*/  IMAD.MOV.U32 R38, RZ, RZ, R4 ;  /* 0x000000ffff267224 */ /* 0x000fe200078e0004 */
[----:B------:R-:W-:Y:S01]  /*10d0*/  LEA.HI R35, R8, R0, RZ, 0x5 ;  /* 0x0000000008237211 */ /* 0x000fe200078f28ff */
[----:B------:R-:W-:Y:S01]  /*10e0*/  IMAD R0, R50, c[0x0][0x290], RZ ;  /* 0x0000a40032007a24 */ /* 0x000fe200078e02ff */
[----:B------:R-:W-:Y:S01]  /*10f0*/  ISETP.GE.AND P2, PT, R26, c[0x0][0x27c], PT ;  /* 0x00009f001a007a0c */ /* 0x000fe20003f46270 */
[----:B------:R-:W-:Y:S01]  /*1100*/  IMAD R19, R51, c[0x0][0x264], R19 ;  /* 0x0000990033137a24 */ /* 0x000fe200078e0213 */
[----:B------:R-:W-:Y:S01]  /*1110*/  LEA.HI R46, R10, R9, RZ, 0x4 ;  /* 0x000000090a2e7211 */ /* 0x000fe200078f20ff */
[C---:B------:R-:W-:Y:S01]  /*1120*/  IMAD R0, R90.reuse, c[0x0][0x294], R0 ;  /* 0x0000a5005a007a24 */ /* 0x040fe200078e0200 */
[----:B------:R-:W-:Y:S01]  /*1130*/  SEL R21, R3, R21, !P2 ;  /* 0x0000001503157207 */ /* 0x000fe20005000000 */
[----:B------:R-:W-:Y:S01]  /*1140*/  IMAD.WIDE.U32 R10, R90, c[0x0][0x290], R30 ;  /* 0x0000a4005a0a7a25 */ /* 0x000fe200078e001e */
[----:B------:R-:W-:-:S02]  /*1150*/  ISETP.GE.AND P5, PT, R6, c[0x0][0x1d4], PT ;  /* 0x0000750006007a0c */ /* 0x000fc40003fa6270 */
[----:B------:R-:W-:Y:S01]  /*1160*/  SHF.R.S32.HI R4, RZ, 0x1f, R21 ;  /* 0x0000001fff047819 */ /* 0x000fe20000011415 */
[----:B------:R-:W-:Y:S01]  /*1170*/  IMAD.WIDE.U32 R2, R90, c[0x0][0x280], R30 ;  /* 0x0000a0005a027a25 */ /* 0x000fe200078e001e */
[----:B------:R-:W-:-:S03]  /*1180*/  LOP3.LUT R117, R29, 0xfffffff8, RZ, 0xc0, !PT ;  /* 0xfffffff81d757812 */ /* 0x000fc600078ec0ff */
[----:B------:R-:W-:Y:S01]  /*1190*/  IMAD.WIDE.U32 R8, R90, c[0x0][0x280], R24 ;  /* 0x0000a0005a087a25 */ /* 0x000fe200078e0018 */
[----:B------:R-:W-:-:S03]  /*11a0*/  SHF.R.S32.HI R132, RZ, 0x1f, R117 ;  /* 0x0000001fff847819 */ /* 0x000fc60000011475 */
[----:B------:R-:W-:Y:S02]  /*11b0*/  IMAD.IADD R43, R11, 0x1, R0 ;  /* 0x000000010b2b7824 */ /* 0x000fe400078e0200 */
[----:B------:R-:W-:Y:S01]  /*11c0*/  IMAD.IADD R39, R0, 0x1, R5 ;  /* 0x0000000100277824 */ /* 0x000fe200078e0205 */
[----:B------:R-:W-:Y:S01]  /*11d0*/  SHF.R.S32.HI R5, RZ, 0x1f, R22 ;  /* 0x0000001fff057819 */ /* 0x000fe20000011416 */
[----:B------:R-:W-:Y:S01]  /*11e0*/  IMAD.IADD R45, R3, 0x1, R16 ;  /* 0x00000001032d7824 */ /* 0x000fe200078e0210 */
[----:B------:R-:W-:Y:S01]  /*11f0*/  @!PT LDS RZ, [RZ] ;  /* 0x00000000fffff984 */ /* 0x000fe20000000800 */
[----:B------:R-:W-:Y:S01]  /*1200*/  @!PT LDS RZ, [RZ] ;  /* 0x00000000fffff984 */ /* 0x000fe20000000800 */
[----:B------:R-:W-:Y:S01]  /*1210*/  @!PT LDS RZ, [RZ] ;  /* 0x00000000fffff984 */ /* 0x000fe20000000800 */
[----:B------:R1:W-:Y:S01]  /*1220*/  @P1 LDGSTS.E.BYPASS.LTC128B.128 [R83+0x3100], [R14.64], !P5 ;  /* 0x031000000e531fae */ /* 0x0003e2000e901d46 */
[----:B------:R-:W-:Y:S01]  /*1230*/  IMAD.MOV.U32 R44, RZ, RZ, R2 ;  /* 0x000000ffff2c7224 */ /* 0x000fe200078e0002 */
[----:B------:R-:W-:Y:S01]  /*1240*/  LEA.HI R22, R5, R22, RZ, 0x4 ;  /* 0x0000001605167211 */ /* 0x000fe200078f20ff */
[----:B------:R-:W-:Y:S01]  /*1250*/  IMAD R0, R28, c[0x0][0x268], RZ ;  /* 0x00009a001c007a24 */ /* 0x000fe200078e02ff */
[----:B------:R1:W-:Y:S01]  /*1260*/  @P1 LDGSTS.E.BYPASS.LTC128B.128 [R83+0x4100], [R14.64+0x40], !P4 ;  /* 0x041000400e531fae */ /* 0x0003e2000e101d46 */
[----:B------:R-:W-:-:S03]  /*1270*/  IMAD.WIDE.U32 R2, R51, c[0x0][0x260], R6 ;  /* 0x0000980033027a25 */ /* 0x000fc600078e0006 */
[----:B------:R1:W-:Y:S01]  /*1280*/  @P1 LDGSTS.E.BYPASS.LTC128B.128 [R83+0x5100], [R14.64+0x80], !P3 ;  /* 0x051000800e531fae */ /* 0x0003e2000d901d46 */
[----:B------:R-:W-:Y:S01]  /*1290*/  IMAD.IADD R41, R16, 0x1, R9 ;  /* 0x0000000110297824 */ /* 0x000fe200078e0209 */
[----:B------:R-:W-:Y:S01]  /*12a0*/  LEA.HI R9, R4, R21, RZ, 0x4 ;  /* 0x0000001504097211 */ /* 0x000fe200078f20ff */
[----:B------:R-:W-:Y:S01]  /*12b0*/  IMAD R99, R23, c[0x0][0x26c], R0 ;  /* 0x00009b0017637a24 */ /* 0x000fe200078e0200 */
[----:B------:R-:W-:Y:S01]  /*12c0*/  SEL R0, RZ, c[0x0][0x27c], !P2 ;  /* 0x00009f00ff007a07 */ /* 0x000fe20005000000 */
[----:B------:R-:W-:Y:S01]  /*12d0*/  IMAD.IADD R4, R32, 0x1, R27 ;  /* 0x0000000120047824 */ /* 0x000fe200078e021b */
[C---:B------:R-:W-:Y:S01]  /*12e0*/  LOP3.LUT P2, RZ, R36.reuse, 0x2, RZ, 0xc0, !PT ;  /* 0x0000000224ff7812 */ /* 0x040fe2000784c0ff */
[----:B------:R-:W-:Y:S02]  /*12f0*/  IMAD.IADD R3, R3, 0x1, R19 ;  /* 0x0000000103037824 */ /* 0x000fe400078e0213 */
[----:B------:R-:W-:Y:S01]  /*1300*/  IMAD.SHL.U32 R6, R36, 0x40, RZ ;  /* 0x0000004024067824 */ /* 0x000fe200078e00ff */
[----:B------:R-:W-:Y:S01]  /*1310*/  SHF.R.S32.HI R5, RZ, 0x1f, R4 ;  /* 0x0000001fff057819 */ /* 0x000fe20000011404 */
[----:B------:R-:W-:Y:S01]  /*1320*/  IMAD.WIDE.U32 R96, R23, c[0x0][0x268], R2 ;  /* 0x00009a0017607a25 */ /* 0x000fe200078e0002 */
[----:B------:R-:W-:-:S02]  /*1330*/  IADD3 R36, R30, 0x8, RZ ;  /* 0x000000081e247810 */ /* 0x000fc40007ffe0ff */
[CC--:B------:R-:W-:Y:S01]  /*1340*/  LEA.HI R21, R5.reuse, R4.reuse, RZ, 0x3 ;  /* 0x0000000405157211 */ /* 0x0c0fe200078f18ff */
[----:B------:R-:W-:Y:S01]  /*1350*/  IMAD.IADD R3, R0, 0x1, R26 ;  /* 0x0000000100037824 */ /* 0x000fe200078e021a */
[----:B------:R-:W-:Y:S01]  /*1360*/  LEA.HI R5, R5, R4, RZ, 0x5 ;  /* 0x0000000405057211 */ /* 0x000fe200078f28ff */
[----:B------:R-:W-:Y:S01]  /*1370*/  IMAD.MOV.U32 R42, RZ, RZ, R10 ;  /* 0x000000ffff2a7224 */ /* 0x000fe200078e000a */
[----:B------:R-:W-:Y:S01]  /*1380*/  LOP3.LUT R0, R6, 0xc0, RZ, 0xc0, !PT ;  /* 0x000000c006007812 */ /* 0x000fe200078ec0ff */
[----:B------:R-:W-:Y:S01]  /*1390*/  IMAD.SHL.U32 R6, R35, 0x40, RZ ;  /* 0x0000004023067824 */ /* 0x000fe200078e00ff */
[----:B------:R-:W-:Y:S01]  /*13a0*/  SHF.R.S32.HI R4, RZ, 0x1f, R3 ;  /* 0x0000001fff047819 */ /* 0x000fe20000011403 */
[----:B------:R-:W-:Y:S01]  /*13b0*/  IMAD.MOV.U32 R40, RZ, RZ, R8 ;  /* 0x000000ffff287224 */ /* 0x000fe200078e0008 */
[----:B------:R-:W-:Y:S01]  /*13c0*/  SHF.R.U32.HI R2, RZ, 0x3, R0 ;  /* 0x00000003ff027819 */ /* 0x000fe20000011600 */
[----:B------:R-:W-:Y:S01]  /*13d0*/  IMAD R17, R169, c[0x0][0x210], RZ ;  /* 0x00008400a9117a24 */ /* 0x000fe200078e02ff */
[CC--:B------:R-:W-:Y:S01]  /*13e0*/  LEA.HI R19, R4.reuse, R3.reuse, RZ, 0x3 ;  /* 0x0000000304137211 */ /* 0x0c0fe200078f18ff */
[----:B------:R-:W-:Y:S01]  /*13f0*/  IMAD.WIDE.U32 R12, R51, c[0x0][0x210], R24 ;  /* 0x00008400330c7a25 */ /* 0x000fe200078e0018 */
[----:B------:R-:W-:-:S02]  /*1400*/  LEA.HI R3, R4, R3, RZ, 0x5 ;  /* 0x0000000304037211 */ /* 0x000fc400078f28ff */
[C---:B------:R-:W-:Y:S01]  /*1410*/  LOP3.LUT R7, R0.reuse, 0x18, R29, 0xf8, !PT ;  /* 0x0000001800077812 */ /* 0x040fe200078ef81d */
[----:B------:R-:W-:Y:S01]  /*1420*/  IMAD.SHL.U32 R4, R5, 0x40, RZ ;  /* 0x0000004005047824 */ /* 0x000fe200078e00ff */
[----:B------:R-:W-:Y:S01]  /*1430*/  LOP3.LUT R5, R0, 0x18, R21, 0xf8, !PT ;  /* 0x0000001800057812 */ /* 0x000fe200078ef815 */
[----:B------:R-:W-:Y:S01]  /*1440*/  IMAD.SHL.U32 R3, R3, 0x40, RZ ;  /* 0x0000004003037824 */ /* 0x000fe200078e00ff */
[----:B------:R-:W-:Y:S01]  /*1450*/  LOP3.LUT R10, R6, 0x7ffff800, RZ, 0xc0, !PT ;  /* 0x7ffff800060a7812 */ /* 0x000fe200078ec0ff */
[----:B------:R-:W-:Y:S01]  /*1460*/  IMAD R17, R51, c[0x0][0x214], R17 ;  /* 0x0000850033117a24 */ /* 0x000fe200078e0211 */
[-C--:B------:R-:W-:Y:S01]  /*1470*/  LOP3.LUT R8, R7, R2.reuse, RZ, 0x3c, !PT ;  /* 0x0000000207087212 */ /* 0x080fe200078e3cff */
[----:B------:R-:W-:Y:S01]  /*1480*/  IMAD.MOV.U32 R16, RZ, RZ, R12 ;  /* 0x000000ffff107224 */ /* 0x000fe200078e000c */
[----:B------:R-:W-:Y:S01]  /*1490*/  LOP3.LUT R6, R0, 0x18, R19, 0xf8, !PT ;  /* 0x0000001800067812 */ /* 0x000fe200078ef813 */
[----:B------:R-:W-:Y:S01]  /*14a0*/  IMAD.IADD R17, R13, 0x1, R17 ;  /* 0x000000010d117824 */ /* 0x000fe200078e0211 */
[----:B------:R-:W-:Y:S01]  /*14b0*/  LOP3.LUT R7, R4, 0x7ffff800, RZ, 0xc0, !PT ;  /* 0x7ffff80004077812 */ /* 0x000fe200078ec0ff */
[----:B------:R-:W-:Y:S01]  /*14c0*/  IMAD.WIDE.U32 R86, R48, c[0x0][0x1f0], R86 ;  /* 0x00007c0030567a25 */ /* 0x000fe200078e0056 */
[----:B------:R-:W-:-:S02]  /*14d0*/  LOP3.LUT R5, R5, R2, RZ, 0x3c, !PT ;  /* 0x0000000205057212 */ /* 0x000fc400078e3cff */
[----:B------:R-:W-:Y:S01]  /*14e0*/  LOP3.LUT R4, R3, 0x7ffff800, RZ, 0xc0, !PT ;  /* 0x7ffff80003047812 */ /* 0x000fe200078ec0ff */
[----:B------:R-:W-:Y:S01]  /*14f0*/  IMAD.WIDE.U32 R112, R48, c[0x0][0x218], R16 ;  /* 0x0000860030707a25 */ /* 0x000fe200078e0010 */
[----:B------:R-:W-:Y:S02]  /*1500*/  LOP3.LUT R3, R6, R2, RZ, 0x3c, !PT ;  /* 0x0000000206037212 */ /* 0x000fe400078e3cff */
[----:B------:R-:W-:Y:S01]  /*1510*/  IADD3 R128, R5, R7, R20 ;  /* 0x0000000705807210 */ /* 0x000fe20007ffe014 */
[----:B-----5:R-:W-:Y:S01]  /*1520*/  IMAD.WIDE.U32 R110, R145, c[0x0][0x280], R44 ;  /* 0x0000a000916e7a25 */ /* 0x020fe200078e002c */
[----:B------:R-:W-:Y:S02]  /*1530*/  SHF.R.S32.HI R5, RZ, 0x4, R46 ;  /* 0x00000004ff057819 */ /* 0x000fe4000001142e */
[----:B------:R-:W-:Y:S01]  /*1540*/  IADD3 R127, R3, R4, R20 ;  /* 0x00000004037f7210 */ /* 0x000fe20007ffe014 */
[----:B------:R-:W-:Y:S01]  /*1550*/  IMAD.WIDE.U32 R108, R145, c[0x0][0x280], R40 ;  /* 0x0000a000916c7a25 */ /* 0x000fe200078e0028 */
[----:B------:R-:W-:-:S02]  /*1560*/  SHF.R.S32.HI R4, RZ, 0x4, R22 ;  /* 0x00000004ff047819 */ /* 0x000fc40000011416 */
[----:B------:R-:W-:Y:S01]  /*1570*/  LEA.HI.SX32 R5, R29, R5, 0x1d ;  /* 0x000000051d057211 */ /* 0x000fe200078feaff */
[----:B------:R-:W-:Y:S01]  /*1580*/  IMAD.WIDE.U32 R106, R145, c[0x0][0x290], R42 ;  /* 0x0000a400916a7a25 */ /* 0x000fe200078e002a */
[----:B------:R-:W-:Y:S02]  /*1590*/  SHF.R.S32.HI R3, RZ, 0x4, R9 ;  /* 0x00000004ff037819 */ /* 0x000fe40000011409 */
[----:B------:R-:W-:Y:S01]  /*15a0*/  LEA.HI.SX32 R4, R21, R4, 0x1d ;  /* 0x0000000415047211 */ /* 0x000fe200078feaff */
[----:B------:R-:W-:Y:S01]  /*15b0*/  IMAD.SHL.U32 R98, R5, 0x8, RZ ;  /* 0x0000000805627824 */ /* 0x000fe200078e00ff */
[----:B------:R-:W-:Y:S01]  /*15c0*/  SHF.R.S32.HI R6, RZ, 0x1f, R5 ;  /* 0x0000001fff067819 */ /* 0x000fe20000011405 */
[----:B------:R-:W-:Y:S01]  /*15d0*/  IMAD.WIDE.U32 R104, R145, c[0x0][0x290], R38 ;  /* 0x0000a40091687a25 */ /* 0x000fe200078e0026 */
[----:B------:R-:W-:Y:S02]  /*15e0*/  LEA.HI.SX32 R3, R19, R3, 0x1d ;  /* 0x0000000313037211 */ /* 0x000fe400078feaff */
[----:B------:R-:W-:Y:S01]  /*15f0*/  LEA.HI R11, R6, R5, RZ, 0x2 ;  /* 0x00000005060b7211 */ /* 0x000fe200078f10ff */
[----:B------:R-:W-:Y:S01]  /*1600*/  IMAD.SHL.U32 R95, R4, 0x8, RZ ;  /* 0x00000008045f7824 */ /* 0x000fe200078e00ff */
[----:B------:R-:W-:Y:S01]  /*1610*/  SHF.R.S32.HI R6, RZ, 0x1f, R3 ;  /* 0x0000001fff067819 */ /* 0x000fe20000011403 */
[----:B------:R-:W-:Y:S01]  /*1620*/  IMAD.SHL.U32 R100, R3, 0x8, RZ ;  /* 0x0000000803647824 */ /* 0x000fe200078e00ff */
[----:B------:R-:W-:Y:S01]  /*1630*/  SHF.R.S32.HI R7, RZ, 0x1f, R4 ;  /* 0x0000001fff077819 */ /* 0x000fe20000011404 */
[----:B------:R-:W-:Y:S01]  /*1640*/  IMAD.IADD R99, R97, 0x1, R99 ;  /* 0x0000000161637824 */ /* 0x000fe200078e0263 */
[----:B------:R-:W-:Y:S01]  /*1650*/  LEA.HI R6, R6, R3, RZ, 0x2 ;  /* 0x0000000306067211 */ /* 0x000fe200078f10ff */
[----:B------:R-:W-:Y:S01]  /*1660*/  IMAD.SHL.U32 R128, R128, 0x2, RZ ;  /* 0x0000000280807824 */ /* 0x000fe200078e00ff */
[----:B------:R-:W-:Y:S01]  /*1670*/  IADD3 R129, R8, R10, R20 ;  /* 0x0000000a08817210 */ /* 0x000fe20007ffe014 */
[----:B------:R-:W-:Y:S01]  /*1680*/  IMAD.SHL.U32 R127, R127, 0x2, RZ ;  /* 0x000000027f7f7824 */ /* 0x000fe200078e00ff */
[----:B------:R-:W-:Y:S01]  /*1690*/  LEA.HI R7, R7, R4, RZ, 0x2 ;  /* 0x0000000407077211 */ /* 0x000fe200078f10ff */
[----:B------:R-:W-:Y:S01]  /*16a0*/  IMAD.SHL.U32 R6, R6, 0x200, RZ ;  /* 0x0000020006067824 */ /* 0x000fe200078e00ff */
[----:B------:R-:W-:Y:S01]  /*16b0*/  LOP3.LUT R3, R0, 0x18, R95, 0xf8, !PT ;  /* 0x0000001800037812 */ /* 0x000fe200078ef85f */
[----:B------:R-:W-:Y:S01]  /*16c0*/  IMAD.SHL.U32 R129, R129, 0x2, RZ ;  /* 0x0000000281817824 */ /* 0x000fe200078e00ff */
[----:B------:R-:W-:-:S02]  /*16d0*/  @P0 IADD3 R8, P1, R159, R18, RZ ;  /* 0x000000129f080210 */ /* 0x000fc40007f3e0ff */
[C---:B------:R-:W-:Y:S02]  /*16e0*/  LOP3.LUT R4, R0.reuse, 0x8, R24, 0xf8, !PT ;  /* 0x0000000800047812 */ /* 0x040fe400078ef818 */
[C---:B------:R-:W-:Y:S02]  /*16f0*/  LOP3.LUT R5, R0.reuse, 0x18, R98, 0xf8, !PT ;  /* 0x0000001800057812 */ /* 0x040fe400078ef862 */
[----:B------:R-:W-:Y:S02]  /*1700*/  LOP3.LUT R0, R0, 0x18, R100, 0xf8, !PT ;  /* 0x0000001800007812 */ /* 0x000fe400078ef864 */
[-C--:B------:R-:W-:Y:S01]  /*1710*/  LOP3.LUT R10, R3, R2.reuse, RZ, 0x3c, !PT ;  /* 0x00000002030a7212 */ /* 0x080fe200078e3cff */
[----:B------:R-:W-:Y:S01]  /*1720*/  IMAD.SHL.U32 R3, R11, 0x200, RZ ;  /* 0x000002000b037824 */ /* 0x000fe200078e00ff */
[-C--:B------:R-:W-:Y:S01]  /*1730*/  LOP3.LUT R12, R5, R2.reuse, RZ, 0x3c, !PT ;  /* 0x00000002050c7212 */ /* 0x080fe200078e3cff */
[----:B------:R-:W-:Y:S01]  /*1740*/  @P0 IMAD.X R5, R154, 0x1, R37, P1 ;  /* 0x000000019a050824 */ /* 0x000fe200008e0625 */
[----:B------:R-:W-:-:S02]  /*1750*/  LOP3.LUT R13, R4, R2, RZ, 0x3c, !PT ;  /* 0x00000002040d7212 */ /* 0x000fc400078e3cff */
[----:B------:R-:W-:Y:S01]  /*1760*/  LOP3.LUT R9, R0, R2, RZ, 0x3c, !PT ;  /* 0x0000000200097212 */ /* 0x000fe200078e3cff */
[----:B------:R-:W-:Y:S01]  /*1770*/  IMAD.SHL.U32 R0, R7, 0x200, RZ ;  /* 0x0000020007007824 */ /* 0x000fe200078e00ff */
[----:B------:R-:W-:Y:S01]  /*1780*/  @P0 LEA R2, P1, R8, c[0x0][0x220], 0x1 ;  /* 0x0000880008020a11 */ /* 0x000fe200078208ff */
[----:B------:R-:W-:Y:S01]  /*1790*/  IMAD.IADD R13, R20, 0x1, R13 ;  /* 0x00000001140d7824 */ /* 0x000fe200078e020d */
[----:B------:R-:W-:Y:S02]  /*17a0*/  LOP3.LUT R7, R3, 0x7ffff800, RZ, 0xc0, !PT ;  /* 0x7ffff80003077812 */ /* 0x000fe400078ec0ff */
[----:B------:R-:W-:Y:S02]  /*17b0*/  @P0 LEA.HI.X R3, R8, c[0x0][0x224], R5, 0x1, P1 ;  /* 0x0000890008030a11 */ /* 0x000fe400008f0c05 */
[----:B------:R-:W-:Y:S02]  /*17c0*/  LOP3.LUT R4, R0, 0x7ffff800, RZ, 0xc0, !PT ;  /* 0x7ffff80000047812 */ /* 0x000fe400078ec0ff */
[----:B------:R-:W-:Y:S01]  /*17d0*/  LOP3.LUT R0, R6, 0x7ffff800, RZ, 0xc0, !PT ;  /* 0x7ffff80006007812 */ /* 0x000fe200078ec0ff */
[----:B------:R2:W-:Y:S01]  /*17e0*/  @P0 LDGSTS.E.BYPASS.LTC128B.128 [R83+0x3900], [R2.64], !P5 ;  /* 0x0390000002530fae */ /* 0x0005e2000e901d46 */
[----:B------:R-:W-:-:S02]  /*17f0*/  IADD3 R10, R10, R4, R20 ;  /* 0x000000040a0a7210 */ /* 0x000fc40007ffe014 */
[--C-:B------:R-:W-:Y:S01]  /*1800*/  IADD3 R9, R9, R0, R20.reuse ;  /* 0x0000000009097210 */ /* 0x100fe20007ffe014 */
[----:B------:R2:W-:Y:S01]  /*1810*/  @P0 LDGSTS.E.BYPASS.LTC128B.128 [R83+0x4900], [R2.64+0x40], !P4 ;  /* 0x0490004002530fae */ /* 0x0005e2000e101d46 */
[----:B------:R-:W-:Y:S01]  /*1820*/  IMAD R0, R47, c[0x0][0x218], RZ ;  /* 0x000086002f007a24 */ /* 0x000fe200078e02ff */
[----:B------:R-:W-:Y:S01]  /*1830*/  IADD3 R7, R12, R7, R20 ;  /* 0x000000070c077210 */ /* 0x000fe20007ffe014 */
[----:B------:R-:W-:Y:S01]  /*1840*/  IMAD.SHL.U32 R120, R10, 0x2, RZ ;  /* 0x000000020a787824 */ /* 0x000fe200078e00ff */
[----:B------:R2:W-:Y:S01]  /*1850*/  @P0 LDGSTS.E.BYPASS.LTC128B.128 [R83+0x5900], [R2.64+0x80], !P3 ;  /* 0x0590008002530fae */ /* 0x0005e2000d901d46 */
[----:B------:R-:W-:Y:S01]  /*1860*/  IMAD R4, R48, c[0x0][0x21c], R0 ;  /* 0x0000870030047a24 */ /* 0x000fe200078e0200 */
[----:B------:R-:W-:Y:S01]  /*1870*/  SHF.R.S32.HI R0, RZ, 0x1f, R145 ;  /* 0x0000001fff007819 */ /* 0x000fe20000011491 */
[----:B------:R-:W-:Y:S01]  /*1880*/  IMAD.SHL.U32 R121, R7, 0x2, RZ ;  /* 0x0000000207797824 */ /* 0x000fe200078e00ff */
[----:B------:R-:W0:Y:S01]  /*1890*/  LDGDEPBAR ;  /* 0x00000000000079af */ /* 0x000e220000000000 */
[----:B------:R-:W-:Y:S01]  /*18a0*/  IADD3 R139, P0, R49, R90, RZ ;  /* 0x0000005a318b7210 */ /* 0x000fe20007f1e0ff */
[----:B------:R-:W-:Y:S01]  /*18b0*/  IMAD.IADD R130, R113, 0x1, R4 ;  /* 0x0000000171827824 */ /* 0x000fe200078e0204 */
[----:B------:R-:W-:Y:S01]  /*18c0*/  LEA R84, R13, 0x100, 0x1 ;  /* 0x000001000d547811 */ /* 0x000fe200078e08ff */
[----:B------:R-:W-:Y:S01]  /*18d0*/  IMAD.SHL.U32 R119, R9, 0x2, RZ ;  /* 0x0000000209777824 */ /* 0x000fe200078e00ff */
[----:B------:R-:W-:Y:S01]  /*18e0*/  LOP3.LUT R116, R21, 0xfffffff8, RZ, 0xc0, !PT ;  /* 0xfffffff815747812 */ /* 0x000fe200078ec0ff */
[----:B------:R-:W-:Y:S01]  /*18f0*/  IMAD.X R138, R138, 0x1, R50, P0 ;  /* 0x000000018a8a7824 */ /* 0x000fe200000e0632 */
[----:B------:R-:W-:-:S02]  /*1900*/  IADD3 R137, P1, P0, R86, R146, R24 ;  /* 0x0000009256897210 */ /* 0x000fc4000783e018 */
[----:B------:R-:W-:Y:S02]  /*1910*/  LOP3.LUT R101, R19, 0xfffffff8, RZ, 0xc0, !PT ;  /* 0xfffffff813657812 */ /* 0x000fe400078ec0ff */
[----:B------:R-:W-:Y:S02]  /*1920*/  IADD3 R85, R84, 0x20, RZ ;  /* 0x0000002054557810 */ /* 0x000fe40007ffe0ff */
[C---:B------:R-:W-:Y:S02]  /*1930*/  IADD3 R37, R30.reuse, 0x28, RZ ;  /* 0x000000281e257810 */ /* 0x040fe40007ffe0ff */
[----:B------:R-:W-:Y:S02]  /*1940*/  IADD3 R35, R30, 0x18, RZ ;  /* 0x000000181e237810 */ /* 0x000fe40007ffe0ff */
[----:B------:R-:W-:Y:S02]  /*1950*/  SHF.R.S32.HI R124, RZ, 0x1f, R98 ;  /* 0x0000001fff7c7819 */ /* 0x000fe40000011462 */
[----:B------:R-:W-:-:S02]  /*1960*/  SHF.R.S32.HI R126, RZ, 0x1f, R116 ;  /* 0x0000001fff7e7819 */ /* 0x000fc40000011474 */
[----:B------:R-:W-:Y:S01]  /*1970*/  SHF.R.S32.HI R125, RZ, 0x1f, R101 ;  /* 0x0000001fff7d7819 */ /* 0x000fe20000011465 */
[----:B--2---:R-:W-:Y:S01]  /*1980*/  IMAD R2, R47, c[0x0][0x1f0], RZ ;  /* 0x00007c002f027a24 */ /* 0x004fe200078e02ff */
[----:B------:R-:W-:Y:S02]  /*1990*/  @P2 IADD3 R85, R84, -0x20, RZ ;  /* 0xffffffe054552810 */ /* 0x000fe40007ffe0ff */
[----:B------:R-:W-:Y:S01]  /*19a0*/  SHF.R.S32.HI R123, RZ, 0x1f, R95 ;  /* 0x0000001fff7b7819 */ /* 0x000fe2000001145f */
[----:B------:R-:W-:Y:S01]  /*19b0*/  IMAD R3, R48, c[0x0][0x1f4], R2 ;  /* 0x00007d0030037a24 */ /* 0x000fe200078e0202 */
[----:B------:R-:W-:Y:S01]  /*19c0*/  SHF.R.S32.HI R122, RZ, 0x1f, R100 ;  /* 0x0000001fff7a7819 */ /* 0x000fe20000011464 */
[----:B------:R-:W-:Y:S02]  /*19d0*/  IMAD R2, R50, c[0x0][0x1e0], RZ ;  /* 0x0000780032027a24 */ /* 0x000fe400078e02ff */
[----:B------:R-:W-:Y:S02]  /*19e0*/  IMAD.IADD R88, R87, 0x1, R3 ;  /* 0x0000000157587824 */ /* 0x000fe400078e0203 */
[----:B------:R-:W-:-:S04]  /*19f0*/  IMAD R2, R90, c[0x0][0x1e4], R2 ;  /* 0x000079005a027a24 */ /* 0x000fc800078e0202 */
[----:B------:R-:W-:Y:S02]  /*1a00*/  IMAD.IADD R118, R147, 0x1, R2 ;  /* 0x0000000193767824 */ /* 0x000fe400078e0202 */
[C---:B------:R-:W-:Y:S02]  /*1a10*/  IMAD R2, R0.reuse, c[0x0][0x280], RZ ;  /* 0x0000a00000027a24 */ /* 0x040fe400078e02ff */
[----:B------:R-:W-:Y:S01]  /*1a20*/  IMAD R0, R0, c[0x0][0x290], RZ ;  /* 0x0000a40000007a24 */ /* 0x000fe200078e02ff */
[----:B------:R-:W-:Y:S01]  /*1a30*/  IADD3.X R136, R88, R118, R25, P1, P0 ;  /* 0x0000007658887210 */ /* 0x000fe20000fe0419 */
[C---:B------:R-:W-:Y:S02]  /*1a40*/  IMAD R2, R145.reuse, c[0x0][0x284], R2 ;  /* 0x0000a10091027a24 */ /* 0x040fe400078e0202 */
[----:B------:R-:W-:Y:S02]  /*1a50*/  IMAD R0, R145, c[0x0][0x294], R0 ;  /* 0x0000a50091007a24 */ /* 0x000fe400078e0200 */
[----:B------:R-:W-:-:S02]  /*1a60*/  IMAD.IADD R135, R111, 0x1, R2 ;  /* 0x000000016f877824 */ /* 0x000fc400078e0202 */
[----:B------:R-:W-:Y:S02]  /*1a70*/  IMAD.IADD R133, R2, 0x1, R109 ;  /* 0x0000000102857824 */ /* 0x000fe400078e026d */
[----:B------:R-:W-:Y:S02]  /*1a80*/  IMAD.IADD R134, R107, 0x1, R0 ;  /* 0x000000016b867824 */ /* 0x000fe400078e0200 */
[----:B------:R-:W-:Y:S01]  /*1a90*/  IMAD.IADD R131, R0, 0x1, R105 ;  /* 0x0000000100837824 */ /* 0x000fe200078e0269 */
[----:B-1----:R-:W-:Y:S06]  /*1aa0*/  BAR.SYNC.DEFER_BLOCKING 0x0 ;  /* 0x0000000000007b1d */ /* 0x002fec0000010000 */
.L_x_84:
[-C--:B------:R-:W-:Y:S01]  /*1ab0*/  IMAD R0, R152, R77.reuse, RZ ;  /* 0x0000004d98007224 */ /* 0x080fe200078e02ff */
[----:B------:R-:W-:Y:S01]  /*1ac0*/  SHF.R.S32.HI R89, RZ, 0x1f, R77 ;  /* 0x0000001fff597819 */ /* 0x000fe2000001144d */
[----:B------:R-:W-:Y:S01]  /*1ad0*/  IMAD.WIDE.U32 R10, R157, R77, RZ ;  /* 0x0000004d9d0a7225 */ /* 0x000fe200078e00ff */
[----:B------:R-:W-:Y:S04]  /*1ae0*/  DEPBAR.LE SB0, 0x0 ;  /* 0x000080000000791a */ /* 0x000fe80000000000 */
[----:B------:R-:W-:Y:S01]  /*1af0*/  BAR.SYNC.DEFER_BLOCKING 0x0 ;  /* 0x0000000000007b1d */ /* 0x000fe20000010000 */
[----:B------:R-:W-:Y:S01]  /*1b00*/  ISETP.GE.AND P2, PT, R162, 0x1, PT ;  /* 0x00000001a200780c */ /* 0x000fe20003f46270 */
[----:B-1----:R-:W-:Y:S01]  /*1b10*/  IMAD R2, R89, R157, R0 ;  /* 0x0000009d59027224 */ /* 0x002fe200078e0200 */
[----:B------:R-:W-:Y:S03]  /*1b20*/  IADD3 R0, P1, R137, R10, RZ ;  /* 0x0000000a89007210 */ /* 0x000fe60007f3e0ff */
[----:B------:R-:W-:Y:S01]  /*1b30*/  IMAD.IADD R12, R11, 0x1, R2 ;  /* 0x000000010b0c7824 */ /* 0x000fe200078e0202 */
[----:B------:R-:W-:Y:S03]  /*1b40*/  LEA R58, P0, R0, c[0x0][0x1c8], 0x1 ;  /* 0x00007200003a7a11 */ /* 0x000fe600078008ff */
[----:B------:R-:W-:Y:S05]  /*1b50*/  IMAD.X R2, R12, 0x1, R136, P1 ;  /* 0x000000010c027824 */ /* 0x000fea00008e0688 */
[----:B------:R-:W-:Y:S01]  /*1b60*/  LEA.HI.X R59, R0, c[0x0][0x1cc], R2, 0x1, P0 ;  /* 0x00007300003b7a11 */ /* 0x000fe200000f0c02 */
[----:B------:R-:W-:Y:S01]  /*1b70*/  BSSY B1, `(.L_x_60) ;  /* 0x000036b000017945 */ /* 0x000fe20003800000 */
[----:B------:R-:W-:-:S05]  /*1b80*/  @!P2 BRA `(.L_x_61) ;  /* 0x000035300000a947 */ /* 0x000fca0003800000 */
[-C--:B------:R-:W-:Y:S02]  /*1b90*/  IMAD R2, R150, R77.reuse, RZ ;  /* 0x0000004d96027224 */ /* 0x080fe400078e02ff */
[-C--:B------:R-:W-:Y:S02]  /*1ba0*/  IMAD R0, R151, R77.reuse, RZ ;  /* 0x0000004d97007224 */ /* 0x080fe400078e02ff */
[----:B------:R-:W-:Y:S02]  /*1bb0*/  IMAD R4, R77, -0x40, R94 ;  /* 0xffffffc04d047824 */ /* 0x000fe400078e025e */
[-C--:B------:R-:W-:Y:S04]  /*1bc0*/  IMAD.WIDE.U32 R8, R158, R77.reuse, RZ ;  /* 0x0000004d9e087225 */ /* 0x080fe800078e00ff */
[----:B------:R-:W-:Y:S04]  /*1bd0*/  IMAD.WIDE.U32 R14, R156, R77, RZ ;  /* 0x0000004d9c0e7225 */ /* 0x000fe800078e00ff */
[C---:B------:R-:W-:Y:S02]  /*1be0*/  IMAD R3, R89.reuse, R158, R2 ;  /* 0x0000009e59037224 */ /* 0x040fe400078e0202 */
[----:B------:R-:W-:Y:S01]  /*1bf0*/  IMAD R2, R89, R156, R0 ;  /* 0x0000009c59027224 */ /* 0x000fe200078e0200 */
[----:B------:R-:W-:Y:S02]  /*1c00*/  IMNMX R0, R4, 0x40, PT ;  /* 0x0000004004007817 */ /* 0x000fe40003800200 */
[----:B------:R-:W-:Y:S02]  /*1c10*/  IADD3 R28, R9, R3, RZ ;  /* 0x00000003091c7210 */ /* 0x000fe40007ffe0ff */
[----:B------:R-:W-:Y:S01]  /*1c20*/  IADD3 R29, R15, R2, RZ ;  /* 0x000000020f1d7210 */ /* 0x000fe20007ffe0ff */
[----:B------:R-:W-:-:S05]  /*1c30*/  @!P6 BRA `(.L_x_62) ;  /* 0x00001a200000e947 */ /* 0x000fca0003800000 */
[----:B------:R-:W-:Y:S01]  /*1c40*/  ISETP.GE.AND P1, PT, R90, R0, PT ;  /* 0x000000005a00720c */ /* 0x000fe20003f26270 */
[----:B------:R-:W-:Y:S01]  /*1c50*/  BSSY B0, `(.L_x_63) ;  /* 0x0000034000007945 */ /* 0x000fe20003800000 */
[----:B------:R-:W-:Y:S01]  /*1c60*/  CS2R R20, SRZ ;  /* 0x0000000000147805 */ /* 0x000fe2000001ff00 */
        /* <DEDUP_REMOVED lines=11> */
[----:B------:R-:W-:-:S05]  /*1d20*/  @P1 BRA `(.L_x_64) ;  /* 0x0000026000001947 */ /* 0x000fca0003800000 */
[----:B------:R-:W-:Y:S01]  /*1d30*/  IADD3 R0, P0, R110, R8, RZ ;  /* 0x000000086e007210 */ /* 0x000fe20007f1e0ff */
[----:B------:R-:W-:Y:S01]  /*1d40*/  CS2R R38, SRZ ;  /* 0x0000000000267805 */ /* 0x000fe2000001ff00 */
[----:B------:R-:W-:Y:S01]  /*1d50*/  CS2R R6, SRZ ;  /* 0x0000000000067805 */ /* 0x000fe2000001ff00 */
[----:B------:R-:W-:Y:S01]  /*1d60*/  CS2R R44, SRZ ;  /* 0x00000000002c7805 */ /* 0x000fe2000001ff00 */
[----:B------:R-:W-:Y:S01]  /*1d70*/  CS2R R12, SRZ ;  /* 0x00000000000c7805 */ /* 0x000fe2000001ff00 */
[----:B------:R-:W-:Y:S01]  /*1d80*/  IMAD.X R3, R28, 0x1, R135, P0 ;  /* 0x000000011c037824 */ /* 0x000fe200000e0687 */
[----:B------:R-:W-:Y:S01]  /*1d90*/  IADD3 R2, P0, R106, R14, RZ ;  /* 0x0000000e6a027210 */ /* 0x000fe20007f1e0ff */
[----:B------:R-:W-:Y:S01]  /*1da0*/  CS2R R46, SRZ ;  /* 0x00000000002e7805 */ /* 0x000fe2000001ff00 */
[----:B------:R-:W-:Y:S01]  /*1db0*/  CS2R R16, SRZ ;  /* 0x0000000000107805 */ /* 0x000fe2000001ff00 */
[----:B------:R-:W-:Y:S01]  /*1dc0*/  CS2R R48, SRZ ;  /* 0x0000000000307805 */ /* 0x000fe2000001ff00 */
[----:B------:R-:W-:Y:S01]  /*1dd0*/  CS2R R18, SRZ ;  /* 0x0000000000127805 */ /* 0x000fe2000001ff00 */
[----:B------:R-:W-:Y:S01]  /*1de0*/  IMAD.X R5, R29, 0x1, R134, P0 ;  /* 0x000000011d057824 */ /* 0x000fe200000e0686 */
[C---:B------:R-:W-:Y:S01]  /*1df0*/  LEA R8, P0, R0.reuse, c[0x0][0x270], 0x1 ;  /* 0x00009c0000087a11 */ /* 0x040fe200078008ff */
[----:B------:R-:W-:Y:S01]  /*1e00*/  CS2R R50, SRZ ;  /* 0x0000000000327805 */ /* 0x000fe2000001ff00 */
[----:B------:R-:W-:Y:S01]  /*1e10*/  CS2R R20, SRZ ;  /* 0x0000000000147805 */ /* 0x000fe2000001ff00 */
[----:B------:R-:W-:Y:S01]  /*1e20*/  CS2R R52, SRZ ;  /* 0x0000000000347805 */ /* 0x000fe2000001ff00 */
[----:B------:R-:W-:Y:S02]  /*1e30*/  LEA.HI.X R9, R0, c[0x0][0x274], R3, 0x1, P0 ;  /* 0x00009d0000097a11 */ /* 0x000fe400000f0c03 */
[C---:B------:R-:W-:Y:S04]  /*1e40*/  LEA R4, P0, R2.reuse, c[0x0][0x288], 0x1 ;  /* 0x0000a20002047a11 */ /* 0x040fe800078008ff */
[----:B------:R-:W-:Y:S02]  /*1e50*/  LEA.HI.X R5, R2, c[0x0][0x28c], R5, 0x1, P0 ;  /* 0x0000a30002057a11 */ /* 0x000fe400000f0c05 */
[----:B------:R-:W-:Y:S01]  /*1e60*/  ISETP.GE.AND P0, PT, R30, c[0x0][0x27c], PT ;  /* 0x00009f001e007a0c */ /* 0x000fe20003f06270 */
[----:B------:R-:W-:-:S12]  /*1e70*/  CS2R R2, SRZ ;  /* 0x0000000000027805 */ /* 0x000fd8000001ff00 */
[----:B------:R1:W5:Y:S04]  /*1e80*/  @!P0 LDG.E.64 R2, [R8.64] ;  /* 0x0000000608028981 */ /* 0x000368000c1e1b00 */
[----:B------:R1:W5:Y:S01]  /*1e90*/  @!P0 LDG.E.64 R38, [R4.64] ;  /* 0x0000000604268981 */ /* 0x000362000c1e1b00 */
[----:B------:R-:W-:-:S13]  /*1ea0*/  ISETP.GE.AND P0, PT, R36, c[0x0][0x27c], PT ;  /* 0x00009f0024007a0c */ /* 0x000fda0003f06270 */
[----:B------:R1:W5:Y:S04]  /*1eb0*/  @!P0 LDG.E.64 R6, [R8.64+0x10] ;  /* 0x0000100608068981 */ /* 0x000368000c1e1b00 */
[----:B------:R1:W5:Y:S01]  /*1ec0*/  @!P0 LDG.E.64 R44, [R4.64+0x10] ;  /* 0x00001006042c8981 */ /* 0x000362000c1e1b00 */
        /* <DEDUP_REMOVED lines=11> */
[----:B------:R1:W5:Y:S02]  /*1f80*/  @!P0 LDG.E.64 R52, [R4.64+0x50] ;  /* 0x0000500604348981 */ /* 0x000364000c1e1b00 */
.L_x_64:
[----:B------:R-:W-:Y:S05]  /*1f90*/  BSYNC B0 ;  /* 0x0000000000007941 */ /* 0x000fea0003800000 */
.L_x_63:
[----:B------:R-:W-:-:S05]  /*1fa0*/  @P1 BRA `(.L_x_65) ;  /* 0x0000327000001947 */ /* 0x000fca0003800000 */
[----:B-----5:R-:W-:Y:S01]  /*1fb0*/  MOV R0, R19 ;  /* 0x0000001300007202 */ /* 0x020fe20000000f00 */
[----:B-1----:R-:W-:Y:S01]  /*1fc0*/  IMAD.MOV.U32 R8, RZ, RZ, R20 ;  /* 0x000000ffff087224 */ /* 0x002fe200078e0014 */
[----:B------:R-:W-:Y:S01]  /*1fd0*/  ISETP.GE.AND P0, PT, R24, c[0x0][0x1d4], PT ;  /* 0x0000750018007a0c */ /* 0x000fe20003f06270 */
[----:B------:R-:W-:Y:S01]  /*1fe0*/  IMAD.MOV.U32 R5, RZ, RZ, R21 ;  /* 0x000000ffff057224 */ /* 0x000fe200078e0015 */
[----:B------:R-:W-:Y:S01]  /*1ff0*/  BSSY B0, `(.L_x_66) ;  /* 0x0000054000007945 */ /* 0x000fe20003800000 */
[----:B------:R-:W-:Y:S03]  /*2000*/  IMAD.MOV.U32 R4, RZ, RZ, R18 ;  /* 0x000000ffff047224 */ /* 0x000fe600078e0012 */
[----:B------:R-:W-:Y:S01]  /*2010*/  PRMT R29, R5, 0x5410, R8 ;  /* 0x00005410051d7816 */ /* 0x000fe20000000008 */
[----:B------:R-:W-:Y:S01]  /*2020*/  IMAD.MOV.U32 R8, RZ, RZ, R16 ;  /* 0x000000ffff087224 */ /* 0x000fe200078e0010 */
[----:B------:R-:W-:Y:S01]  /*2030*/  PRMT R28, R0, 0x5410, R4 ;  /* 0x00005410001c7816 */ /* 0x000fe20000000004 */
[----:B------:R-:W-:Y:S01]  /*2040*/  IMAD.MOV.U32 R5, RZ, RZ, R17 ;  /* 0x000000ffff057224 */ /* 0x000fe200078e0011 */
[----:B------:R-:W-:Y:S01]  /*2050*/  MOV R4, R12 ;  /* 0x0000000c00047202 */ /* 0x000fe20000000f00 */
        /* <DEDUP_REMOVED lines=11> */
[----:B------:R-:W-:Y:S02]  /*2110*/  MOV R8, R50 ;  /* 0x0000003200087202 */ /* 0x000fe40000000f00 */
[----:B------:R-:W-:Y:S02]  /*2120*/  MOV R0, R49 ;  /* 0x0000003100007202 */ /* 0x000fe40000000f00 */
[----:B------:R-:W-:Y:S01]  /*2130*/  PRMT R56, R8, 0x5410, R5 ;  /* 0x0000541008387816 */ /* 0x000fe20000000005 */
[----:B------:R-:W-:Y:S01]  /*2140*/  IMAD.MOV.U32 R8, RZ, RZ, R46 ;  /* 0x000000ffff087224 */ /* 0x000fe200078e002e */
[----:B------:R-:W-:Y:S01]  /*2150*/  PRMT R55, R4, 0x5410, R0 ;  /* 0x0000541004377816 */ /* 0x000fe20000000000 */
[----:B------:R-:W-:Y:S01]  /*2160*/  IMAD.MOV.U32 R5, RZ, RZ, R47 ;  /* 0x000000ffff057224 */ /* 0x000fe200078e002f */
[----:B------:R-:W-:Y:S01]  /*2170*/  MOV R4, R44 ;  /* 0x0000002c00047202 */ /* 0x000fe20000000f00 */
[----:B------:R-:W-:Y:S03]  /*2180*/  IMAD.MOV.U32 R0, RZ, RZ, R45 ;  /* 0x000000ffff007224 */ /* 0x000fe600078e002d */
[----:B------:R-:W-:Y:S02]  /*2190*/  PRMT R54, R8, 0x5410, R5 ;  /* 0x0000541008367816 */ /* 0x000fe40000000005 */
[----:B------:R-:W-:Y:S01]  /*21a0*/  PRMT R43, R4, 0x5410, R0 ;  /* 0x00005410042b7816 */ /* 0x000fe20000000000 */
[----:B------:R-:W-:-:S05]  /*21b0*/  @P0 BRA `(.L_x_67) ;  /* 0x0000037000000947 */ /* 0x000fca0003800000 */
[----:B------:R-:W-:Y:S01]  /*21c0*/  ISETP.GE.AND P0, PT, R30, c[0x0][0x27c], PT ;  /* 0x00009f001e007a0c */ /* 0x000fe20003f06270 */
[----:B------:R-:W1:Y:S01]  /*21d0*/  LDS.128 R8, [R84+0x3000] ;  /* 0x0030000054087984 */ /* 0x000e620000000c00 */
[----:B------:R-:W-:Y:S01]  /*21e0*/  MOV R4, R2 ;  /* 0x0000000200047202 */ /* 0x000fe20000000f00 */
[----:B------:R-:W-:Y:S02]  /*21f0*/  IMAD.MOV.U32 R32, RZ, RZ, R38 ;  /* 0x000000ffff207224 */ /* 0x000fe400078e0026 */
[--C-:B------:R-:W-:Y:S08]  /*2200*/  IMAD.MOV.U32 R40, RZ, RZ, R39.reuse ;  /* 0x000000ffff287224 */ /* 0x100ff000078e0027 */
[----:B------:R-:W-:Y:S02]  /*2210*/  @!P0 SHF.R.U64 R38, R38, 0x10, R39 ;  /* 0x0000001026268819 */ /* 0x000fe40000001227 */
[--C-:B------:R-:W-:Y:S01]  /*2220*/  @!P0 SHF.R.U64 R5, R2, 0x10, R3.reuse ;  /* 0x0000001002058819 */ /* 0x100fe20000001203 */
[----:B------:R-:W-:Y:S01]  /*2230*/  IMAD.MOV.U32 R2, RZ, RZ, R3 ;  /* 0x000000ffff027224 */ /* 0x000fe200078e0003 */
[----:B------:R-:W-:Y:S02]  /*2240*/  @!P0 SHF.R.U32.HI R14, RZ, 0x10, R39 ;  /* 0x00000010ff0e8819 */ /* 0x000fe40000011627 */
[----:B------:R-:W-:Y:S02]  /*2250*/  @!P0 SHF.R.U32.HI R0, RZ, 0x10, R3 ;  /* 0x00000010ff008819 */ /* 0x000fe40000011603 */
[----:B------:R-:W-:Y:S02]  /*2260*/  @!P0 PRMT R38, R32, 0x5410, R38 ;  /* 0x0000541020268816 */ /* 0x000fe40000000026 */
[----:B------:R-:W-:Y:S02]  /*2270*/  @!P0 PRMT R4, R4, 0x5410, R5 ;  /* 0x0000541004048816 */ /* 0x000fe40000000005 */
[----:B------:R-:W-:Y:S01]  /*2280*/  @!P0 PRMT R41, R40, 0x5410, R14 ;  /* 0x0000541028298816 */ /* 0x000fe2000000000e */
[----:B------:R-:W-:Y:S01]  /*2290*/  @!P0 IMAD.U32 R5, R38, 0x10000, RZ ;  /* 0x0001000026058824 */ /* 0x000fe200078e00ff */
[----:B------:R-:W-:Y:S02]  /*22a0*/  @!P0 PRMT R14, R2, 0x5410, R0 ;  /* 0x00005410020e8816 */ /* 0x000fe40000000000 */
[----:B------:R-:W-:Y:S02]  /*22b0*/  @!P0 SHF.L.U32 R3, R4, 0x10, RZ ;  /* 0x0000001004038819 */ /* 0x000fe400000006ff */
[----:B------:R-:W-:Y:S02]  /*22c0*/  @!P0 LOP3.LUT R38, R38, 0xffff0000, RZ, 0xc0, !PT ;  /* 0xffff000026268812 */ /* 0x000fe400078ec0ff */
[----:B------:R-:W-:Y:S01]  /*22d0*/  @!P0 LOP3.LUT R4, R4, 0xffff0000, RZ, 0xc0, !PT ;  /* 0xffff000004048812 */ /* 0x000fe200078ec0ff */
[C---:B-1----:R-:W-:Y:S01]  /*22e0*/  @!P0 IMAD.U32 R32, R8.reuse, 0x10000, RZ ;  /* 0x0001000008208824 */ /* 0x042fe200078e00ff */
[----:B------:R-:W-:Y:S02]  /*22f0*/  @!P0 LOP3.LUT R0, R8, 0xffff0000, RZ, 0xc0, !PT ;  /* 0xffff000008008812 */ /* 0x000fe400078ec0ff */
[C---:B------:R-:W-:Y:S02]  /*2300*/  @!P0 LOP3.LUT R2, R9.reuse, 0xffff0000, RZ, 0xc0, !PT ;  /* 0xffff000009028812 */ /* 0x040fe400078ec0ff */
[----:B------:R-:W-:Y:S01]  /*2310*/  @!P0 SHF.L.U32 R39, R9, 0x10, RZ ;  /* 0x0000001009278819 */ /* 0x000fe200000006ff */
[C---:B------:R-:W-:Y:S02]  /*2320*/  @!P0 FMUL.FTZ R40, R0.reuse, R5 ;  /* 0x0000000500288220 */ /* 0x040fe40000410000 */
[-C--:B------:R-:W-:Y:S02]  /*2330*/  @!P0 FMUL.FTZ R0, R0, R3.reuse ;  /* 0x0000000300008220 */ /* 0x080fe40000410000 */
[----:B------:R-:W-:Y:S02]  /*2340*/  @!P0 FMUL.FTZ R42, R2, R38 ;  /* 0x00000026022a8220 */ /* 0x000fe40000410000 */
[----:B------:R-:W-:Y:S01]  /*2350*/  @!P0 FFMA.FTZ R63, R32, R3, -R40 ;  /* 0x00000003203f8223 */ /* 0x000fe20000010828 */
[C---:B------:R-:W-:Y:S01]  /*2360*/  @!P0 LOP3.LUT R3, R10.reuse, 0xffff0000, RZ, 0xc0, !PT ;  /* 0xffff00000a038812 */ /* 0x040fe200078ec0ff */
[----:B------:R-:W-:Y:S01]  /*2370*/  @!P0 FFMA.FTZ R0, R5, R32, R0 ;  /* 0x0000002005008223 */ /* 0x000fe20000010000 */
[----:B------:R-:W-:Y:S01]  /*2380*/  @!P0 SHF.L.U32 R40, R10, 0x10, RZ ;  /* 0x000000100a288819 */ /* 0x000fe200000006ff */
[C---:B------:R-:W-:Y:S01]  /*2390*/  @!P0 IMAD.U32 R32, R41.reuse, 0x10000, RZ ;  /* 0x0001000029208824 */ /* 0x040fe200078e00ff */
[----:B------:R-:W-:Y:S01]  /*23a0*/  @!P0 LOP3.LUT R41, R41, 0xffff0000, RZ, 0xc0, !PT ;  /* 0xffff000029298812 */ /* 0x000fe200078ec0ff */
[----:B------:R-:W-:Y:S01]  /*23b0*/  @!P0 IMAD.U32 R5, R14, 0x10000, RZ ;  /* 0x000100000e058824 */ /* 0x000fe200078e00ff */
[----:B------:R-:W-:Y:S01]  /*23c0*/  @!P0 F2FP.BF16.PACK_AB R0, R0, R63 ;  /* 0x0000003f0000823e */ /* 0x000fe200000010ff */
[-C--:B------:R-:W-:Y:S01]  /*23d0*/  @!P0 FMUL.FTZ R2, R2, R4.reuse ;  /* 0x0000000402028220 */ /* 0x080fe20000410000 */
[----:B------:R-:W-:Y:S01]  /*23e0*/  @!P0 LOP3.LUT R14, R14, 0xffff0000, RZ, 0xc0, !PT ;  /* 0xffff00000e0e8812 */ /* 0x000fe200078ec0ff */
[----:B------:R-:W-:Y:S01]  /*23f0*/  @!P0 FFMA.FTZ R62, R39, R4, -R42 ;  /* 0x00000004273e8223 */ /* 0x000fe2000001082a */
[----:B------:R-:W-:Y:S01]  /*2400*/  @!P0 LOP3.LUT R4, R11, 0xffff0000, RZ, 0xc0, !PT ;  /* 0xffff00000b048812 */ /* 0x000fe200078ec0ff */
[----:B------:R-:W-:Y:S01]  /*2410*/  @!P0 FMUL.FTZ R60, R3, R32 ;  /* 0x00000020033c8220 */ /* 0x000fe20000410000 */
[----:B------:R-:W-:Y:S01]  /*2420*/  @!P0 SHF.L.U32 R42, R11, 0x10, RZ ;  /* 0x000000100b2a8819 */ /* 0x000fe200000006ff */
[----:B------:R-:W-:Y:S02]  /*2430*/  @!P0 FMUL.FTZ R3, R3, R5 ;  /* 0x0000000503038220 */ /* 0x000fe40000410000 */
[C---:B------:R-:W-:Y:S02]  /*2440*/  @!P0 FMUL.FTZ R61, R4.reuse, R41 ;  /* 0x00000029043d8220 */ /* 0x040fe40000410000 */
[----:B------:R-:W-:Y:S02]  /*2450*/  @!P0 FMUL.FTZ R4, R4, R14 ;  /* 0x0000000e04048220 */ /* 0x000fe40000410000 */
[----:B------:R-:W-:Y:S02]  /*2460*/  @!P0 FFMA.FTZ R2, R38, R39, R2 ;  /* 0x0000002726028223 */ /* 0x000fe40000010002 */
[----:B------:R-:W-:Y:S02]  /*2470*/  @!P0 FFMA.FTZ R3, R32, R40, R3 ;  /* 0x0000002820038223 */ /* 0x000fe40000010003 */
[----:B------:R-:W-:Y:S01]  /*2480*/  @!P0 FFMA.FTZ R60, R40, R5, -R60 ;  /* 0x00000005283c8223 */ /* 0x000fe2000001083c */
[----:B------:R-:W-:Y:S01]  /*2490*/  @!P0 F2FP.BF16.PACK_AB R2, R2, R62 ;  /* 0x0000003e0202823e */ /* 0x000fe200000010ff */
[----:B------:R-:W-:Y:S02]  /*24a0*/  @!P0 FFMA.FTZ R61, R42, R14, -R61 ;  /* 0x0000000e2a3d8223 */ /* 0x000fe4000001083d */
[----:B------:R-:W-:Y:S01]  /*24b0*/  @!P0 FFMA.FTZ R4, R41, R42, R4 ;  /* 0x0000002a29048223 */ /* 0x000fe20000010004 */
[----:B------:R-:W-:Y:S01]  /*24c0*/  @!P0 F2FP.BF16.PACK_AB R3, R3, R60 ;  /* 0x0000003c0303823e */ /* 0x000fe200000010ff */
[----:B------:R-:W-:Y:S01]  /*24d0*/  @!P0 IMAD.MOV.U32 R8, RZ, RZ, R0 ;  /* 0x000000ffff088224 */ /* 0x000fe200078e0000 */
[----:B------:R-:W-:Y:S02]  /*24e0*/  @!P0 MOV R9, R2 ;  /* 0x0000000200098202 */ /* 0x000fe40000000f00 */
[----:B------:R-:W-:Y:S01]  /*24f0*/  @!P0 F2FP.BF16.PACK_AB R4, R4, R61 ;  /* 0x0000003d0404823e */ /* 0x000fe200000010ff */
[----:B------:R-:W-:Y:S03]  /*2500*/  @!P0 IMAD.MOV.U32 R10, RZ, RZ, R3 ;  /* 0x000000ffff0a8224 */ /* 0x000fe600078e0003 */
[----:B------:R-:W-:Y:S05]  /*2510*/  @!P0 MOV R11, R4 ;  /* 0x00000004000b8202 */ /* 0x000fea0000000f00 */
[----:B------:R1:W-:Y:S02]  /*2520*/  STG.E.128 [R58.64], R8 ;  /* 0x000000083a007986 */ /* 0x0003e4000c101d06 */
.L_x_67:
[----:B------:R-:W-:Y:S05]  /*2530*/  BSYNC B0 ;  /* 0x0000000000007941 */ /* 0x000fea0003800000 */
.L_x_66:
[----:B------:R-:W-:Y:S01]  /*2540*/  ISETP.GE.AND P0, PT, R27, c[0x0][0x1d4], PT ;  /* 0x000075001b007a0c */ /* 0x000fe20003f06270 */
[----:B------:R-:W-:-:S12]  /*2550*/  BSSY B0, `(.L_x_68) ;  /* 0x0000035000007945 */ /* 0x000fd80003800000 */
[----:B------:R-:W-:-:S05]  /*2560*/  @P0 BRA `(.L_x_69) ;  /* 0x0000033000000947 */ /* 0x000fca0003800000 */
[----:B------:R-:W-:Y:S01]  /*2570*/  ISETP.GE.AND P0, PT, R36, c[0x0][0x27c], PT ;  /* 0x00009f0024007a0c */ /* 0x000fe20003f06270 */
[----:B-1----:R-:W1:-:S12]  /*2580*/  LDS.128 R8, [R85+0x3000] ;  /* 0x0030000055087984 */ /* 0x002e580000000c00 */
[----:B------:R-:W-:Y:S02]  /*2590*/  @!P0 SHF.R.U64 R4, R44, 0x10, R45 ;  /* 0x000000102c048819 */ /* 0x000fe4000000122d */
[--C-:B------:R-:W-:Y:S02]  /*25a0*/  @!P0 SHF.R.U64 R0, R6, 0x10, R7.reuse ;  /* 0x0000001006008819 */ /* 0x100fe40000001207 */
[----:B------:R-:W-:Y:S02]  /*25b0*/  @!P0 PRMT R4, R43, 0x5410, R4 ;  /* 0x000054102b048816 */ /* 0x000fe40000000004 */
[C---:B------:R-:W-:Y:S02]  /*25c0*/  @!P0 PRMT R0, R15.reuse, 0x5432, R0 ;  /* 0x000054320f008816 */ /* 0x040fe40000000000 */
[----:B------:R-:W-:Y:S01]  /*25d0*/  @!P0 SHF.R.U32.HI R6, RZ, 0x10, R7 ;  /* 0x00000010ff068819 */ /* 0x000fe20000011607 */
[----:B------:R-:W-:Y:S01]  /*25e0*/  @!P0 IMAD.U32 R7, R4, 0x10000, RZ ;  /* 0x0001000004078824 */ /* 0x000fe200078e00ff */
[----:B------:R-:W-:Y:S01]  /*25f0*/  @!P0 SHF.R.U32.HI R38, RZ, 0x10, R45 ;  /* 0x00000010ff268819 */ /* 0x000fe2000001162d */
[----:B------:R-:W-:Y:S01]  /*2600*/  @!P0 IMAD.U32 R5, R0, 0x10000, RZ ;  /* 0x0001000000058824 */ /* 0x000fe200078e00ff */
[----:B------:R-:W-:Y:S02]  /*2610*/  @!P0 PRMT R6, R15, 0x5410, R6 ;  /* 0x000054100f068816 */ /* 0x000fe40000000006 */
[----:B------:R-:W-:Y:S02]  /*2620*/  @!P0 LOP3.LUT R15, R4, 0xffff0000, RZ, 0xc0, !PT ;  /* 0xffff0000040f8812 */ /* 0x000fe400078ec0ff */
[----:B------:R-:W-:Y:S02]  /*2630*/  @!P0 LOP3.LUT R4, R0, 0xffff0000, RZ, 0xc0, !PT ;  /* 0xffff000000048812 */ /* 0x000fe400078ec0ff */
[----:B------:R-:W-:Y:S01]  /*2640*/  @!P0 PRMT R38, R43, 0x5432, R38 ;  /* 0x000054322b268816 */ /* 0x000fe20000000026 */
[C---:B-1----:R-:W-:Y:S01]  /*2650*/  @!P0 IMAD.U32 R32, R9.reuse, 0x10000, RZ ;  /* 0x0001000009208824 */ /* 0x042fe200078e00ff */
[C---:B------:R-:W-:Y:S02]  /*2660*/  @!P0 LOP3.LUT R2, R8.reuse, 0xffff0000, RZ, 0xc0, !PT ;  /* 0xffff000008028812 */ /* 0x040fe400078ec0ff */
[----:B------:R-:W-:Y:S02]  /*2670*/  @!P0 LOP3.LUT R3, R9, 0xffff0000, RZ, 0xc0, !PT ;  /* 0xffff000009038812 */ /* 0x000fe400078ec0ff */
[----:B------:R-:W-:Y:S01]  /*2680*/  @!P0 SHF.L.U32 R14, R8, 0x10, RZ ;  /* 0x00000010080e8819 */ /* 0x000fe200000006ff */
[C---:B------:R-:W-:Y:S02]  /*2690*/  @!P0 FMUL.FTZ R39, R2.reuse, R7 ;  /* 0x0000000702278220 */ /* 0x040fe40000410000 */
[----:B------:R-:W-:Y:S02]  /*26a0*/  @!P0 FMUL.FTZ R0, R2, R5 ;  /* 0x0000000502008220 */ /* 0x000fe40000410000 */
[C---:B------:R-:W-:Y:S02]  /*26b0*/  @!P0 FMUL.FTZ R40, R3.reuse, R15 ;  /* 0x0000000f03288220 */ /* 0x040fe40000410000 */
[----:B------:R-:W-:Y:S01]  /*26c0*/  @!P0 FMUL.FTZ R2, R3, R4 ;  /* 0x0000000403028220 */ /* 0x000fe20000410000 */
[----:B------:R-:W-:Y:S01]  /*26d0*/  @!P0 LOP3.LUT R3, R10, 0xffff0000, RZ, 0xc0, !PT ;  /* 0xffff00000a038812 */ /* 0x000fe200078ec0ff */
[----:B------:R-:W-:Y:S01]  /*26e0*/  @!P0 FFMA.FTZ R43, R14, R5, -R39 ;  /* 0x000000050e2b8223 */ /* 0x000fe20000010827 */
[----:B------:R-:W-:Y:S01]  /*26f0*/  @!P0 SHF.L.U32 R39, R11, 0x10, RZ ;  /* 0x000000100b278819 */ /* 0x000fe200000006ff */
[----:B------:R-:W-:Y:S01]  /*2700*/  @!P0 FFMA.FTZ R0, R7, R14, R0 ;  /* 0x0000000e07008223 */ /* 0x000fe20000010000 */
[----:B------:R-:W-:Y:S01]  /*2710*/  @!P0 SHF.L.U32 R14, R10, 0x10, RZ ;  /* 0x000000100a0e8819 */ /* 0x000fe200000006ff */
[C---:B------:R-:W-:Y:S01]  /*2720*/  @!P0 IMAD.U32 R7, R38.reuse, 0x10000, RZ ;  /* 0x0001000026078824 */ /* 0x040fe200078e00ff */
[----:B------:R-:W-:Y:S01]  /*2730*/  @!P0 LOP3.LUT R38, R38, 0xffff0000, RZ, 0xc0, !PT ;  /* 0xffff000026268812 */ /* 0x000fe200078ec0ff */
[----:B------:R-:W-:Y:S01]  /*2740*/  @!P0 IMAD.U32 R5, R6, 0x10000, RZ ;  /* 0x0001000006058824 */ /* 0x000fe200078e00ff */
[----:B------:R-:W-:Y:S01]  /*2750*/  @!P0 F2FP.BF16.PACK_AB R0, R0, R43 ;  /* 0x0000002b0000823e */ /* 0x000fe200000010ff */
[----:B------:R-:W-:Y:S01]  /*2760*/  @!P0 FFMA.FTZ R42, R32, R4, -R40 ;  /* 0x00000004202a8223 */ /* 0x000fe20000010828 */
[----:B------:R-:W-:Y:S01]  /*2770*/  @!P0 LOP3.LUT R4, R11, 0xffff0000, RZ, 0xc0, !PT ;  /* 0xffff00000b048812 */ /* 0x000fe200078ec0ff */
[C---:B------:R-:W-:Y:S01]  /*2780*/  @!P0 FMUL.FTZ R40, R3.reuse, R7 ;  /* 0x0000000703288220 */ /* 0x040fe20000410000 */
[----:B------:R-:W-:Y:S01]  /*2790*/  @!P0 LOP3.LUT R6, R6, 0xffff0000, RZ, 0xc0, !PT ;  /* 0xffff000006068812 */ /* 0x000fe200078ec0ff */
[-C--:B------:R-:W-:Y:S02]  /*27a0*/  @!P0 FMUL.FTZ R3, R3, R5.reuse ;  /* 0x0000000503038220 */ /* 0x080fe40000410000 */
        /* <DEDUP_REMOVED lines=14> */
[----:B------:R1:W-:Y:S02]  /*2890*/  STG.E.128 [R58.64+0x20], R8 ;  /* 0x000020083a007986 */ /* 0x0003e4000c101d06 */
.L_x_69:
[----:B------:R-:W-:Y:S05]  /*28a0*/  BSYNC B0 ;  /* 0x0000000000007941 */ /* 0x000fea0003800000 */
.L_x_68:
[----:B------:R-:W-:Y:S01]  /*28b0*/  ISETP.GE.AND P0, PT, R26, c[0x0][0x1d4], PT ;  /* 0x000075001a007a0c */ /* 0x000fe20003f06270 */
[----:B------:R-:W-:-:S12]  /*28c0*/  BSSY B0, `(.L_x_70) ;  /* 0x0000035000007945 */ /* 0x000fd80003800000 */
[----:B------:R-:W-:-:S05]  /*28d0*/  @P0 BRA `(.L_x_71) ;  /* 0x0000033000000947 */ /* 0x000fca0003800000 */
[----:B------:R-:W-:Y:S01]  /*28e0*/  ISETP.GE.AND P0, PT, R34, c[0x0][0x27c], PT ;  /* 0x00009f0022007a0c */ /* 0x000fe20003f06270 */
[----:B-1----:R-:W1:-:S12]  /*28f0*/  LDS.128 R8, [R84+0x4000] ;  /* 0x0040000054087984 */ /* 0x002e580000000c00 */
[----:B------:R-:W-:Y:S02]  /*2900*/  @!P0 SHF.R.U64 R3, R46, 0x10, R47 ;  /* 0x000000102e038819 */ /* 0x000fe4000000122f */
[--C-:B------:R-:W-:Y:S02]  /*2910*/  @!P0 SHF.R.U64 R0, R12, 0x10, R13.reuse ;  /* 0x000000100c008819 */ /* 0x100fe4000000120d */
[----:B------:R-:W-:Y:S02]  /*2920*/  @!P0 SHF.R.U32.HI R2, RZ, 0x10, R13 ;  /* 0x00000010ff028819 */ /* 0x000fe4000001160d */
[----:B------:R-:W-:Y:S02]  /*2930*/  @!P0 PRMT R13, R54, 0x5410, R3 ;  /* 0x00005410360d8816 */ /* 0x000fe40000000003 */
[C---:B------:R-:W-:Y:S02]  /*2940*/  @!P0 PRMT R0, R22.reuse, 0x5432, R0 ;  /* 0x0000543216008816 */ /* 0x040fe40000000000 */
[----:B------:R-:W-:Y:S01]  /*2950*/  @!P0 PRMT R5, R22, 0x5410, R2 ;  /* 0x0000541016058816 */ /* 0x000fe20000000002 */
[C---:B------:R-:W-:Y:S01]  /*2960*/  @!P0 IMAD.U32 R7, R13.reuse, 0x10000, RZ ;  /* 0x000100000d078824 */ /* 0x040fe200078e00ff */
[----:B------:R-:W-:Y:S01]  /*2970*/  @!P0 SHF.R.U32.HI R15, RZ, 0x10, R47 ;  /* 0x00000010ff0f8819 */ /* 0x000fe2000001162f */
[C---:B------:R-:W-:Y:S01]  /*2980*/  @!P0 IMAD.U32 R6, R0.reuse, 0x10000, RZ ;  /* 0x0001000000068824 */ /* 0x040fe200078e00ff */
        /* <DEDUP_REMOVED lines=22> */
[----:B------:R-:W-:Y:S01]  /*2af0*/  @!P0 FMUL.FTZ R32, R3, R7 ;  /* 0x0000000703208220 */ /* 0x000fe20000410000 */
[----:B------:R-:W-:Y:S01]  /*2b00*/  @!P0 LOP3.LUT R5, R5, 0xffff0000, RZ, 0xc0, !PT ;  /* 0xffff000005058812 */ /* 0x000fe200078ec0ff */
        /* <DEDUP_REMOVED lines=16> */
.L_x_71:
[----:B------:R-:W-:Y:S05]  /*2c10*/  BSYNC B0 ;  /* 0x0000000000007941 */ /* 0x000fea0003800000 */
.L_x_70:
        /* <DEDUP_REMOVED lines=9> */
[----:B------:R-:W-:Y:S02]  /*2cb0*/  @!P0 PRMT R13, R55, 0x5410, R13 ;  /* 0x00005410370d8816 */ /* 0x000fe4000000000d */
        /* <DEDUP_REMOVED lines=44> */
.L_x_73:
[----:B------:R-:W-:Y:S05]  /*2f80*/  BSYNC B0 ;  /* 0x0000000000007941 */ /* 0x000fea0003800000 */
.L_x_72:
        /* <DEDUP_REMOVED lines=54> */
.L_x_75:
[----:B------:R-:W-:Y:S05]  /*32f0*/  BSYNC B0 ;  /* 0x0000000000007941 */ /* 0x000fea0003800000 */
.L_x_74:
[----:B------:R-:W-:-:S13]  /*3300*/  ISETP.GE.AND P0, PT, R91, c[0x0][0x1d4], PT ;  /* 0x000075005b007a0c */ /* 0x000fda0003f06270 */
        /* <DEDUP_REMOVED lines=51> */
[----:B------:R1:W-:Y:S01]  /*3640*/  STG.E.128 [R58.64+0xa0], R8 ;  /* 0x0000a0083a007986 */ /* 0x0003e2000c101d06 */
[----:B------:R-:W-:-:S05]  /*3650*/  BRA `(.L_x_65) ;  /* 0x00001bc000007947 */ /* 0x000fca0003800000 */
.L_x_62:
        /* <DEDUP_REMOVED lines=36> */
[----:B------:R1:W5:Y:S04]  /*38a0*/  @!P0 LDG.E.128 R4, [R8.64] ;  /* 0x0000000608048981 */ /* 0x000368000c1e1d00 */
[----:B------:R1:W5:Y:S01]  /*38b0*/  @!P0 LDG.E.128 R40, [R2.64] ;  /* 0x0000000602288981 */ /* 0x000362000c1e1d00 */
[----:B------:R-:W-:-:S13]  /*38c0*/  ISETP.GE.AND P0, PT, R27, c[0x0][0x27c], PT ;  /* 0x00009f001b007a0c */ /* 0x000fda0003f06270 */
[----:B------:R1:W5:Y:S04]  /*38d0*/  @!P0 LDG.E.128 R16, [R8.64+0x20] ;  /* 0x0000200608108981 */ /* 0x000368000c1e1d00 */
[----:B------:R1:W5:Y:S01]  /*38e0*/  @!P0 LDG.E.128 R56, [R2.64+0x20] ;  /* 0x0000200602388981 */ /* 0x000362000c1e1d00 */
[----:B------:R-:W-:-:S13]  /*38f0*/  ISETP.GE.AND P0, PT, R26, c[0x0][0x27c], PT ;  /* 0x00009f001a007a0c */ /* 0x000fda0003f06270 */
[----:B------:R1:W5:Y:S04]  /*3900*/  @!P0 LDG.E.128 R20, [R8.64+0x40] ;  /* 0x0000400608148981 */ /* 0x000368000c1e1d00 */
[----:B------:R1:W5:Y:S02]  /*3910*/  @!P0 LDG.E.128 R60, [R2.64+0x40] ;  /* 0x00004006023c8981 */ /* 0x000364000c1e1d00 */
.L_x_77:
[----:B------:R-:W-:Y:S05]  /*3920*/  BSYNC B0 ;  /* 0x0000000000007941 */ /* 0x000fea0003800000 */
.L_x_76:
[----:B------:R-:W-:Y:S04]  /*3930*/  IADD3 R80, P0, R146, R10, RZ ;  /* 0x0000000a92507210 */ /* 0x000fe80007f1e0ff */
[----:B------:R-:W-:Y:S01]  /*3940*/  IADD3.X R79, R118, R12, RZ, P0, !PT ;  /* 0x0000000c764f7210 */ /* 0x000fe200007fe4ff */
        /* <DEDUP_REMOVED lines=25> */
[----:B------:R-:W-:Y:S02]  /*3ae0*/  PRMT R65, R3, 0x5410, R8 ;  /* 0x0000541003417816 */ /* 0x000fe40000000008 */
[----:B------:R-:W-:Y:S01]  /*3af0*/  PRMT R64, R2, 0x5410, R0 ;  /* 0x0000541002407816 */ /* 0x000fe20000000000 */
[----:B------:R-:W-:-:S05]  /*3b00*/  @P0 BRA `(.L_x_79) ;  /* 0x0000076000000947 */ /* 0x000fca0003800000 */
[----:B------:R-:W-:Y:S01]  /*3b10*/  ISETP.GE.AND P2, PT, R98, c[0x0][0x1d4], PT ;  /* 0x0000750062007a0c */ /* 0x000fe20003f46270 */
[----:B------:R-:W-:Y:S01]  /*3b20*/  LDS.128 R12, [R121+0x3100] ;  /* 0x00310000790c7984 */ /* 0x000fe20000000c00 */
[----:B------:R-:W-:Y:S01]  /*3b30*/  IADD3 R0, P1, P0, R86, R80, R117 ;  /* 0x0000005056007210 */ /* 0x000fe2000783e075 */
[----:B------:R-:W-:Y:S01]  /*3b40*/  IMAD.MOV.U32 R9, RZ, RZ, R4 ;  /* 0x000000ffff097224 */ /* 0x000fe200078e0004 */
[----:B------:R-:W-:Y:S01]  /*3b50*/  MOV R39, R42 ;  /* 0x0000002a00277202 */ /* 0x000fe20000000f00 */
[----:B------:R-:W-:Y:S01]  /*3b60*/  IMAD.MOV.U32 R47, RZ, RZ, R41 ;  /* 0x000000ffff2f7224 */ /* 0x000fe200078e0029 */
[-C--:B------:R-:W-:Y:S01]  /*3b70*/  IADD3.X R3, R88, R79.reuse, R132, P1, P0 ;  /* 0x0000004f58037210 */ /* 0x080fe20000fe0484 */
[----:B------:R-:W-:Y:S02]  /*3b80*/  IMAD.MOV.U32 R45, RZ, RZ, R40 ;  /* 0x000000ffff2d7224 */ /* 0x000fe400078e0028 */
[----:B------:R-:W1:Y:S04]  /*3b90*/  LDS.128 R52, [R129+0x3100] ;  /* 0x0031000081347984 */ /* 0x000e680000000c00 */
[----:B------:R-:W-:Y:S04]  /*3ba0*/  @!P2 IADD3 R2, P1, P0, R86, R80, R98 ;  /* 0x000000505602a210 */ /* 0x000fe8000783e062 */
[----:B------:R-:W-:Y:S02]  /*3bb0*/  @!P2 IADD3.X R8, R88, R79, R124, P1, P0 ;  /* 0x0000004f5808a210 */ /* 0x000fe40000fe047c */
[C---:B------:R-:W-:Y:S04]  /*3bc0*/  LEA R74, P0, R0.reuse, c[0x0][0x1c8], 0x1 ;  /* 0x00007200004a7a11 */ /* 0x040fe800078008ff */
[----:B------:R-:W-:Y:S01]  /*3bd0*/  LEA.HI.X R75, R0, c[0x0][0x1cc], R3, 0x1, P0 ;  /* 0x00007300004b7a11 */ /* 0x000fe200000f0c03 */
[----:B------:R-:W-:Y:S01]  /*3be0*/  IMAD.MOV.U32 R3, RZ, RZ, R6 ;  /* 0x000000ffff037224 */ /* 0x000fe200078e0006 */
[C---:B------:R-:W-:Y:S04]  /*3bf0*/  @!P2 LEA R72, P0, R2.reuse, c[0x0][0x1c8], 0x1 ;  /* 0x000072000248aa11 */ /* 0x040fe800078008ff */
[----:B------:R-:W-:Y:S01]  /*3c00*/  @!P2 LEA.HI.X R73, R2, c[0x0][0x1cc], R8, 0x1, P0 ;  /* 0x000073000249aa11 */ /* 0x000fe200000f0c08 */
[----:B------:R-:W-:Y:S01]  /*3c10*/  IMAD.MOV.U32 R8, RZ, RZ, R5 ;  /* 0x000000ffff087224 */ /* 0x000fe200078e0005 */
[----:B------:R-:W-:Y:S01]  /*3c20*/  ISETP.GE.AND P0, PT, R24, c[0x0][0x27c], PT ;  /* 0x00009f0018007a0c */ /* 0x000fe20003f06270 */
[----:B------:R-:W-:-:S12]  /*3c30*/  IMAD.MOV.U32 R2, RZ, RZ, R7 ;  /* 0x000000ffff027224 */ /* 0x000fd800078e0007 */
[----:B------:R-:W-:Y:S02]  /*3c40*/  @!P0 SHF.R.U32.HI R0, RZ, 0x10, R7 ;  /* 0x00000010ff008819 */ /* 0x000fe40000011607 */
[----:B------:R-:W-:Y:S02]  /*3c50*/  @!P0 SHF.R.U32.HI R38, RZ, 0x10, R43 ;  /* 0x00000010ff268819 */ /* 0x000fe4000001162b */
[----:B------:R-:W-:Y:S02]  /*3c60*/  @!P0 SHF.R.U64 R46, R40, 0x10, R41 ;  /* 0x00000010282e8819 */ /* 0x000fe40000001229 */
[C---:B-1----:R-:W-:Y:S02]  /*3c70*/  @!P0 SHF.L.U32 R49, R55.reuse, 0x10, RZ ;  /* 0x0000001037318819 */ /* 0x042fe400000006ff */
[----:B------:R-:W-:Y:S02]  /*3c80*/  @!P0 LOP3.LUT R51, R55, 0xffff0000, RZ, 0xc0, !PT ;  /* 0xffff000037338812 */ /* 0x000fe400078ec0ff */
[----:B------:R-:W-:Y:S02]  /*3c90*/  @!P0 PRMT R45, R45, 0x5410, R46 ;  /* 0x000054102d2d8816 */ /* 0x000fe4000000002e */
[----:B------:R-:W-:Y:S02]  /*3ca0*/  @!P0 SHF.R.U64 R40, R42, 0x10, R43 ;  /* 0x000000102a288819 */ /* 0x000fe4000000122b */
[----:B------:R-:W-:Y:S02]  /*3cb0*/  @!P0 SHF.R.U64 R10, R4, 0x10, R5 ;  /* 0x00000010040a8819 */ /* 0x000fe40000001205 */
[----:B------:R-:W-:Y:S01]  /*3cc0*/  @!P0 SHF.R.U32.HI R44, RZ, 0x10, R41 ;  /* 0x00000010ff2c8819 */ /* 0x000fe20000011629 */
[----:B------:R-:W-:Y:S01]  /*3cd0*/  IMAD.MOV.U32 R41, RZ, RZ, R43 ;  /* 0x000000ffff297224 */ /* 0x000fe200078e002b */
[----:B------:R-:W-:Y:S02]  /*3ce0*/  @!P0 LOP3.LUT R43, R53, 0xffff0000, RZ, 0xc0, !PT ;  /* 0xffff0000352b8812 */ /* 0x000fe400078ec0ff */
[----:B------:R-:W-:Y:S02]  /*3cf0*/  @!P0 PRMT R44, R47, 0x5410, R44 ;  /* 0x000054102f2c8816 */ /* 0x000fe4000000002c */
[----:B------:R-:W-:Y:S02]  /*3d00*/  @!P0 LOP3.LUT R47, R54, 0xffff0000, RZ, 0xc0, !PT ;  /* 0xffff0000362f8812 */ /* 0x000fe400078ec0ff */
[----:B------:R-:W-:Y:S01]  /*3d10*/  @!P0 PRMT R50, R41, 0x5410, R38 ;  /* 0x0000541029328816 */ /* 0x000fe20000000026 */
[----:B------:R-:W-:Y:S01]  /*3d20*/  @!P0 IMAD.U32 R41, R53, 0x10000, RZ ;  /* 0x0001000035298824 */ /* 0x000fe200078e00ff */
[----:B------:R-:W-:Y:S01]  /*3d30*/  @!P0 PRMT R46, R39, 0x5410, R40 ;  /* 0x00005410272e8816 */ /* 0x000fe20000000028 */
[C---:B------:R-:W-:Y:S01]  /*3d40*/  @!P0 IMAD.U32 R40, R44.reuse, 0x10000, RZ ;  /* 0x000100002c288824 */ /* 0x040fe200078e00ff */
[----:B------:R-:W-:Y:S02]  /*3d50*/  @!P0 LOP3.LUT R42, R44, 0xffff0000, RZ, 0xc0, !PT ;  /* 0xffff00002c2a8812 */ /* 0x000fe400078ec0ff */
[----:B------:R-:W-:Y:S02]  /*3d60*/  @!P0 SHF.R.U32.HI R4, RZ, 0x10, R5 ;  /* 0x00000010ff048819 */ /* 0x000fe40000011605 */
[----:B------:R-:W-:Y:S02]  /*3d70*/  @!P0 SHF.R.U64 R5, R6, 0x10, R7 ;  /* 0x0000001006058819 */ /* 0x000fe40000001207 */
[----:B------:R-:W-:Y:S02]  /*3d80*/  @!P0 PRMT R7, R9, 0x5410, R10 ;  /* 0x0000541009078816 */ /* 0x000fe4000000000a */
[----:B------:R-:W-:Y:S02]  /*3d90*/  @!P0 SHF.L.U32 R9, R52, 0x10, RZ ;  /* 0x0000001034098819 */ /* 0x000fe400000006ff */
[----:B------:R-:W-:Y:S01]  /*3da0*/  @!P0 PRMT R10, R2, 0x5410, R0 ;  /* 0x00005410020a8816 */ /* 0x000fe20000000000 */
[----:B------:R-:W-:Y:S01]  /*3db0*/  @!P0 IMAD.U32 R0, R12, 0x10000, RZ ;  /* 0x000100000c008824 */ /* 0x000fe200078e00ff */
[----:B------:R-:W-:Y:S01]  /*3dc0*/  @!P0 PRMT R6, R8, 0x5410, R4 ;  /* 0x0000541008068816 */ /* 0x000fe20000000004 */
[----:B------:R-:W-:Y:S01]  /*3dd0*/  @!P0 IMAD.U32 R2, R7, 0x10000, RZ ;  /* 0x0001000007028824 */ /* 0x000fe200078e00ff */
[----:B------:R-:W-:Y:S01]  /*3de0*/  @!P0 PRMT R8, R3, 0x5410, R5 ;  /* 0x0000541003088816 */ /* 0x000fe20000000005 */
[----:B------:R-:W-:Y:S01]  /*3df0*/  @!P0 IMAD.U32 R5, R45, 0x10000, RZ ;  /* 0x000100002d058824 */ /* 0x000fe200078e00ff */
[----:B------:R-:W-:Y:S01]  /*3e00*/  @!P0 SHF.L.U32 R3, R13, 0x10, RZ ;  /* 0x000000100d038819 */ /* 0x000fe200000006ff */
[C---:B------:R-:W-:Y:S01]  /*3e10*/  @!P0 IMAD.U32 R4, R6.reuse, 0x10000, RZ ;  /* 0x0001000006048824 */ /* 0x040fe200078e00ff */
[----:B------:R-:W-:Y:S01]  /*3e20*/  @!P0 LOP3.LUT R6, R6, 0xffff0000, RZ, 0xc0, !PT ;  /* 0xffff000006068812 */ /* 0x000fe200078ec0ff */
[C---:B------:R-:W-:Y:S01]  /*3e30*/  @!P0 FMUL.FTZ R38, R0.reuse, R5 ;  /* 0x0000000500268220 */ /* 0x040fe20000410000 */
[----:B------:R-:W-:Y:S01]  /*3e40*/  @!P0 LOP3.LUT R7, R7, 0xffff0000, RZ, 0xc0, !PT ;  /* 0xffff000007078812 */ /* 0x000fe200078ec0ff */
[----:B------:R-:W-:Y:S02]  /*3e50*/  @!P0 FMUL.FTZ R0, R0, R2 ;  /* 0x0000000200008220 */ /* 0x000fe40000410000 */
[----:B------:R-:W-:Y:S02]  /*3e60*/  @!P0 FMUL.FTZ R39, R3, R40 ;  /* 0x0000002803278220 */ /* 0x000fe40000410000 */
[----:B------:R-:W-:Y:S01]  /*3e70*/  @!P0 FFMA.FTZ R82, R9, R2, -R38 ;  /* 0x0000000209528223 */ /* 0x000fe20000010826 */
[----:B------:R-:W-:Y:S01]  /*3e80*/  @!P0 LOP3.LUT R2, R13, 0xffff0000, RZ, 0xc0, !PT ;  /* 0xffff00000d028812 */ /* 0x000fe200078ec0ff */
[----:B------:R-:W-:Y:S01]  /*3e90*/  @!P0 FFMA.FTZ R0, R5, R9, R0 ;  /* 0x0000000905008223 */ /* 0x000fe20000010000 */
[----:B------:R-:W-:Y:S01]  /*3ea0*/  @!P0 LOP3.LUT R5, R12, 0xffff0000, RZ, 0xc0, !PT ;  /* 0xffff00000c058812 */ /* 0x000fe200078ec0ff */
[----:B------:R-:W-:Y:S01]  /*3eb0*/  @!P0 FFMA.FTZ R81, R41, R4, -R39 ;  /* 0x0000000429518223 */ /* 0x000fe20000010827 */
[----:B------:R-:W-:Y:S01]  /*3ec0*/  @!P0 LOP3.LUT R39, R52, 0xffff0000, RZ, 0xc0, !PT ;  /* 0xffff000034278812 */ /* 0x000fe200078ec0ff */
[----:B------:R-:W-:Y:S01]  /*3ed0*/  @!P0 FMUL.FTZ R9, R2, R42 ;  /* 0x0000002a02098220 */ /* 0x000fe20000410000 */
[----:B------:R-:W-:Y:S01]  /*3ee0*/  @!P0 LOP3.LUT R38, R45, 0xffff0000, RZ, 0xc0, !PT ;  /* 0xffff00002d268812 */ /* 0x000fe200078ec0ff */
[----:B------:R-:W-:Y:S01]  /*3ef0*/  @!P0 FMUL.FTZ R3, R3, R4 ;  /* 0x0000000403038220 */ /* 0x000fe20000410000 */
[----:B------:R-:W-:Y:S01]  /*3f00*/  @!P0 SHF.L.U32 R45, R54, 0x10, RZ ;  /* 0x00000010362d8819 */ /* 0x000fe200000006ff */
[----:B------:R-:W-:Y:S02]  /*3f10*/  @!P0 FMUL.FTZ R4, R2, R6 ;  /* 0x0000000602048220 */ /* 0x000fe40000410000 */
[----:B------:R-:W-:Y:S02]  /*3f20*/  @!P0 FMUL.FTZ R44, R5, R38 ;  /* 0x00000026052c8220 */ /* 0x000fe40000410000 */
[----:B------:R-:W-:Y:S01]  /*3f30*/  @!P0 FFMA.FTZ R78, R43, R6, -R9 ;  /* 0x000000062b4e8223 */ /* 0x000fe20000010809 */
[----:B------:R-:W-:Y:S01]  /*3f40*/  @!P0 LOP3.LUT R6, R14, 0xffff0000, RZ, 0xc0, !PT ;  /* 0xffff00000e068812 */ /* 0x000fe200078ec0ff */
[-C--:B------:R-:W-:Y:S02]  /*3f50*/  @!P0 FFMA.FTZ R76, R39, R7.reuse, -R44 ;  /* 0x00000007274c8223 */ /* 0x080fe4000001082c */
[C---:B------:R-:W-:Y:S01]  /*3f60*/  @!P0 IMAD.U32 R44, R46.reuse, 0x10000, RZ ;  /* 0x000100002e2c8824 */ /* 0x040fe200078e00ff */
[----:B------:R-:W-:Y:S01]  /*3f70*/  @!P0 LOP3.LUT R46, R46, 0xffff0000, RZ, 0xc0, !PT ;  /* 0xffff00002e2e8812 */ /* 0x000fe200078ec0ff */
[----:B------:R-:W-:Y:S02]  /*3f80*/  @!P0 FMUL.FTZ R2, R5, R7 ;  /* 0x0000000705028220 */ /* 0x000fe40000410000 */
[----:B------:R-:W-:Y:S02]  /*3f90*/  @!P0 IMAD.U32 R5, R14, 0x10000, RZ ;  /* 0x000100000e058824 */ /* 0x000fe400078e00ff */
[C---:B------:R-:W-:Y:S01]  /*3fa0*/  @!P0 IMAD.U32 R7, R8.reuse, 0x10000, RZ ;  /* 0x0001000008078824 */ /* 0x040fe200078e00ff */
[----:B------:R-:W-:Y:S01]  /*3fb0*/  @!P0 LOP3.LUT R8, R8, 0xffff0000, RZ, 0xc0, !PT ;  /* 0xffff000008088812 */ /* 0x000fe200078ec0ff */
[C---:B------:R-:W-:Y:S02]  /*3fc0*/  @!P0 FMUL.FTZ R48, R6.reuse, R46 ;  /* 0x0000002e06308220 */ /* 0x040fe40000410000 */
[----:B------:R-:W-:Y:S02]  /*3fd0*/  @!P0 FMUL.FTZ R9, R5, R44 ;  /* 0x0000002c05098220 */ /* 0x000fe40000410000 */
[-C--:B------:R-:W-:Y:S02]  /*3fe0*/  @!P0 FMUL.FTZ R6, R6, R8.reuse ;  /* 0x0000000806068220 */ /* 0x080fe40000410000 */
[----:B------:R-:W-:Y:S01]  /*3ff0*/  @!P0 FFMA.FTZ R70, R47, R8, -R48 ;  /* 0x000000082f468223 */ /* 0x000fe20000010830 */
[----:B------:R-:W-:Y:S01]  /*4000*/  @!P0 LOP3.LUT R8, R15, 0xffff0000, RZ, 0xc0, !PT ;  /* 0xffff00000f088812 */ /* 0x000fe200078ec0ff */
[C---:B------:R-:W-:Y:S01]  /*4010*/  @!P0 IMAD.U32 R48, R50.reuse, 0x10000, RZ ;  /* 0x0001000032308824 */ /* 0x040fe200078e00ff */
[----:B------:R-:W-:Y:S01]  /*4020*/  @!P0 LOP3.LUT R50, R50, 0xffff0000, RZ, 0xc0, !PT ;  /* 0xffff000032328812 */ /* 0x000fe200078ec0ff */
[-C--:B------:R-:W-:Y:S02]  /*4030*/  @!P0 FMUL.FTZ R5, R5, R7.reuse ;  /* 0x0000000705058220 */ /* 0x080fe40000410000 */
[----:B------:R-:W-:Y:S02]  /*4040*/  @!P0 FFMA.FTZ R71, R45, R7, -R9 ;  /* 0x000000072d478223 */ /* 0x000fe40000010809 */
[----:B------:R-:W-:Y:S02]  /*4050*/  @!P0 IMAD.U32 R7, R15, 0x10000, RZ ;  /* 0x000100000f078824 */ /* 0x000fe400078e00ff */
[C---:B------:R-:W-:Y:S01]  /*4060*/  @!P0 IMAD.U32 R9, R10.reuse, 0x10000, RZ ;  /* 0x000100000a098824 */ /* 0x040fe200078e00ff */
[----:B------:R-:W-:Y:S01]  /*4070*/  @!P0 LOP3.LUT R10, R10, 0xffff0000, RZ, 0xc0, !PT ;  /* 0xffff00000a0a8812 */ /* 0x000fe200078ec0ff */
[----:B------:R-:W-:Y:S01]  /*4080*/  @!P0 FFMA.FTZ R2, R38, R39, R2 ;  /* 0x0000002726028223 */ /* 0x000fe20000010002 */
[----:B------:R-:W-:Y:S01]  /*4090*/  @!P0 F2FP.BF16.PACK_AB R38, R70, R71 ;  /* 0x000000474626823e */ /* 0x000fe200000010ff */
[----:B------:R-:W-:Y:S02]  /*40a0*/  @!P0 FMUL.FTZ R68, R7, R48 ;  /* 0x0000003007448220 */ /* 0x000fe40000410000 */
[----:B------:R-:W-:Y:S01]  /*40b0*/  @!P0 FMUL.FTZ R69, R8, R50 ;  /* 0x0000003208458220 */ /* 0x000fe20000410000 */
[----:B------:R-:W-:Y:S01]  /*40c0*/  @!P0 F2FP.BF16.PACK_AB R0, R2, R0 ;  /* 0x000000000200823e */ /* 0x000fe200000010ff */
[----:B------:R-:W-:Y:S02]  /*40d0*/  @!P0 FFMA.FTZ R3, R40, R41, R3 ;  /* 0x0000002928038223 */ /* 0x000fe40000010003 */
[----:B------:R-:W-:Y:S02]  /*40e0*/  @!P0 FFMA.FTZ R4, R42, R43, R4 ;  /* 0x0000002b2a048223 */ /* 0x000fe40000010004 */
[----:B------:R-:W-:Y:S02]  /*40f0*/  @!P0 FFMA.FTZ R68, R49, R9, -R68 ;  /* 0x0000000931448223 */ /* 0x000fe40000010844 */
[----:B------:R-:W-:Y:S01]  /*4100*/  @!P0 FFMA.FTZ R69, R51, R10, -R69 ;  /* 0x0000000a33458223 */ /* 0x000fe20000010845 */
[----:B------:R-:W-:Y:S01]  /*4110*/  @!P0 F2FP.BF16.PACK_AB R3, R4, R3 ;  /* 0x000000030403823e */ /* 0x000fe200000010ff */
[----:B------:R-:W-:Y:S01]  /*4120*/  @!P0 FMUL.FTZ R7, R7, R9 ;  /* 0x0000000907078220 */ /* 0x000fe20000410000 */
[----:B------:R-:W-:Y:S01]  /*4130*/  @!P0 F2FP.BF16.PACK_AB R9, R76, R82 ;  /* 0x000000524c09823e */ /* 0x000fe200000010ff */
[----:B------:R-:W-:Y:S01]  /*4140*/  @!P0 FFMA.FTZ R5, R44, R45, R5 ;  /* 0x0000002d2c058223 */ /* 0x000fe20000010005 */
[----:B------:R-:W-:Y:S01]  /*4150*/  @!P0 F2FP.BF16.PACK_AB R39, R69, R68 ;  /* 0x000000444527823e */ /* 0x000fe200000010ff */
[----:B------:R-:W-:Y:S01]  /*4160*/  @!P0 FMUL.FTZ R8, R8, R10 ;  /* 0x0000000a08088220 */ /* 0x000fe20000410000 */
[----:B------:R-:W-:Y:S01]  /*4170*/  @!P0 F2FP.BF16.PACK_AB R10, R78, R81 ;  /* 0x000000514e0a823e */ /* 0x000fe200000010ff */
[----:B------:R-:W-:Y:S01]  /*4180*/  @!P0 FFMA.FTZ R6, R46, R47, R6 ;  /* 0x0000002f2e068223 */ /* 0x000fe20000010006 */
[----:B------:R-:W-:Y:S01]  /*4190*/  @!P0 MOV R52, R9 ;  /* 0x0000000900348202 */ /* 0x000fe20000000f00 */
[----:B------:R-:W-:Y:S01]  /*41a0*/  @!P0 FFMA.FTZ R7, R48, R49, R7 ;  /* 0x0000003130078223 */ /* 0x000fe20000010007 */
[----:B------:R-:W-:Y:S01]  /*41b0*/  @!P0 MOV R55, R39 ;  /* 0x0000002700378202 */ /* 0x000fe20000000f00 */
[----:B------:R-:W-:Y:S01]  /*41c0*/  @!P0 FFMA.FTZ R8, R50, R51, R8 ;  /* 0x0000003332088223 */ /* 0x000fe20000010008 */
[----:B------:R-:W-:Y:S01]  /*41d0*/  @!P0 F2FP.BF16.PACK_AB R5, R6, R5 ;  /* 0x000000050605823e */ /* 0x000fe200000010ff */
[----:B------:R-:W-:Y:S02]  /*41e0*/  @!P0 IMAD.MOV.U32 R53, RZ, RZ, R10 ;  /* 0x000000ffff358224 */ /* 0x000fe400078e000a */
[----:B------:R-:W-:Y:S01]  /*41f0*/  @!P0 IMAD.MOV.U32 R54, RZ, RZ, R38 ;  /* 0x000000ffff368224 */ /* 0x000fe200078e0026 */
[----:B------:R-:W-:Y:S01]  /*4200*/  @!P0 F2FP.BF16.PACK_AB R7, R8, R7 ;  /* 0x000000070807823e */ /* 0x000fe200000010ff */
[----:B------:R-:W-:Y:S01]  /*4210*/  @!P0 IMAD.MOV.U32 R12, RZ, RZ, R0 ;  /* 0x000000ffff0c8224 */ /* 0x000fe200078e0000 */
[----:B------:R-:W-:Y:S01]  /*4220*/  @!P0 MOV R14, R5 ;  /* 0x00000005000e8202 */ /* 0x000fe20000000f00 */
[----:B------:R-:W-:Y:S01]  /*4230*/  @!P0 IMAD.MOV.U32 R13, RZ, RZ, R3 ;  /* 0x000000ffff0d8224 */ /* 0x000fe200078e0003 */
[----:B------:R1:W-:Y:S01]  /*4240*/  STG.E.128 [R74.64], R52 ;  /* 0x000000344a007986 */ /* 0x0003e2000c101d06 */
[----:B------:R-:W-:Y:S07]  /*4250*/  @!P0 IMAD.MOV.U32 R15, RZ, RZ, R7 ;  /* 0x000000ffff0f8224 */ /* 0x000fee00078e0007 */
[----:B------:R1:W-:Y:S02]  /*4260*/  @!P2 STG.E.128 [R72.64], R12 ;  /* 0x0000000c4800a986 */ /* 0x0003e4000c101d06 */
.L_x_79:
[----:B------:R-:W-:Y:S05]  /*4270*/  BSYNC B0 ;  /* 0x0000000000007941 */ /* 0x000fea0003800000 */
.L_x_78:
[----:B------:R-:W-:Y:S01]  /*4280*/  ISETP.GE.AND P0, PT, R27, c[0x0][0x1d4], PT ;  /* 0x000075001b007a0c */ /* 0x000fe20003f06270 */
[----:B------:R-:W-:-:S12]  /*4290*/  BSSY B0, `(.L_x_80) ;  /* 0x0000070000007945 */ /* 0x000fd80003800000 */
[----:B------:R-:W-:-:S05]  /*42a0*/  @P0 BRA `(.L_x_81) ;  /* 0x000006e000000947 */ /* 0x000fca0003800000 */
[----:B------:R-:W-:Y:S01]  /*42b0*/  ISETP.GE.AND P2, PT, R95, c[0x0][0x1d4], PT ;  /* 0x000075005f007a0c */ /* 0x000fe20003f46270 */
[----:B-1----:R-:W-:Y:S01]  /*42c0*/  LDS.128 R12, [R120+0x3100] ;  /* 0x00310000780c7984 */ /* 0x002fe20000000c00 */
[-C--:B------:R-:W-:Y:S04]  /*42d0*/  IADD3 R0, P1, P0, R86, R80.reuse, R116 ;  /* 0x0000005056007210 */ /* 0x080fe8000783e074 */
[-C--:B------:R-:W-:Y:S03]  /*42e0*/  IADD3.X R3, R88, R79.reuse, R126, P1, P0 ;  /* 0x0000004f58037210 */ /* 0x080fe60000fe047e */
[----:B------:R-:W1:Y:S04]  /*42f0*/  LDS.128 R48, [R128+0x3100] ;  /* 0x0031000080307984 */ /* 0x000e680000000c00 */
[----:B------:R-:W-:Y:S04]  /*4300*/  @!P2 IADD3 R2, P1, P0, R86, R80, R95 ;  /* 0x000000505602a210 */ /* 0x000fe8000783e05f */
[----:B------:R-:W-:Y:S02]  /*4310*/  @!P2 IADD3.X R4, R88, R79, R123, P1, P0 ;  /* 0x0000004f5804a210 */ /* 0x000fe40000fe047b */
[C---:B------:R-:W-:Y:S04]  /*4320*/  LEA R70, P0, R0.reuse, c[0x0][0x1c8], 0x1 ;  /* 0x0000720000467a11 */ /* 0x040fe800078008ff */
[----:B------:R-:W-:Y:S02]  /*4330*/  LEA.HI.X R71, R0, c[0x0][0x1cc], R3, 0x1, P0 ;  /* 0x0000730000477a11 */ /* 0x000fe400000f0c03 */
[C---:B------:R-:W-:Y:S04]  /*4340*/  @!P2 LEA R68, P0, R2.reuse, c[0x0][0x1c8], 0x1 ;  /* 0x000072000244aa11 */ /* 0x040fe800078008ff */
[----:B------:R-:W-:Y:S02]  /*4350*/  @!P2 LEA.HI.X R69, R2, c[0x0][0x1cc], R4, 0x1, P0 ;  /* 0x000073000245aa11 */ /* 0x000fe400000f0c04 */
[----:B------:R-:W-:-:S13]  /*4360*/  ISETP.GE.AND P0, PT, R27, c[0x0][0x27c], PT ;  /* 0x00009f001b007a0c */ /* 0x000fda0003f06270 */
[----:B------:R-:W-:Y:S02]  /*4370*/  @!P0 SHF.R.U32.HI R3, RZ, 0x10, R17 ;  /* 0x00000010ff038819 */ /* 0x000fe40000011611 */
[----:B------:R-:W-:Y:S02]  /*4380*/  @!P0 SHF.R.U64 R2, R18, 0x10, R19 ;  /* 0x0000001012028819 */ /* 0x000fe40000001213 */
[----:B------:R-:W-:Y:S01]  /*4390*/  @!P0 SHF.R.U64 R5, R56, 0x10, R57 ;  /* 0x0000001038058819 */ /* 0x000fe20000001239 */
[----:B-1----:R-:W-:Y:S01]  /*43a0*/  @!P0 IMAD.U32 R10, R48, 0x10000, RZ ;  /* 0x00010000300a8824 */ /* 0x002fe200078e00ff */
[C---:B------:R-:W-:Y:S01]  /*43b0*/  @!P0 LOP3.LUT R45, R51.reuse, 0xffff0000, RZ, 0xc0, !PT ;  /* 0xffff0000332d8812 */ /* 0x040fe200078ec0ff */
[----:B------:R-:W-:Y:S01]  /*43c0*/  @!P0 IMAD.U32 R43, R51, 0x10000, RZ ;  /* 0x00010000332b8824 */ /* 0x000fe200078e00ff */
[C---:B------:R-:W-:Y:S01]  /*43d0*/  @!P0 LOP3.LUT R41, R50.reuse, 0xffff0000, RZ, 0xc0, !PT ;  /* 0xffff000032298812 */ /* 0x040fe200078ec0ff */
[----:B------:R-:W-:Y:S01]  /*43e0*/  @!P0 IMAD.U32 R39, R50, 0x10000, RZ ;  /* 0x0001000032278824 */ /* 0x000fe200078e00ff */
[----:B------:R-:W-:Y:S01]  /*43f0*/  @!P0 PRMT R9, R28, 0x5432, R2 ;  /* 0x000054321c098816 */ /* 0x000fe20000000002 */
[----:B------:R-:W-:Y:S01]  /*4400*/  @!P0 IMAD.U32 R2, R12, 0x10000, RZ ;  /* 0x000100000c028824 */ /* 0x000fe200078e00ff */
[----:B------:R-:W-:Y:S02]  /*4410*/  @!P0 SHF.R.U64 R0, R16, 0x10, R17 ;  /* 0x0000001010008819 */ /* 0x000fe40000001211 */
[----:B------:R-:W-:Y:S02]  /*4420*/  @!P0 PRMT R16, R64, 0x5410, R5 ;  /* 0x0000541040108816 */ /* 0x000fe40000000005 */
[C---:B------:R-:W-:Y:S02]  /*4430*/  @!P0 PRMT R5, R11.reuse, 0x5410, R3 ;  /* 0x000054100b058816 */ /* 0x040fe40000000003 */
[----:B------:R-:W-:Y:S02]  /*4440*/  @!P0 LOP3.LUT R3, R12, 0xffff0000, RZ, 0xc0, !PT ;  /* 0xffff00000c038812 */ /* 0x000fe400078ec0ff */
[----:B------:R-:W-:Y:S02]  /*4450*/  @!P0 SHF.R.U32.HI R8, RZ, 0x10, R59 ;  /* 0x00000010ff088819 */ /* 0x000fe4000001163b */
[----:B------:R-:W-:Y:S02]  /*4460*/  @!P0 SHF.R.U32.HI R6, RZ, 0x10, R57 ;  /* 0x00000010ff068819 */ /* 0x000fe40000011639 */
[----:B------:R-:W-:Y:S02]  /*4470*/  @!P0 SHF.R.U32.HI R4, RZ, 0x10, R19 ;  /* 0x00000010ff048819 */ /* 0x000fe40000011613 */
[----:B------:R-:W-:Y:S02]  /*4480*/  @!P0 PRMT R0, R11, 0x5432, R0 ;  /* 0x000054320b008816 */ /* 0x000fe40000000000 */
[C---:B------:R-:W-:Y:S02]  /*4490*/  @!P0 LOP3.LUT R11, R16.reuse, 0xffff0000, RZ, 0xc0, !PT ;  /* 0xffff0000100b8812 */ /* 0x040fe400078ec0ff */
[----:B------:R-:W-:Y:S01]  /*44a0*/  @!P0 PRMT R38, R65, 0x5410, R8 ;  /* 0x0000541041268816 */ /* 0x000fe20000000008 */
[----:B------:R-:W-:Y:S01]  /*44b0*/  @!P0 IMAD.U32 R8, R16, 0x10000, RZ ;  /* 0x0001000010088824 */ /* 0x000fe200078e00ff */
[----:B------:R-:W-:Y:S01]  /*44c0*/  @!P0 LOP3.LUT R16, R48, 0xffff0000, RZ, 0xc0, !PT ;  /* 0xffff000030108812 */ /* 0x000fe200078ec0ff */
[----:B------:R-:W-:Y:S01]  /*44d0*/  @!P0 FMUL.FTZ R18, R3, R11 ;  /* 0x0000000b03128220 */ /* 0x000fe20000410000 */
[----:B------:R-:W-:Y:S01]  /*44e0*/  @!P0 PRMT R19, R64, 0x5432, R6 ;  /* 0x0000543240138816 */ /* 0x000fe20000000006 */
[----:B------:R-:W-:Y:S01]  /*44f0*/  @!P0 FMUL.FTZ R17, R2, R8 ;  /* 0x0000000802118220 */ /* 0x000fe20000410000 */
[----:B------:R-:W-:Y:S01]  /*4500*/  @!P0 PRMT R6, R28, 0x5410, R4 ;  /* 0x000054101c068816 */ /* 0x000fe20000000004 */
[----:B------:R-:W-:Y:S01]  /*4510*/  @!P0 IMAD.U32 R42, R38, 0x10000, RZ ;  /* 0x00010000262a8824 */ /* 0x000fe200078e00ff */
[C---:B------:R-:W-:Y:S02]  /*4520*/  @!P0 LOP3.LUT R28, R49.reuse, 0xffff0000, RZ, 0xc0, !PT ;  /* 0xffff0000311c8812 */ /* 0x040fe400078ec0ff */
[----:B------:R-:W-:Y:S02]  /*4530*/  @!P0 LOP3.LUT R4, R0, 0xffff0000, RZ, 0xc0, !PT ;  /* 0xffff000000048812 */ /* 0x000fe400078ec0ff */
[----:B------:R-:W-:Y:S02]  /*4540*/  @!P0 LOP3.LUT R44, R38, 0xffff0000, RZ, 0xc0, !PT ;  /* 0xffff0000262c8812 */ /* 0x000fe400078ec0ff */
[----:B------:R-:W-:Y:S01]  /*4550*/  @!P0 SHF.R.U64 R7, R58, 0x10, R59 ;  /* 0x000000103a078819 */ /* 0x000fe2000000123b */
[-C--:B------:R-:W-:Y:S02]  /*4560*/  @!P0 FFMA.FTZ R56, R16, R4.reuse, -R18 ;  /* 0x0000000410388223 */ /* 0x080fe40000010812 */
[----:B------:R-:W-:Y:S01]  /*4570*/  @!P0 IMAD.U32 R18, R49, 0x10000, RZ ;  /* 0x0001000031128824 */ /* 0x000fe200078e00ff */
[----:B------:R-:W-:Y:S01]  /*4580*/  @!P0 PRMT R40, R65, 0x5432, R7 ;  /* 0x0000543241288816 */ /* 0x000fe20000000007 */
[----:B------:R-:W-:Y:S04]  /*4590*/  @!P0 IMAD.U32 R7, R0, 0x10000, RZ ;  /* 0x0001000000078824 */ /* 0x000fe800078e00ff */
[-C--:B------:R-:W-:Y:S02]  /*45a0*/  @!P0 FMUL.FTZ R0, R2, R7.reuse ;  /* 0x0000000702008220 */ /* 0x080fe40000410000 */
[----:B------:R-:W-:Y:S01]  /*45b0*/  @!P0 FFMA.FTZ R57, R10, R7, -R17 ;  /* 0x000000070a398223 */ /* 0x000fe20000010811 */
[----:B------:R-:W-:Y:S01]  /*45c0*/  @!P0 SHF.L.U32 R17, R19, 0x10, RZ ;  /* 0x0000001013118819 */ /* 0x000fe200000006ff */
[----:B------:R-:W-:Y:S01]  /*45d0*/  @!P0 FMUL.FTZ R2, R3, R4 ;  /* 0x0000000403028220 */ /* 0x000fe20000410000 */
[C---:B------:R-:W-:Y:S01]  /*45e0*/  @!P0 LOP3.LUT R4, R13.reuse, 0xffff0000, RZ, 0xc0, !PT ;  /* 0xffff00000d048812 */ /* 0x040fe200078ec0ff */
[----:B------:R-:W-:Y:S01]  /*45f0*/  @!P0 IMAD.U32 R3, R13, 0x10000, RZ ;  /* 0x000100000d038824 */ /* 0x000fe200078e00ff */
[----:B------:R-:W-:Y:S01]  /*4600*/  @!P0 LOP3.LUT R19, R19, 0xffff0000, RZ, 0xc0, !PT ;  /* 0xffff000013138812 */ /* 0x000fe200078ec0ff */
[C---:B------:R-:W-:Y:S01]  /*4610*/  @!P0 IMAD.U32 R7, R5.reuse, 0x10000, RZ ;  /* 0x0001000005078824 */ /* 0x040fe200078e00ff */
[----:B------:R-:W-:Y:S01]  /*4620*/  @!P0 LOP3.LUT R5, R5, 0xffff0000, RZ, 0xc0, !PT ;  /* 0xffff000005058812 */ /* 0x000fe200078ec0ff */
[----:B------:R-:W-:Y:S02]  /*4630*/  @!P0 FFMA.FTZ R0, R8, R10, R0 ;  /* 0x0000000a08008223 */ /* 0x000fe40000010000 */
[C---:B------:R-:W-:Y:S02]  /*4640*/  @!P0 FMUL.FTZ R10, R4.reuse, R19 ;  /* 0x00000013040a8220 */ /* 0x040fe40000410000 */
[----:B------:R-:W-:Y:S02]  /*4650*/  @!P0 FMUL.FTZ R8, R3, R17 ;  /* 0x0000001103088220 */ /* 0x000fe40000410000 */
[-C--:B------:R-:W-:Y:S02]  /*4660*/  @!P0 FMUL.FTZ R4, R4, R5.reuse ;  /* 0x0000000504048220 */ /* 0x080fe40000410000 */
[----:B------:R-:W-:Y:S01]  /*4670*/  @!P0 FFMA.FTZ R54, R28, R5, -R10 ;  /* 0x000000051c368223 */ /* 0x000fe2000001080a */
[----:B------:R-:W-:Y:S01]  /*4680*/  @!P0 LOP3.LUT R5, R15, 0xffff0000, RZ, 0xc0, !PT ;  /* 0xffff00000f058812 */ /* 0x000fe200078ec0ff */
[-C--:B------:R-:W-:Y:S02]  /*4690*/  @!P0 FMUL.FTZ R3, R3, R7.reuse ;  /* 0x0000000703038220 */ /* 0x080fe40000410000 */
[----:B------:R-:W-:Y:S01]  /*46a0*/  @!P0 FFMA.FTZ R55, R18, R7, -R8 ;  /* 0x0000000712378223 */ /* 0x000fe20000010808 */
[C---:B------:R-:W-:Y:S01]  /*46b0*/  @!P0 SHF.L.U32 R8, R6.reuse, 0x10, RZ ;  /* 0x0000001006088819 */ /* 0x040fe200000006ff */
[----:B------:R-:W-:Y:S01]  /*46c0*/  @!P0 IMAD.U32 R7, R15, 0x10000, RZ ;  /* 0x000100000f078824 */ /* 0x000fe200078e00ff */
[----:B------:R-:W-:Y:S01]  /*46d0*/  @!P0 LOP3.LUT R6, R6, 0xffff0000, RZ, 0xc0, !PT ;  /* 0xffff000006068812 */ /* 0x000fe200078ec0ff */
[----:B------:R-:W-:Y:S02]  /*46e0*/  @!P0 FMUL.FTZ R38, R5, R44 ;  /* 0x0000002c05268220 */ /* 0x000fe40000410000 */
[C---:B------:R-:W-:Y:S02]  /*46f0*/  @!P0 FMUL.FTZ R10, R7.reuse, R42 ;  /* 0x0000002a070a8220 */ /* 0x040fe40000410000 */
[-C--:B------:R-:W-:Y:S02]  /*4700*/  @!P0 FMUL.FTZ R7, R7, R8.reuse ;  /* 0x0000000807078220 */ /* 0x080fe40000410000 */
[----:B------:R-:W-:Y:S02]  /*4710*/  @!P0 FFMA.FTZ R53, R43, R8, -R10 ;  /* 0x000000082b358223 */ /* 0x000fe4000001080a */
[-C--:B------:R-:W-:Y:S02]  /*4720*/  @!P0 FMUL.FTZ R8, R5, R6.reuse ;  /* 0x0000000605088220 */ /* 0x080fe40000410000 */
[----:B------:R-:W-:Y:S01]  /*4730*/  @!P0 FFMA.FTZ R52, R45, R6, -R38 ;  /* 0x000000062d348223 */ /* 0x000fe20000010826 */
[----:B------:R-:W-:Y:S01]  /*4740*/  @!P0 LOP3.LUT R6, R14, 0xffff0000, RZ, 0xc0, !PT ;  /* 0xffff00000e068812 */ /* 0x000fe200078ec0ff */
[C---:B------:R-:W-:Y:S01]  /*4750*/  @!P0 IMAD.U32 R38, R40.reuse, 0x10000, RZ ;  /* 0x0001000028268824 */ /* 0x040fe200078e00ff */
[----:B------:R-:W-:Y:S01]  /*4760*/  @!P0 LOP3.LUT R40, R40, 0xffff0000, RZ, 0xc0, !PT ;  /* 0xffff000028288812 */ /* 0x000fe200078ec0ff */
[----:B------:R-:W-:Y:S02]  /*4770*/  @!P0 IMAD.U32 R5, R14, 0x10000, RZ ;  /* 0x000100000e058824 */ /* 0x000fe400078e00ff */
[C---:B------:R-:W-:Y:S01]  /*4780*/  @!P0 IMAD.U32 R10, R9.reuse, 0x10000, RZ ;  /* 0x00010000090a8824 */ /* 0x040fe200078e00ff */
[----:B------:R-:W-:Y:S01]  /*4790*/  @!P0 LOP3.LUT R9, R9, 0xffff0000, RZ, 0xc0, !PT ;  /* 0xffff000009098812 */ /* 0x000fe200078ec0ff */
[----:B------:R-:W-:Y:S02]  /*47a0*/  @!P0 FMUL.FTZ R46, R5, R38 ;  /* 0x00000026052e8220 */ /* 0x000fe40000410000 */
[----:B------:R-:W-:Y:S02]  /*47b0*/  @!P0 FMUL.FTZ R47, R6, R40 ;  /* 0x00000028062f8220 */ /* 0x000fe40000410000 */
[----:B------:R-:W-:Y:S01]  /*47c0*/  @!P0 FFMA.FTZ R2, R11, R16, R2 ;  /* 0x000000100b028223 */ /* 0x000fe20000010002 */
[----:B------:R-:W-:Y:S01]  /*47d0*/  @!P0 F2FP.BF16.PACK_AB R16, R52, R53 ;  /* 0x000000353410823e */ /* 0x000fe200000010ff */
[----:B------:R-:W-:Y:S02]  /*47e0*/  @!P0 FMUL.FTZ R5, R5, R10 ;  /* 0x0000000a05058220 */ /* 0x000fe40000410000 */
[----:B------:R-:W-:Y:S01]  /*47f0*/  @!P0 FFMA.FTZ R3, R17, R18, R3 ;  /* 0x0000001211038223 */ /* 0x000fe20000010003 */
[----:B------:R-:W-:Y:S01]  /*4800*/  @!P0 F2FP.BF16.PACK_AB R0, R2, R0 ;  /* 0x000000000200823e */ /* 0x000fe200000010ff */
[----:B------:R-:W-:Y:S01]  /*4810*/  @!P0 FFMA.FTZ R46, R39, R10, -R46 ;  /* 0x0000000a272e8223 */ /* 0x000fe2000001082e */
[----:B------:R-:W-:Y:S01]  /*4820*/  @!P0 F2FP.BF16.PACK_AB R10, R54, R55 ;  /* 0x00000037360a823e */ /* 0x000fe200000010ff */
[-C--:B------:R-:W-:Y:S02]  /*4830*/  @!P0 FMUL.FTZ R6, R6, R9.reuse ;  /* 0x0000000906068220 */ /* 0x080fe40000410000 */
[----:B------:R-:W-:Y:S01]  /*4840*/  @!P0 FFMA.FTZ R47, R41, R9, -R47 ;  /* 0x00000009292f8223 */ /* 0x000fe2000001082f */
[----:B------:R-:W-:Y:S01]  /*4850*/  @!P0 F2FP.BF16.PACK_AB R9, R56, R57 ;  /* 0x000000393809823e */ /* 0x000fe200000010ff */
[----:B------:R-:W-:Y:S02]  /*4860*/  @!P0 FFMA.FTZ R4, R19, R28, R4 ;  /* 0x0000001c13048223 */ /* 0x000fe40000010004 */
[----:B------:R-:W-:Y:S01]  /*4870*/  @!P0 FFMA.FTZ R5, R38, R39, R5 ;  /* 0x0000002726058223 */ /* 0x000fe20000010005 */
[----:B------:R-:W-:Y:S01]  /*4880*/  @!P0 MOV R48, R9 ;  /* 0x0000000900308202 */ /* 0x000fe20000000f00 */
[----:B------:R-:W-:Y:S01]  /*4890*/  @!P0 FFMA.FTZ R6, R40, R41, R6 ;  /* 0x0000002928068223 */ /* 0x000fe20000010006 */
[----:B------:R-:W-:Y:S01]  /*48a0*/  @!P0 F2FP.BF16.PACK_AB R11, R47, R46 ;  /* 0x0000002e2f0b823e */ /* 0x000fe200000010ff */
[----:B------:R-:W-:Y:S01]  /*48b0*/  @!P0 FFMA.FTZ R7, R42, R43, R7 ;  /* 0x0000002b2a078223 */ /* 0x000fe20000010007 */
[----:B------:R-:W-:Y:S01]  /*48c0*/  @!P0 F2FP.BF16.PACK_AB R3, R4, R3 ;  /* 0x000000030403823e */ /* 0x000fe200000010ff */
[----:B------:R-:W-:Y:S01]  /*48d0*/  @!P0 FFMA.FTZ R8, R44, R45, R8 ;  /* 0x0000002d2c088223 */ /* 0x000fe20000010008 */
[----:B------:R-:W-:Y:S01]  /*48e0*/  @!P0 F2FP.BF16.PACK_AB R5, R6, R5 ;  /* 0x000000050605823e */ /* 0x000fe200000010ff */
[----:B------:R-:W-:Y:S01]  /*48f0*/  @!P0 IMAD.MOV.U32 R49, RZ, RZ, R10 ;  /* 0x000000ffff318224 */ /* 0x000fe200078e000a */
[----:B------:R-:W-:Y:S01]  /*4900*/  @!P0 MOV R13, R3 ;  /* 0x00000003000d8202 */ /* 0x000fe20000000f00 */
[----:B------:R-:W-:Y:S01]  /*4910*/  @!P0 IMAD.MOV.U32 R50, RZ, RZ, R11 ;  /* 0x000000ffff328224 */ /* 0x000fe200078e000b */
[----:B------:R-:W-:Y:S01]  /*4920*/  @!P0 F2FP.BF16.PACK_AB R7, R8, R7 ;  /* 0x000000070807823e */ /* 0x000fe200000010ff */
[----:B------:R-:W-:Y:S02]  /*4930*/  @!P0 IMAD.MOV.U32 R51, RZ, RZ, R16 ;  /* 0x000000ffff338224 */ /* 0x000fe400078e0010 */
[----:B------:R-:W-:Y:S02]  /*4940*/  @!P0 IMAD.MOV.U32 R12, RZ, RZ, R0 ;  /* 0x000000ffff0c8224 */ /* 0x000fe400078e0000 */
[----:B------:R-:W-:Y:S01]  /*4950*/  @!P0 IMAD.MOV.U32 R14, RZ, RZ, R5 ;  /* 0x000000ffff0e8224 */ /* 0x000fe200078e0005 */
[----:B------:R1:W-:Y:S01]  /*4960*/  STG.E.128 [R70.64], R48 ;  /* 0x0000003046007986 */ /* 0x0003e2000c101d06 */
[----:B------:R-:W-:Y:S07]  /*4970*/  @!P0 IMAD.MOV.U32 R15, RZ, RZ, R7 ;  /* 0x000000ffff0f8224 */ /* 0x000fee00078e0007 */
[----:B------:R1:W-:Y:S02]  /*4980*/  @!P2 STG.E.128 [R68.64], R12 ;  /* 0x0000000c4400a986 */ /* 0x0003e4000c101d06 */
.L_x_81:
[----:B------:R-:W-:Y:S05]  /*4990*/  BSYNC B0 ;  /* 0x0000000000007941 */ /* 0x000fea0003800000 */
.L_x_80:
[----:B------:R-:W-:-:S13]  /*49a0*/  ISETP.GE.AND P0, PT, R26, c[0x0][0x1d4], PT ;  /* 0x000075001a007a0c */ /* 0x000fda0003f06270 */
[----:B------:R-:W-:-:S05]  /*49b0*/  @P0 BRA `(.L_x_65) ;  /* 0x0000086000000947 */ /* 0x000fca0003800000 */
[----:B------:R-:W-:Y:S01]  /*49c0*/  IADD3 R9, P1, P0, R86, R80, R101 ;  /* 0x0000005056097210 */ /* 0x000fe2000783e065 */
[----:B-1----:R-:W-:Y:S03]  /*49d0*/  LDS.128 R12, [R119+0x3100] ;  /* 0x00310000770c7984 */ /* 0x002fe60000000c00 */
[----:B------:R-:W-:Y:S02]  /*49e0*/  IADD3.X R10, R88, R79, R125, P1, P0 ;  /* 0x0000004f580a7210 */ /* 0x000fe40000fe047d */
[----:B------:R-:W-:Y:S02]  /*49f0*/  ISETP.GE.AND P0, PT, R26, c[0x0][0x27c], PT ;  /* 0x00009f001a007a0c */ /* 0x000fe40003f06270 */
[C---:B------:R-:W-:Y:S01]  /*4a00*/  LEA R56, P1, R9.reuse, c[0x0][0x1c8], 0x1 ;  /* 0x0000720009387a11 */ /* 0x040fe200078208ff */
[----:B------:R-:W1:Y:S03]  /*4a10*/  LDS.128 R48, [R127+0x3100] ;  /* 0x003100007f307984 */ /* 0x000e660000000c00 */
[----:B------:R-:W-:Y:S02]  /*4a20*/  LEA.HI.X R57, R9, c[0x0][0x1cc], R10, 0x1, P1 ;  /* 0x0000730009397a11 */ /* 0x000fe400008f0c0a */
[----:B------:R-:W-:Y:S05]  /*4a30*/  ISETP.GE.AND P1, PT, R100, c[0x0][0x1d4], PT ;  /* 0x0000750064007a0c */ /* 0x000fea0003f26270 */
[--C-:B------:R-:W-:Y:S02]  /*4a40*/  @!P0 SHF.R.U32.HI R2, RZ, 0x10, R21.reuse ;  /* 0x00000010ff028819 */ /* 0x100fe40000011615 */
[----:B------:R-:W-:Y:S02]  /*4a50*/  @!P0 SHF.R.U64 R0, R20, 0x10, R21 ;  /* 0x0000001014008819 */ /* 0x000fe40000001215 */
[C---:B------:R-:W-:Y:S02]  /*4a60*/  @!P0 PRMT R11, R29.reuse, 0x5410, R2 ;  /* 0x000054101d0b8816 */ /* 0x040fe40000000002 */
[--C-:B------:R-:W-:Y:S02]  /*4a70*/  @!P0 SHF.R.U64 R4, R22, 0x10, R23.reuse ;  /* 0x0000001016048819 */ /* 0x100fe40000001217 */
[----:B------:R-:W-:Y:S02]  /*4a80*/  @!P0 SHF.R.U32.HI R5, RZ, 0x10, R23 ;  /* 0x00000010ff058819 */ /* 0x000fe40000011617 */
[----:B------:R-:W-:Y:S01]  /*4a90*/  @!P0 PRMT R2, R29, 0x5432, R0 ;  /* 0x000054321d028816 */ /* 0x000fe20000000000 */
[C---:B------:R-:W-:Y:S01]  /*4aa0*/  @!P0 IMAD.U32 R0, R11.reuse, 0x10000, RZ ;  /* 0x000100000b008824 */ /* 0x040fe200078e00ff */
[----:B------:R-:W-:Y:S02]  /*4ab0*/  @!P0 LOP3.LUT R11, R11, 0xffff0000, RZ, 0xc0, !PT ;  /* 0xffff00000b0b8812 */ /* 0x000fe400078ec0ff */
[----:B------:R-:W-:Y:S02]  /*4ac0*/  @!P0 SHF.R.U64 R6, R60, 0x10, R61 ;  /* 0x000000103c068819 */ /* 0x000fe4000000123d */
[----:B------:R-:W-:Y:S02]  /*4ad0*/  @!P0 SHF.R.U32.HI R7, RZ, 0x10, R63 ;  /* 0x00000010ff078819 */ /* 0x000fe4000001163f */
[----:B------:R-:W-:Y:S02]  /*4ae0*/  @!P0 PRMT R20, R66, 0x5432, R6 ;  /* 0x0000543242148816 */ /* 0x000fe40000000006 */
[----:B------:R-:W-:Y:S02]  /*4af0*/  @!P0 PRMT R10, R32, 0x5410, R5 ;  /* 0x00005410200a8816 */ /* 0x000fe40000000005 */
[----:B------:R-:W-:Y:S01]  /*4b00*/  @!P0 LOP3.LUT R5, R2, 0xffff0000, RZ, 0xc0, !PT ;  /* 0xffff000002058812 */ /* 0x000fe200078ec0ff */
[----:B------:R-:W-:Y:S01]  /*4b10*/  @!P0 IMAD.U32 R18, R20, 0x10000, RZ ;  /* 0x0001000014128824 */ /* 0x000fe200078e00ff */
[C---:B------:R-:W-:Y:S01]  /*4b20*/  @!P0 LOP3.LUT R16, R10.reuse, 0xffff0000, RZ, 0xc0, !PT ;  /* 0xffff00000a108812 */ /* 0x040fe200078ec0ff */
[----:B------:R-:W-:Y:S01]  /*4b30*/  @!P0 IMAD.U32 R17, R10, 0x10000, RZ ;  /* 0x000100000a118824 */ /* 0x000fe200078e00ff */
[----:B------:R-:W-:Y:S02]  /*4b40*/  @!P0 LOP3.LUT R20, R20, 0xffff0000, RZ, 0xc0, !PT ;  /* 0xffff000014148812 */ /* 0x000fe400078ec0ff */
[----:B------:R-:W-:Y:S01]  /*4b50*/  @!P0 PRMT R43, R67, 0x5410, R7 ;  /* 0x00005410432b8816 */ /* 0x000fe20000000007 */
[C---:B-1----:R-:W-:Y:S01]  /*4b60*/  @!P0 IMAD.U32 R23, R49.reuse, 0x10000, RZ ;  /* 0x0001000031178824 */ /* 0x042fe200078e00ff */
[----:B------:R-:W-:Y:S01]  /*4b70*/  @!P0 SHF.L.U32 R19, R48, 0x10, RZ ;  /* 0x0000001030138819 */ /* 0x000fe200000006ff */
[----:B------:R-:W-:Y:S01]  /*4b80*/  @!P0 IMAD.U32 R38, R50, 0x10000, RZ ;  /* 0x0001000032268824 */ /* 0x000fe200078e00ff */
[----:B------:R-:W-:Y:S02]  /*4b90*/  @!P0 LOP3.LUT R21, R48, 0xffff0000, RZ, 0xc0, !PT ;  /* 0xffff000030158812 */ /* 0x000fe400078ec0ff */
[----:B------:R-:W-:Y:S02]  /*4ba0*/  @!P0 LOP3.LUT R29, R49, 0xffff0000, RZ, 0xc0, !PT ;  /* 0xffff0000311d8812 */ /* 0x000fe400078ec0ff */
[----:B------:R-:W-:Y:S02]  /*4bb0*/  @!P0 LOP3.LUT R40, R50, 0xffff0000, RZ, 0xc0, !PT ;  /* 0xffff000032288812 */ /* 0x000fe400078ec0ff */
[C---:B------:R-:W-:Y:S02]  /*4bc0*/  @!P0 SHF.L.U32 R42, R51.reuse, 0x10, RZ ;  /* 0x00000010332a8819 */ /* 0x040fe400000006ff */
[----:B------:R-:W-:Y:S02]  /*4bd0*/  @!P0 LOP3.LUT R44, R51, 0xffff0000, RZ, 0xc0, !PT ;  /* 0xffff0000332c8812 */ /* 0x000fe400078ec0ff */
[----:B------:R-:W-:Y:S02]  /*4be0*/  @!P0 SHF.L.U32 R41, R43, 0x10, RZ ;  /* 0x000000102b298819 */ /* 0x000fe400000006ff */
[----:B------:R-:W-:Y:S02]  /*4bf0*/  @!P0 LOP3.LUT R9, R15, 0xffff0000, RZ, 0xc0, !PT ;  /* 0xffff00000f098812 */ /* 0x000fe400078ec0ff */
[----:B------:R-:W-:Y:S02]  /*4c00*/  @!P0 LOP3.LUT R43, R43, 0xffff0000, RZ, 0xc0, !PT ;  /* 0xffff00002b2b8812 */ /* 0x000fe400078ec0ff */
[----:B------:R-:W-:Y:S02]  /*4c10*/  @!P0 SHF.R.U32.HI R3, RZ, 0x10, R61 ;  /* 0x00000010ff038819 */ /* 0x000fe4000001163d */
[----:B------:R-:W-:Y:S01]  /*4c20*/  @!P0 SHF.R.U64 R8, R62, 0x10, R63 ;  /* 0x000000103e088819 */ /* 0x000fe2000000123f */
[----:B------:R-:W-:Y:S01]  /*4c30*/  @!P0 FMUL.FTZ R45, R9, R43 ;  /* 0x0000002b092d8220 */ /* 0x000fe20000410000 */
[----:B------:R-:W-:Y:S01]  /*4c40*/  @!P0 PRMT R28, R66, 0x5410, R3 ;  /* 0x00005410421c8816 */ /* 0x000fe20000000003 */
[----:B------:R-:W-:Y:S01]  /*4c50*/  @!P0 IMAD.U32 R3, R13, 0x10000, RZ ;  /* 0x000100000d038824 */ /* 0x000fe200078e00ff */
[----:B------:R-:W-:Y:S01]  /*4c60*/  @!P0 PRMT R39, R67, 0x5432, R8 ;  /* 0x0000543243278816 */ /* 0x000fe20000000008 */
[----:B------:R-:W-:Y:S01]  /*4c70*/  @!P0 FFMA.FTZ R45, R44, R16, -R45 ;  /* 0x000000102c2d8223 */ /* 0x000fe2000001082d */
[----:B------:R-:W-:Y:S01]  /*4c80*/  @!P0 PRMT R8, R32, 0x5432, R4 ;  /* 0x0000543220088816 */ /* 0x000fe20000000004 */
[----:B------:R-:W-:Y:S01]  /*4c90*/  @!P0 IMAD.U32 R22, R28, 0x10000, RZ ;  /* 0x000100001c168824 */ /* 0x000fe200078e00ff */
[----:B------:R-:W-:Y:S01]  /*4ca0*/  @!P0 LOP3.LUT R4, R12, 0xffff0000, RZ, 0xc0, !PT ;  /* 0xffff00000c048812 */ /* 0x000fe200078ec0ff */
[C---:B------:R-:W-:Y:S01]  /*4cb0*/  @!P0 IMAD.U32 R32, R39.reuse, 0x10000, RZ ;  /* 0x0001000027208824 */ /* 0x040fe200078e00ff */
[----:B------:R-:W-:Y:S01]  /*4cc0*/  @!P0 LOP3.LUT R39, R39, 0xffff0000, RZ, 0xc0, !PT ;  /* 0xffff000027278812 */ /* 0x000fe200078ec0ff */
[C---:B------:R-:W-:Y:S01]  /*4cd0*/  @!P0 FMUL.FTZ R6, R3.reuse, R22 ;  /* 0x0000001603068220 */ /* 0x040fe20000410000 */
[----:B------:R-:W-:Y:S01]  /*4ce0*/  @!P0 LOP3.LUT R28, R28, 0xffff0000, RZ, 0xc0, !PT ;  /* 0xffff00001c1c8812 */ /* 0x000fe200078ec0ff */
[-C--:B------:R-:W-:Y:S02]  /*4cf0*/  @!P0 FMUL.FTZ R3, R3, R0.reuse ;  /* 0x0000000003038220 */ /* 0x080fe40000410000 */
[----:B------:R-:W-:Y:S02]  /*4d00*/  @!P0 FFMA.FTZ R60, R23, R0, -R6 ;  /* 0x00000000173c8223 */ /* 0x000fe40000010806 */
[----:B------:R-:W-:Y:S02]  /*4d10*/  @!P0 IMAD.U32 R0, R12, 0x10000, RZ ;  /* 0x000100000c008824 */ /* 0x000fe400078e00ff */
[----:B------:R-:W-:Y:S02]  /*4d20*/  @!P0 IMAD.U32 R6, R2, 0x10000, RZ ;  /* 0x0001000002068824 */ /* 0x000fe400078e00ff */
[----:B------:R-:W-:Y:S02]  /*4d30*/  @!P0 FMUL.FTZ R2, R0, R18 ;  /* 0x0000001200028220 */ /* 0x000fe40000410000 */
[----:B------:R-:W-:Y:S02]  /*4d40*/  @!P0 FMUL.FTZ R7, R4, R20 ;  /* 0x0000001404078220 */ /* 0x000fe40000410000 */
[-C--:B------:R-:W-:Y:S02]  /*4d50*/  @!P0 FMUL.FTZ R0, R0, R6.reuse ;  /* 0x0000000600008220 */ /* 0x080fe40000410000 */
[----:B------:R-:W-:Y:S01]  /*4d60*/  @!P0 FFMA.FTZ R59, R19, R6, -R2 ;  /* 0x00000006133b8223 */ /* 0x000fe20000010802 */
[----:B------:R-:W-:Y:S01]  /*4d70*/  @!P0 LOP3.LUT R6, R14, 0xffff0000, RZ, 0xc0, !PT ;  /* 0xffff00000e068812 */ /* 0x000fe200078ec0ff */
[-C--:B------:R-:W-:Y:S01]  /*4d80*/  @!P0 FMUL.FTZ R2, R4, R5.reuse ;  /* 0x0000000504028220 */ /* 0x080fe20000410000 */
[----:B------:R-:W-:Y:S01]  /*4d90*/  @!P0 LOP3.LUT R4, R13, 0xffff0000, RZ, 0xc0, !PT ;  /* 0xffff00000d048812 */ /* 0x000fe200078ec0ff */
[----:B------:R-:W-:Y:S02]  /*4da0*/  @!P0 FFMA.FTZ R58, R21, R5, -R7 ;  /* 0x00000005153a8223 */ /* 0x000fe40000010807 */
[----:B------:R-:W-:Y:S02]  /*4db0*/  @!P0 IMAD.U32 R5, R14, 0x10000, RZ ;  /* 0x000100000e058824 */ /* 0x000fe400078e00ff */
[----:B------:R-:W-:Y:S02]  /*4dc0*/  @!P0 IMAD.U32 R7, R15, 0x10000, RZ ;  /* 0x000100000f078824 */ /* 0x000fe400078e00ff */
[C---:B------:R-:W-:Y:S01]  /*4dd0*/  @!P0 IMAD.U32 R10, R8.reuse, 0x10000, RZ ;  /* 0x00010000080a8824 */ /* 0x040fe200078e00ff */
[----:B------:R-:W-:Y:S01]  /*4de0*/  @!P0 LOP3.LUT R8, R8, 0xffff0000, RZ, 0xc0, !PT ;  /* 0xffff000008088812 */ /* 0x000fe200078ec0ff */
[----:B------:R-:W-:Y:S02]  /*4df0*/  @!P0 FMUL.FTZ R53, R4, R28 ;  /* 0x0000001c04358220 */ /* 0x000fe40000410000 */
[----:B------:R-:W-:Y:S02]  /*4e00*/  @!P0 FMUL.FTZ R52, R5, R32 ;  /* 0x0000002005348220 */ /* 0x000fe40000410000 */
[----:B------:R-:W-:Y:S02]  /*4e10*/  @!P0 FMUL.FTZ R47, R6, R39 ;  /* 0x00000027062f8220 */ /* 0x000fe40000410000 */
[----:B------:R-:W-:Y:S02]  /*4e20*/  @!P0 FMUL.FTZ R46, R7, R41 ;  /* 0x00000029072e8220 */ /* 0x000fe40000410000 */
[----:B------:R-:W-:Y:S02]  /*4e30*/  @!P0 FFMA.FTZ R54, R29, R11, -R53 ;  /* 0x0000000b1d368223 */ /* 0x000fe40000010835 */
[----:B------:R-:W-:Y:S02]  /*4e40*/  @!P0 FFMA.FTZ R52, R38, R10, -R52 ;  /* 0x0000000a26348223 */ /* 0x000fe40000010834 */
[----:B------:R-:W-:Y:S01]  /*4e50*/  @!P0 FFMA.FTZ R53, R40, R8, -R47 ;  /* 0x0000000828358223 */ /* 0x000fe2000001082f */
[----:B------:R-:W-:Y:S01]  /*4e60*/  @!P0 F2FP.BF16.PACK_AB R47, R54, R60 ;  /* 0x0000003c362f823e */ /* 0x000fe200000010ff */
[----:B------:R-:W-:Y:S01]  /*4e70*/  @!P0 FFMA.FTZ R55, R42, R17, -R46 ;  /* 0x000000112a378223 */ /* 0x000fe2000001082e */
[----:B------:R-:W-:Y:S01]  /*4e80*/  @!P0 F2FP.BF16.PACK_AB R46, R58, R59 ;  /* 0x0000003b3a2e823e */ /* 0x000fe200000010ff */
[----:B------:R-:W-:Y:S01]  /*4e90*/  @!P0 FMUL.FTZ R4, R4, R11 ;  /* 0x0000000b04048220 */ /* 0x000fe20000410000 */
[----:B------:R-:W-:Y:S01]  /*4ea0*/  @!P0 F2FP.BF16.PACK_AB R11, R53, R52 ;  /* 0x00000034350b823e */ /* 0x000fe200000010ff */
[----:B------:R-:W-:Y:S01]  /*4eb0*/  @!P0 IMAD.MOV.U32 R49, RZ, RZ, R47 ;  /* 0x000000ffff318224 */ /* 0x000fe200078e002f */
[----:B------:R-:W-:Y:S01]  /*4ec0*/  @!P0 F2FP.BF16.PACK_AB R45, R45, R55 ;  /* 0x000000372d2d823e */ /* 0x000fe200000010ff */
[----:B------:R-:W-:Y:S01]  /*4ed0*/  @!P0 FFMA.FTZ R0, R18, R19, R0 ;  /* 0x0000001312008223 */ /* 0x000fe20000010000 */
[----:B------:R-:W-:Y:S01]  /*4ee0*/  @!P0 MOV R48, R46 ;  /* 0x0000002e00308202 */ /* 0x000fe20000000f00 */
[----:B------:R-:W-:Y:S01]  /*4ef0*/  @!P0 IMAD.MOV.U32 R50, RZ, RZ, R11 ;  /* 0x000000ffff328224 */ /* 0x000fe200078e000b */
[----:B------:R-:W-:Y:S01]  /*4f00*/  @!P0 MOV R51, R45 ;  /* 0x0000002d00338202 */ /* 0x000fe20000000f00 */
[----:B------:R-:W-:Y:S02]  /*4f10*/  @!P0 FFMA.FTZ R2, R20, R21, R2 ;  /* 0x0000001514028223 */ /* 0x000fe40000010002 */
[----:B------:R-:W-:Y:S02]  /*4f20*/  @!P0 FMUL.FTZ R5, R5, R10 ;  /* 0x0000000a05058220 */ /* 0x000fe40000410000 */
[----:B------:R-:W-:Y:S01]  /*4f30*/  @!P0 FFMA.FTZ R3, R22, R23, R3 ;  /* 0x0000001716038223 */ /* 0x000fe20000010003 */
[----:B------:R1:W-:Y:S01]  /*4f40*/  STG.E.128 [R56.64], R48 ;  /* 0x0000003038007986 */ /* 0x0003e2000c101d06 */
[----:B------:R-:W-:Y:S01]  /*4f50*/  @!P0 FMUL.FTZ R6, R6, R8 ;  /* 0x0000000806068220 */ /* 0x000fe20000410000 */
[----:B------:R-:W-:Y:S01]  /*4f60*/  @!P0 F2FP.BF16.PACK_AB R0, R2, R0 ;  /* 0x000000000200823e */ /* 0x000fe200000010ff */
[----:B------:R-:W-:Y:S02]  /*4f70*/  @!P0 FFMA.FTZ R4, R28, R29, R4 ;  /* 0x0000001d1c048223 */ /* 0x000fe40000010004 */
[----:B------:R-:W-:Y:S02]  /*4f80*/  @!P0 FMUL.FTZ R7, R7, R17 ;  /* 0x0000001107078220 */ /* 0x000fe40000410000 */
[----:B------:R-:W-:Y:S01]  /*4f90*/  @!P0 FFMA.FTZ R5, R32, R38, R5 ;  /* 0x0000002620058223 */ /* 0x000fe20000010005 */
[----:B------:R-:W-:Y:S01]  /*4fa0*/  @!P0 F2FP.BF16.PACK_AB R3, R4, R3 ;  /* 0x000000030403823e */ /* 0x000fe200000010ff */
[----:B------:R-:W-:Y:S02]  /*4fb0*/  @!P0 FMUL.FTZ R8, R9, R16 ;  /* 0x0000001009088220 */ /* 0x000fe40000410000 */
[----:B------:R-:W-:Y:S02]  /*4fc0*/  @!P0 FFMA.FTZ R6, R39, R40, R6 ;  /* 0x0000002827068223 */ /* 0x000fe40000010006 */
[----:B------:R-:W-:Y:S02]  /*4fd0*/  @!P0 FFMA.FTZ R7, R41, R42, R7 ;  /* 0x0000002a29078223 */ /* 0x000fe40000010007 */
[----:B------:R-:W-:Y:S01]  /*4fe0*/  @!P0 FFMA.FTZ R8, R43, R44, R8 ;  /* 0x0000002c2b088223 */ /* 0x000fe20000010008 */
[----:B------:R-:W-:Y:S01]  /*4ff0*/  @!P0 F2FP.BF16.PACK_AB R5, R6, R5 ;  /* 0x000000050605823e */ /* 0x000fe200000010ff */
[----:B------:R-:W-:Y:S02]  /*5000*/  @!P0 IMAD.MOV.U32 R12, RZ, RZ, R0 ;  /* 0x000000ffff0c8224 */ /* 0x000fe400078e0000 */
[----:B------:R-:W-:Y:S01]  /*5010*/  @!P0 IMAD.MOV.U32 R13, RZ, RZ, R3 ;  /* 0x000000ffff0d8224 */ /* 0x000fe200078e0003 */
[----:B------:R-:W-:Y:S02]  /*5020*/  @!P0 F2FP.BF16.PACK_AB R7, R8, R7 ;  /* 0x000000070807823e */ /* 0x000fe400000010ff */
[----:B------:R-:W-:Y:S03]  /*5030*/  @!P0 MOV R14, R5 ;  /* 0x00000005000e8202 */ /* 0x000fe60000000f00 */
[----:B------:R-:W-:Y:S01]  /*5040*/  @!P0 IMAD.MOV.U32 R15, RZ, RZ, R7 ;  /* 0x000000ffff0f8224 */ /* 0x000fe200078e0007 */
[----:B------:R-:W-:-:S05]  /*5050*/  @P1 BRA `(.L_x_65) ;  /* 0x000001c000001947 */ /* 0x000fca0003800000 */
[----:B------:R-:W-:Y:S04]  /*5060*/  IADD3 R0, P1, P0, R86, R80, R100 ;  /* 0x0000005056007210 */ /* 0x000fe8000783e064 */
[----:B------:R-:W-:Y:S02]  /*5070*/  IADD3.X R3, R88, R79, R122, P1, P0 ;  /* 0x0000004f58037210 */ /* 0x000fe40000fe047a */
[C---:B------:R-:W-:Y:S04]  /*5080*/  LEA R2, P0, R0.reuse, c[0x0][0x1c8], 0x1 ;  /* 0x0000720000027a11 */ /* 0x040fe800078008ff */
[----:B------:R-:W-:Y:S05]  /*5090*/  LEA.HI.X R3, R0, c[0x0][0x1cc], R3, 0x1, P0 ;  /* 0x0000730000037a11 */ /* 0x000fea00000f0c03 */
[----:B------:R2:W-:Y:S01]  /*50a0*/  STG.E.128 [R2.64], R12 ;  /* 0x0000000c02007986 */ /* 0x0005e2000c101d06 */
[----:B------:R-:W-:-:S05]  /*50b0*/  BRA `(.L_x_65) ;  /* 0x0000016000007947 */ /* 0x000fca0003800000 */
.L_x_61:
[----:B------:R-:W-:Y:S05]  /*50c0*/  IMAD R0, R77, -0x40, R94 ;  /* 0xffffffc04d007824 */ /* 0x000fea00078e025e */
[----:B------:R-:W-:Y:S04]  /*50d0*/  IMNMX R0, R0, 0x40, PT ;  /* 0x0000004000007817 */ /* 0x000fe80003800200 */
[----:B------:R-:W-:-:S13]  /*50e0*/  ISETP.GE.AND P0, PT, R90, R0, PT ;  /* 0x000000005a00720c */ /* 0x000fda0003f06270 */
[----:B------:R-:W-:-:S05]  /*50f0*/  @P0 BRA `(.L_x_65) ;  /* 0x0000012000000947 */ /* 0x000fca0003800000 */
[----:B------:R-:W-:Y:S02]  /*5100*/  ISETP.GE.AND P0, PT, R24, c[0x0][0x1d4], PT ;  /* 0x0000750018007a0c */ /* 0x000fe40003f06270 */
[----:B------:R-:W-:Y:S02]  /*5110*/  ISETP.GE.AND P2, PT, R27, c[0x0][0x1d4], PT ;  /* 0x000075001b007a0c */ /* 0x000fe40003f46270 */
[----:B------:R-:W-:Y:S09]  /*5120*/  ISETP.GE.AND P1, PT, R26, c[0x0][0x1d4], PT ;  /* 0x000075001a007a0c */ /* 0x000ff20003f26270 */
[----:B------:R-:W1:Y:S04]  /*5130*/  @!P0 LDS.128 R8, [R84+0x3000] ;  /* 0x0030000054088984 */ /* 0x000e680000000c00 */
[----:B------:R-:W2:Y:S04]  /*5140*/  @!P2 LDS.128 R4, [R85+0x3000] ;  /* 0x003000005504a984 */ /* 0x000ea80000000c00 */
[----:B-1----:R-:W-:Y:S01]  /*5150*/  @!P0 STG.E.128 [R58.64], R8 ;  /* 0x000000083a008986 */ /* 0x002fe2000c101d06 */
[----:B------:R-:W-:Y:S03]  /*5160*/  ISETP.GE.AND P0, PT, R93, c[0x0][0x1d4], PT ;  /* 0x000075005d007a0c */ /* 0x000fe60003f06270 */
[----:B------:R-:W1:Y:S04]  /*5170*/  @!P1 LDS.128 R8, [R84+0x4000] ;  /* 0x0040000054089984 */ /* 0x000e680000000c00 */
[----:B--2---:R-:W-:Y:S06]  /*5180*/  @!P2 STG.E.128 [R58.64+0x20], R4 ;  /* 0x000020043a00a986 */ /* 0x004fec000c101d06 */
[----:B------:R-:W2:Y:S04]  /*5190*/  @!P0 LDS.128 R4, [R85+0x4000] ;  /* 0x0040000055048984 */ /* 0x000ea80000000c00 */
[----:B-1----:R-:W-:Y:S01]  /*51a0*/  @!P1 STG.E.128 [R58.64+0x40], R8 ;  /* 0x000040083a009986 */ /* 0x002fe2000c101d06 */
[----:B------:R-:W-:Y:S03]  /*51b0*/  ISETP.GE.AND P1, PT, R92, c[0x0][0x1d4], PT ;  /* 0x000075005c007a0c */ /* 0x000fe60003f26270 */
[----:B--2---:R-:W-:Y:S01]  /*51c0*/  @!P0 STG.E.128 [R58.64+0x60], R4 ;  /* 0x000060043a008986 */ /* 0x004fe2000c101d06 */
[----:B------:R-:W-:Y:S09]  /*51d0*/  ISETP.GE.AND P0, PT, R91, c[0x0][0x1d4], PT ;  /* 0x000075005b007a0c */ /* 0x000ff20003f06270 */
[----:B------:R-:W1:Y:S04]  /*51e0*/  @!P1 LDS.128 R8, [R84+0x5000] ;  /* 0x0050000054089984 */ /* 0x000e680000000c00 */
[----:B------:R-:W2:Y:S04]  /*51f0*/  @!P0 LDS.128 R4, [R85+0x5000] ;  /* 0x0050000055048984 */ /* 0x000ea80000000c00 */
[----:B-1----:R1:W-:Y:S04]  /*5200*/  @!P1 STG.E.128 [R58.64+0x80], R8 ;  /* 0x000080083a009986 */ /* 0x0023e8000c101d06 */
[----:B--2---:R1:W-:Y:S02]  /*5210*/  @!P0 STG.E.128 [R58.64+0xa0], R4 ;  /* 0x0000a0043a008986 */ /* 0x0043e4000c101d06 */
.L_x_65:
[----:B------:R-:W-:Y:S05]  /*5220*/  BSYNC B1 ;  /* 0x0000000000017941 */ /* 0x000fea0003800000 */
.L_x_60:
[C---:B-1----:R-:W-:Y:S01]  /*5230*/  IMAD.SHL.U32 R10, R77.reuse, 0x40, RZ ;  /* 0x000000404d0a7824 */ /* 0x042fe200078e00ff */
[----:B------:R-:W-:Y:S01]  /*5240*/  SHF.L.U64.HI R9, R77, 0x6, R89 ;  /* 0x000000064d097819 */ /* 0x000fe20000010259 */
[----:B------:R-:W-:Y:S02]  /*5250*/  BSSY B0, `(.L_x_82) ;  /* 0x0000044000007945 */ /* 0x000fe40003800000 */
[----:B--2--5:R-:W-:Y:S01]  /*5260*/  IMAD.IADD R3, R140, 0x1, -R10 ;  /* 0x000000018c037824 */ /* 0x024fe200078e0a0a */
[----:B------:R-:W-:Y:S04]  /*5270*/  IADD3 R0, P1, R10, R141, RZ ;  /* 0x0000008d0a007210 */ /* 0x000fe80007f3e0ff */
[----:B------:R-:W-:Y:S02]  /*5280*/  ISETP.GE.AND P0, PT, R3, 0x21, PT ;  /* 0x000000210300780c */ /* 0x000fe40003f06270 */
[----:B------:R-:W-:Y:S11]  /*5290*/  IADD3.X R2, R9, R143, RZ, P1, !PT ;  /* 0x0000008f09027210 */ /* 0x000ff60000ffe4ff */
[----:B------:R-:W-:Y:S05]  /*52a0*/  @P0 IADD3 R8, P1, R0, 0x20, RZ ;  /* 0x0000002000080810 */ /* 0x000fea0007f3e0ff */
[----:B------:R-:W-:Y:S01]  /*52b0*/  @P0 IMAD.X R5, RZ, RZ, R2, P1 ;  /* 0x000000ffff050224 */ /* 0x000fe200008e0602 */
[----:B------:R-:W-:-:S13]  /*52c0*/  ISETP.GE.AND P1, PT, R3, 0x1, PT ;  /* 0x000000010300780c */ /* 0x000fda0003f26270 */
[-C--:B------:R-:W-:Y:S01]  /*52d0*/  @P1 MOV R3, R99.reuse ;  /* 0x0000006300031202 */ /* 0x080fe20000000f00 */
[----:B------:R-:W-:Y:S02]  /*52e0*/  @P1 IMAD R4, R2, c[0x0][0x258], RZ ;  /* 0x0000960002041a24 */ /* 0x000fe400078e02ff */
[----:B------:R-:W-:Y:S04]  /*52f0*/  @P1 IMAD.MOV.U32 R2, RZ, RZ, R96 ;  /* 0x000000ffff021224 */ /* 0x000fe800078e0060 */
[C---:B------:R-:W-:Y:S04]  /*5300*/  @P1 IMAD.WIDE.U32 R2, R0.reuse, c[0x0][0x258], R2 ;  /* 0x0000960000021a25 */ /* 0x040fe800078e0002 */
[----:B------:R-:W-:Y:S01]  /*5310*/  @P1 IMAD R0, R0, c[0x0][0x25c], R4 ;  /* 0x0000970000001a24 */ /* 0x000fe200078e0204 */
[C---:B------:R-:W-:Y:S01]  /*5320*/  @P1 LEA R6, P2, R2.reuse, c[0x0][0x250], 0x1 ;  /* 0x0000940002061a11 */ /* 0x040fe200078408ff */
[----:B------:R-:W-:Y:S02]  /*5330*/  @P0 IMAD.MOV.U32 R4, RZ, RZ, R96 ;  /* 0x000000ffff040224 */ /* 0x000fe400078e0060 */
[----:B------:R-:W-:Y:S05]  /*5340*/  @P1 IMAD.IADD R0, R3, 0x1, R0 ;  /* 0x0000000103001824 */ /* 0x000fea00078e0200 */
[----:B------:R-:W-:Y:S01]  /*5350*/  @P1 LEA.HI.X R7, R2, c[0x0][0x254], R0, 0x1, P2 ;  /* 0x0000950002071a11 */ /* 0x000fe200010f0c00 */
[----:B------:R-:W-:Y:S01]  /*5360*/  @P0 IMAD R0, R5, c[0x0][0x258], RZ ;  /* 0x0000960005000a24 */ /* 0x000fe200078e02ff */
[----:B------:R-:W-:Y:S03]  /*5370*/  @P0 MOV R5, R99 ;  /* 0x0000006300050202 */ /* 0x000fe60000000f00 */
[----:B------:R-:W-:Y:S01]  /*5380*/  @!PT LDS RZ, [RZ] ;  /* 0x00000000fffff984 */ /* 0x000fe20000000800 */
[----:B------:R-:W-:Y:S01]  /*5390*/  @!PT LDS RZ, [RZ] ;  /* 0x00000000fffff984 */ /* 0x000fe20000000800 */
[----:B------:R-:W-:Y:S01]  /*53a0*/  @!PT LDS RZ, [RZ] ;  /* 0x00000000fffff984 */ /* 0x000fe20000000800 */
[----:B------:R1:W-:Y:S01]  /*53b0*/  @P1 LDGSTS.E.BYPASS.LTC128B.128 [R83+0x100], [R6.64], !P5 ;  /* 0x0010000006531fae */ /* 0x0003e2000e901d46 */
[C---:B------:R-:W-:Y:S02]  /*53c0*/  @P0 IMAD R0, R8.reuse, c[0x0][0x25c], R0 ;  /* 0x0000970008000a24 */ /* 0x040fe400078e0200 */
[----:B------:R-:W-:Y:S01]  /*53d0*/  @P0 IMAD.WIDE.U32 R4, R8, c[0x0][0x258], R4 ;  /* 0x0000960008040a25 */ /* 0x000fe200078e0004 */
[----:B------:R1:W-:Y:S03]  /*53e0*/  @P1 LDGSTS.E.BYPASS.LTC128B.128 [R83+0x1100], [R6.64+0x40], !P4 ;  /* 0x0110004006531fae */ /* 0x0003e6000e101d46 */
[----:B------:R-:W-:Y:S01]  /*53f0*/  @P0 IMAD.IADD R0, R5, 0x1, R0 ;  /* 0x0000000105000824 */ /* 0x000fe200078e0200 */
[----:B------:R1:W-:Y:S01]  /*5400*/  @P1 LDGSTS.E.BYPASS.LTC128B.128 [R83+0x2100], [R6.64+0x80], !P3 ;  /* 0x0210008006531fae */ /* 0x0003e2000d901d46 */
[C---:B------:R-:W-:Y:S04]  /*5410*/  @P0 LEA R2, P2, R4.reuse, c[0x0][0x250], 0x1 ;  /* 0x0000940004020a11 */ /* 0x040fe800078408ff */
[----:B------:R-:W-:Y:S02]  /*5420*/  @P0 LEA.HI.X R3, R4, c[0x0][0x254], R0, 0x1, P2 ;  /* 0x0000950004030a11 */ /* 0x000fe400010f0c00 */
[----:B------:R-:W-:Y:S03]  /*5430*/  IADD3 R0, -R10, R94, RZ ;  /* 0x0000005e0a007210 */ /* 0x000fe60007ffe1ff */
[----:B------:R1:W-:Y:S01]  /*5440*/  @P0 LDGSTS.E.BYPASS.LTC128B.128 [R83+0x900], [R2.64], !P5 ;  /* 0x0090000002530fae */ /* 0x0003e2000e901d46 */
[----:B------:R-:W-:Y:S03]  /*5450*/  IMNMX R0, R0, 0x40, PT ;  /* 0x0000004000007817 */ /* 0x000fe60003800200 */
[----:B------:R1:W-:Y:S04]  /*5460*/  @P0 LDGSTS.E.BYPASS.LTC128B.128 [R83+0x1900], [R2.64+0x40], !P4 ;  /* 0x0190004002530fae */ /* 0x0003e8000e101d46 */
[----:B------:R1:W-:Y:S01]  /*5470*/  @P0 LDGSTS.E.BYPASS.LTC128B.128 [R83+0x2900], [R2.64+0x80], !P3 ;  /* 0x0290008002530fae */ /* 0x0003e2000d901d46 */
[----:B------:R-:W-:Y:S03]  /*5480*/  ISETP.GE.AND P0, PT, R90, R0, PT ;  /* 0x000000005a00720c */ /* 0x000fe60003f06270 */
[----:B------:R-:W0:Y:S01]  /*5490*/  LDGDEPBAR ;  /* 0x00000000000079af */ /* 0x000e220000000000 */
[----:B------:R-:W-:Y:S04]  /*54a0*/  DEPBAR.LE SB0, 0x0 ;  /* 0x000080000000791a */ /* 0x000fe80000000000 */
[----:B------:R-:W-:Y:S06]  /*54b0*/  BAR.SYNC.DEFER_BLOCKING 0x0 ;  /* 0x0000000000007b1d */ /* 0x000fec0000010000 */
[----:B------:R-:W-:-:S05]  /*54c0*/  @P0 BRA `(.L_x_83) ;  /* 0x000001c000000947 */ /* 0x000fca0003800000 */
[----:B-1----:R-:W-:Y:S01]  /*54d0*/  IADD3 R0, P0, R10, R139, RZ ;  /* 0x0000008b0a007210 */ /* 0x002fe20007f1e0ff */
[----:B------:R-:W-:Y:S01]  /*54e0*/  IMAD.MOV.U32 R4, RZ, RZ, R112 ;  /* 0x000000ffff047224 */ /* 0x000fe200078e0070 */
[----:B------:R-:W-:Y:S01]  /*54f0*/  ISETP.GE.AND P1, PT, R24, c[0x0][0x1d4], PT ;  /* 0x0000750018007a0c */ /* 0x000fe20003f26270 */
[----:B------:R-:W-:Y:S02]  /*5500*/  IMAD.MOV.U32 R5, RZ, RZ, R130 ;  /* 0x000000ffff057224 */ /* 0x000fe400078e0082 */
[----:B------:R-:W-:Y:S02]  /*5510*/  IMAD.X R2, R9, 0x1, R138, P0 ;  /* 0x0000000109027824 */ /* 0x000fe400000e068a */
[----:B------:R-:W-:Y:S04]  /*5520*/  IMAD.WIDE.U32 R4, R0, c[0x0][0x208], R4 ;  /* 0x0000820000047a25 */ /* 0x000fe800078e0004 */
[----:B------:R-:W-:Y:S04]  /*5530*/  IMAD R2, R2, c[0x0][0x208], RZ ;  /* 0x0000820002027a24 */ /* 0x000fe800078e02ff */
[----:B------:R-:W1:Y:S01]  /*5540*/  @!P1 LDS.128 R8, [R84] ;  /* 0x0000000054089984 */ /* 0x000e620000000c00 */
[----:B------:R-:W-:Y:S01]  /*5550*/  IMAD R0, R0, c[0x0][0x20c], R2 ;  /* 0x0000830000007a24 */ /* 0x000fe200078e0202 */
[C---:B------:R-:W-:Y:S03]  /*5560*/  LEA R2, P0, R4.reuse, c[0x0][0x1f8], 0x1 ;  /* 0x00007e0004027a11 */ /* 0x040fe600078008ff */
[----:B------:R-:W-:Y:S05]  /*5570*/  IMAD.IADD R0, R5, 0x1, R0 ;  /* 0x0000000105007824 */ /* 0x000fea00078e0200 */
[----:B------:R-:W-:Y:S02]  /*5580*/  LEA.HI.X R3, R4, c[0x0][0x1fc], R0, 0x1, P0 ;  /* 0x00007f0004037a11 */ /* 0x000fe400000f0c00 */
[----:B------:R-:W-:-:S13]  /*5590*/  ISETP.GE.AND P0, PT, R27, c[0x0][0x1d4], PT ;  /* 0x000075001b007a0c */ /* 0x000fda0003f06270 */
[----:B------:R-:W2:Y:S04]  /*55a0*/  @!P0 LDS.128 R4, [R85] ;  /* 0x0000000055048984 */ /* 0x000ea80000000c00 */
[----:B-1----:R-:W-:Y:S01]  /*55b0*/  @!P1 STG.E.128 [R2.64], R8 ;  /* 0x0000000802009986 */ /* 0x002fe2000c101d06 */
[----:B------:R-:W-:-:S13]  /*55c0*/  ISETP.GE.AND P1, PT, R26, c[0x0][0x1d4], PT ;  /* 0x000075001a007a0c */ /* 0x000fda0003f26270 */
[----:B------:R-:W1:Y:S04]  /*55d0*/  @!P1 LDS.128 R8, [R84+0x1000] ;  /* 0x0010000054089984 */ /* 0x000e680000000c00 */
[----:B--2---:R-:W-:Y:S01]  /*55e0*/  @!P0 STG.E.128 [R2.64+0x20], R4 ;  /* 0x0000200402008986 */ /* 0x004fe2000c101d06 */
[----:B------:R-:W-:-:S13]  /*55f0*/  ISETP.GE.AND P0, PT, R93, c[0x0][0x1d4], PT ;  /* 0x000075005d007a0c */ /* 0x000fda0003f06270 */
[----:B------:R-:W2:Y:S04]  /*5600*/  @!P0 LDS.128 R4, [R85+0x1000] ;  /* 0x0010000055048984 */ /* 0x000ea80000000c00 */
[----:B-1----:R-:W-:Y:S01]  /*5610*/  @!P1 STG.E.128 [R2.64+0x40], R8 ;  /* 0x0000400802009986 */ /* 0x002fe2000c101d06 */
[----:B------:R-:W-:-:S13]  /*5620*/  ISETP.GE.AND P1, PT, R92, c[0x0][0x1d4], PT ;  /* 0x000075005c007a0c */ /* 0x000fda0003f26270 */
[----:B------:R-:W1:Y:S04]  /*5630*/  @!P1 LDS.128 R8, [R84+0x2000] ;  /* 0x0020000054089984 */ /* 0x000e680000000c00 */
[----:B--2---:R-:W-:Y:S01]  /*5640*/  @!P0 STG.E.128 [R2.64+0x60], R4 ;  /* 0x0000600402008986 */ /* 0x004fe2000c101d06 */
[----:B------:R-:W-:-:S13]  /*5650*/  ISETP.GE.AND P0, PT, R91, c[0x0][0x1d4], PT ;  /* 0x000075005b007a0c */ /* 0x000fda0003f06270 */
[----:B------:R-:W2:Y:S04]  /*5660*/  @!P0 LDS.128 R4, [R85+0x2000] ;  /* 0x0020000055048984 */ /* 0x000ea80000000c00 */
[----:B-1----:R1:W-:Y:S04]  /*5670*/  @!P1 STG.E.128 [R2.64+0x80], R8 ;  /* 0x0000800802009986 */ /* 0x0023e8000c101d06 */
[----:B--2---:R1:W-:Y:S02]  /*5680*/  @!P0 STG.E.128 [R2.64+0xa0], R4 ;  /* 0x0000a00402008986 */ /* 0x0043e4000c101d06 */
.L_x_83:
[----:B-1----:R-:W-:Y:S05]  /*5690*/  BSYNC B0 ;  /* 0x0000000000007941 */ /* 0x002fea0003800000 */
.L_x_82:
[C---:B------:R-:W-:Y:S02]  /*56a0*/  ISETP.GT.AND P0, PT, R77.reuse, R142, PT ;  /* 0x0000008e4d00720c */ /* 0x040fe40003f04270 */
[----:B------:R-:W-:Y:S11]  /*56b0*/  IADD3 R77, R77, -0x1, RZ ;  /* 0xffffffff4d4d7810 */ /* 0x000ff60007ffe0ff */
[----:B------:R-:W-:Y:S01]  /*56c0*/  @P0 SHF.R.S32.HI R2, RZ, 0x1f, R77 ;  /* 0x0000001fff020819 */ /* 0x000fe2000001144d */
[----:B------:R-:W-:Y:S02]  /*56d0*/  @P0 IMAD R0, R155, R77, RZ ;  /* 0x0000004d9b000224 */ /* 0x000fe400078e02ff */
[----:B------:R-:W-:Y:S02]  /*56e0*/  @P0 IMAD.MOV.U32 R4, RZ, RZ, R114 ;  /* 0x000000ffff040224 */ /* 0x000fe400078e0072 */
[----:B------:R-:W-:Y:S02]  /*56f0*/  @P0 IMAD.MOV.U32 R5, RZ, RZ, R103 ;  /* 0x000000ffff050224 */ /* 0x000fe400078e0067 */
[-C--:B------:R-:W-:Y:S02]  /*5700*/  @P0 IMAD R0, R2, R160.reuse, R0 ;  /* 0x000000a002000224 */ /* 0x080fe400078e0200 */
[----:B------:R-:W-:Y:S04]  /*5710*/  @P0 IMAD.WIDE.U32 R4, R77, R160, R4 ;  /* 0x000000a04d040225 */ /* 0x000fe800078e0004 */
[----:B------:R-:W-:Y:S01]  /*5720*/  @P0 IMAD.IADD R0, R5, 0x1, R0 ;  /* 0x0000000105000824 */ /* 0x000fe200078e0200 */
[C---:B------:R-:W-:Y:S04]  /*5730*/  @P0 LEA R2, P1, R4.reuse, c[0x0][0x220], 0x1 ;  /* 0x0000880004020a11 */ /* 0x040fe800078208ff */
[----:B------:R-:W-:Y:S02]  /*5740*/  @P0 LEA.HI.X R3, R4, c[0x0][0x224], R0, 0x1, P1 ;  /* 0x0000890004030a11 */ /* 0x000fe400008f0c00 */
[C---:B------:R-:W-:Y:S03]  /*5750*/  @P0 LEA R4, P1, R159.reuse, R2, 0x1 ;  /* 0x000000029f040211 */ /* 0x040fe600078208ff */
[----:B------:R-:W-:Y:S01]  /*5760*/  @!PT LDS RZ, [RZ] ;  /* 0x00000000fffff984 */ /* 0x000fe20000000800 */
[----:B------:R-:W-:Y:S01]  /*5770*/  @!PT LDS RZ, [RZ] ;  /* 0x00000000fffff984 */ /* 0x000fe20000000800 */
[----:B------:R-:W-:Y:S01]  /*5780*/  @!PT LDS RZ, [RZ] ;  /* 0x00000000fffff984 */ /* 0x000fe20000000800 */
[----:B------:R1:W-:Y:S01]  /*5790*/  @P0 LDGSTS.E.BYPASS.LTC128B.128 [R83+0x3100], [R2.64], !P5 ;  /* 0x0310000002530fae */ /* 0x0003e2000e901d46 */
[----:B------:R-:W-:Y:S03]  /*57a0*/  @P0 LEA.HI.X R5, R159, R3, R154, 0x1, P1 ;  /* 0x000000039f050211 */ /* 0x000fe600008f0c9a */
[----:B------:R1:W-:Y:S04]  /*57b0*/  @P0 LDGSTS.E.BYPASS.LTC128B.128 [R83+0x4100], [R2.64+0x40], !P4 ;  /* 0x0410004002530fae */ /* 0x0003e8000e101d46 */
[----:B------:R1:W-:Y:S04]  /*57c0*/  @P0 LDGSTS.E.BYPASS.LTC128B.128 [R83+0x5100], [R2.64+0x80], !P3 ;  /* 0x0510008002530fae */ /* 0x0003e8000d901d46 */
[----:B------:R1:W-:Y:S04]  /*57d0*/  @P0 LDGSTS.E.BYPASS.LTC128B.128 [R83+0x3900], [R4.64], !P5 ;  /* 0x0390000004530fae */ /* 0x0003e8000e901d46 */
[----:B------:R1:W-:Y:S04]  /*57e0*/  @P0 LDGSTS.E.BYPASS.LTC128B.128 [R83+0x4900], [R4.64+0x40], !P4 ;  /* 0x0490004004530fae */ /* 0x0003e8000e101d46 */
[----:B------:R1:W-:Y:S04]  /*57f0*/  @P0 LDGSTS.E.BYPASS.LTC128B.128 [R83+0x5900], [R4.64+0x80], !P3 ;  /* 0x0590008004530fae */ /* 0x0003e8000d901d46 */
[----:B------:R-:W0:Y:S01]  /*5800*/  LDGDEPBAR ;  /* 0x00000000000079af */ /* 0x000e220000000000 */
[----:B------:R-:W-:-:S05]  /*5810*/  @P0 BRA `(.L_x_84) ;  /* 0xffffc29000000947 */ /* 0x000fca000383ffff */
[----:B------:R-:W-:Y:S06]  /*5820*/  BAR.SYNC.DEFER_BLOCKING 0x0 ;  /* 0x0000000000007b1d */ /* 0x000fec0000010000 */
.L_x_59:
[----:B------:R-:W-:Y:S01]  /*5830*/  ISETP.GE.AND P0, PT, R165, 0x1, PT ;  /* 0x00000001a500780c */ /* 0x000fe20003f06270 */
[----:B------:R-:W-:Y:S01]  /*5840*/  IMAD.IADD R12, R148, 0x1, R144 ;  /* 0x00000001940c7824 */ /* 0x000fe200078e0290 */
[----:B------:R-:W-:Y:S01]  /*5850*/  PLOP3.LUT P4, PT, PT, PT, PT, 0x80, 0x0 ;  /* 0x000000000000781c */ /* 0x000fe20003f8f070 */
        /* <DEDUP_REMOVED lines=9> */
[----:B------:R-:W-:Y:S01]  /*58f0*/  MOV R78, RZ ;  /* 0x000000ff004e7202 */ /* 0x000fe20000000f00 */
[----:B------:R-:W-:Y:S01]  /*5900*/  IMAD.MOV.U32 R76, RZ, RZ, RZ ;  /* 0x000000ffff4c7224 */ /* 0x000fe200078e00ff */
        /* <DEDUP_REMOVED lines=16> */
[----:B------:R-:W-:Y:S01]  /*5a10*/  CS2R R26, SRZ ;  /* 0x00000000001a7805 */ /* 0x000fe2000001ff00 */
[----:B------:R-:W-:Y:S01]  /*5a20*/  MOV R160, RZ ;  /* 0x000000ff00a07202 */ /* 0x000fe20000000f00 */
[----:B------:R-:W-:Y:S01]  /*5a30*/  IMAD.MOV.U32 R158, RZ, RZ, RZ ;  /* 0x000000ffff9e7224 */ /* 0x000fe200078e00ff */
[----:B------:R-:W-:Y:S01]  /*5a40*/  MOV R28, RZ ;  /* 0x000000ff001c7202 */ /* 0x000fe20000000f00 */
[----:B------:R-:W-:Y:S01]  /*5a50*/  IMAD.MOV.U32 R156, RZ, RZ, RZ ;  /* 0x000000ffff9c7224 */ /* 0x000fe200078e00ff */
[----:B------:R-:W-:Y:S01]  /*5a60*/  CS2R R150, SRZ ;  /* 0x0000000000967805 */ /* 0x000fe2000001ff00 */
[----:B------:R-:W-:Y:S01]  /*5a70*/  CS2R R30, SRZ ;  /* 0x00000000001e7805 */ /* 0x000fe2000001ff00 */
[----:B------:R-:W-:Y:S01]  /*5a80*/  MOV R148, RZ ;  /* 0x000000ff00947202 */ /* 0x000fe20000000f00 */
[----:B------:R-:W-:Y:S01]  /*5a90*/  IMAD.MOV.U32 R154, RZ, RZ, RZ ;  /* 0x000000ffff9a7224 */ /* 0x000fe200078e00ff */
[----:B------:R-:W-:Y:S01]  /*5aa0*/  CS2R R32, SRZ ;  /* 0x0000000000207805 */ /* 0x000fe2000001ff00 */
[----:B------:R-:W-:Y:S01]  /*5ab0*/  MOV R152, RZ ;  /* 0x000000ff00987202 */ /* 0x000fe20000000f00 */
[----:B------:R-:W-:Y:S01]  /*5ac0*/  CS2R R146, SRZ ;  /* 0x0000000000927805 */ /* 0x000fe2000001ff00 */
        /* <DEDUP_REMOVED lines=18> */
[----:B------:R-:W-:Y:S01]  /*5bf0*/  CS2R R42, SRZ ;  /* 0x00000000002a7805 */ /* 0x000fe2000001ff00 */
[----:B------:R-:W-:Y:S01]  /*5c00*/  IMAD.MOV.U32 R122, RZ, RZ, RZ ;  /* 0x000000ffff7a7224 */ /* 0x000fe200078e00ff */
[----:B------:R-:W-:Y:S01]  /*5c10*/  MOV R120, RZ ;  /* 0x000000ff00787202 */ /* 0x000fe20000000f00 */
[----:B------:R-:W-:Y:S01]  /*5c20*/  CS2R R110, SRZ ;  /* 0x00000000006e7805 */ /* 0x000fe2000001ff00 */
[----:B------:R-:W-:Y:S01]  /*5c30*/  IMAD.MOV.U32 R108, RZ, RZ, RZ ;  /* 0x000000ffff6c7224 */ /* 0x000fe200078e00ff */
[----:B------:R-:W-:Y:S01]  /*5c40*/  CS2R R44, SRZ ;  /* 0x00000000002c7805 */ /* 0x000fe2000001ff00 */
[----:B------:R-:W-:Y:S01]  /*5c50*/  MOV R114, RZ ;  /* 0x000000ff00727202 */ /* 0x000fe20000000f00 */
[----:B------:R-:W-:Y:S01]  /*5c60*/  IMAD.MOV.U32 R112, RZ, RZ, RZ ;  /* 0x000000ffff707224 */ /* 0x000fe200078e00ff */
[----:B------:R-:W-:Y:S01]  /*5c70*/  MOV R54, RZ ;  /* 0x000000ff00367202 */ /* 0x000fe20000000f00 */
[----:B------:R-:W-:Y:S01]  /*5c80*/  IMAD.MOV.U32 R53, RZ, RZ, RZ ;  /* 0x000000ffff357224 */ /* 0x000fe200078e00ff */
[----:B------:R-:W-:Y:S01]  /*5c90*/  CS2R R50, SRZ ;  /* 0x0000000000327805 */ /* 0x000fe2000001ff00 */
[----:B------:R-:W-:Y:S05]  /*5ca0*/  @!P0 BRA `(.L_x_85) ;  /* 0x0000f04000008947 */ /* 0x000fea0003800000 */
[----:B------:R-:W2:Y:S01]  /*5cb0*/  LDL R48, [R1+0x58] ;  /* 0x0000580001307983 */ /* 0x000ea20000100800 */
[----:B------:R-:W-:-:S04]  /*5cc0*/  ISETP.NE.U32.AND P0, PT, RZ, c[0x0][0x340], PT ;  /* 0x0000d000ff007a0c */ /* 0x000fc80003f05070 */
[----:B------:R-:W-:-:S13]  /*5cd0*/  ISETP.NE.AND.EX P2, PT, RZ, c[0x0][0x344], PT, P0 ;  /* 0x0000d100ff007a0c */ /* 0x000fda0003f45300 */
[----:B-1----:R-:W-:Y:S01]  /*5ce0*/  @P2 IMAD.MOV.U32 R2, RZ, RZ, 0x4 ;  /* 0x00000004ff022424 */ /* 0x002fe200078e00ff */
[----:B------:R-:W-:Y:S02]  /*5cf0*/  SHF.R.S32.HI R0, RZ, 0x1f, R149 ;  /* 0x0000001fff007819 */ /* 0x000fe40000011495 */
[----:B------:R-:W-:-:S03]  /*5d00*/  SHF.R.S32.HI R14, RZ, 0x1f, R167 ;  /* 0x0000001fff0e7819 */ /* 0x000fc600000114a7 */
[----:B------:R-:W-:Y:S01]  /*5d10*/  IMAD R0, R0, c[0x0][0x178], RZ ;  /* 0x00005e0000007a24 */ /* 0x000fe200078e02ff */
[CC--:B------:R-:W-:Y:S01]  /*5d20*/  LEA.HI R27, R14.reuse, R167.reuse, RZ, 0x4 ;  /* 0x000000a70e1b7211 */ /* 0x0c0fe200078f20ff */
[----:B------:R-:W-:Y:S02]  /*5d30*/  IMAD.MOV.U32 R4, RZ, RZ, c[0x0][0x2c4] ;  /* 0x0000b100ff047624 */ /* 0x000fe400078e00ff */
[----:B------:R-:W-:Y:S01]  /*5d40*/  IMAD R0, R149, c[0x0][0x17c], R0 ;  /* 0x00005f0095007a24 */ /* 0x000fe200078e0200 */
[CC--:B------:R-:W-:Y:S02]  /*5d50*/  LEA.HI R28, R14.reuse, R167.reuse, RZ, 0x3 ;  /* 0x000000a70e1c7211 */ /* 0x0c0fe400078f18ff */
[----:B------:R-:W-:Y:S01]  /*5d60*/  LEA.HI R13, R14, R167, RZ, 0x2 ;  /* 0x000000a70e0d7211 */ /* 0x000fe200078f10ff */
[----:B------:R-:W1:Y:S01]  /*5d70*/  S2R R29, SR_CTAID.Y ;  /* 0x00000000001d7919 */ /* 0x000e620000002600 */
[----:B------:R-:W-:Y:S02]  /*5d80*/  ISETP.NE.AND P1, PT, R4, 0x1, PT ;  /* 0x000000010400780c */ /* 0x000fe40003f25270 */
[----:B------:R-:W-:-:S02]  /*5d90*/  SHF.R.S32.HI R4, RZ, 0x3, R28 ;  /* 0x00000003ff047819 */ /* 0x000fc4000001141c */
[----:B------:R-:W-:-:S03]  /*5da0*/  LOP3.LUT R7, R13, 0xfffffffc, RZ, 0xc0, !PT ;  /* 0xfffffffc0d077812 */ /* 0x000fc600078ec0ff */
[----:B------:R-:W-:Y:S02]  /*5db0*/  IMAD.SHL.U32 R4, R4, 0x40, RZ ;  /* 0x0000004004047824 */ /* 0x000fe400078e00ff */
[----:B------:R-:W-:Y:S01]  /*5dc0*/  IMAD.IADD R7, R167, 0x1, -R7 ;  /* 0x00000001a7077824 */ /* 0x000fe200078e0a07 */
[----:B------:R-:W-:Y:S02]  /*5dd0*/  LOP3.LUT R5, R28, 0xfffffff8, RZ, 0xc0, !PT ;  /* 0xfffffff81c057812 */ /* 0x000fe400078ec0ff */
[----:B------:R-:W-:Y:S01]  /*5de0*/  LOP3.LUT R4, R4, 0xc0, RZ, 0xc0, !PT ;  /* 0x000000c004047812 */ /* 0x000fe200078ec0ff */
[----:B------:R-:W-:Y:S01]  /*5df0*/  IMAD.SHL.U32 R6, R7, 0x8, RZ ;  /* 0x0000000807067824 */ /* 0x000fe200078e00ff */
[----:B------:R-:W-:Y:S01]  /*5e00*/  SHF.R.S32.HI R65, RZ, 0x2, R13 ;  /* 0x00000002ff417819 */ /* 0x000fe2000001140d */
[----:B------:R-:W-:-:S04]  /*5e10*/  IMAD.IADD R5, R167, 0x1, -R5 ;  /* 0x00000001a7057824 */ /* 0x000fc800078e0a05 */
[----:B------:R-:W-:Y:S01]  /*5e20*/  IMAD R7, R7, 0x20, R65 ;  /* 0x0000002007077824 */ /* 0x000fe200078e0241 */
[----:B------:R-:W-:Y:S02]  /*5e30*/  LEA.HI R22, R5, R5, RZ, 0x1 ;  /* 0x0000000505167211 */ /* 0x000fe400078f08ff */
[----:B------:R-:W-:Y:S01]  /*5e40*/  ISETP.NE.U32.AND P0, PT, RZ, c[0x0][0x348], PT ;  /* 0x0000d200ff007a0c */ /* 0x000fe20003f05070 */
[----:B------:R-:W-:Y:S02]  /*5e50*/  IMAD R15, R161, 0x80, R7 ;  /* 0x00000080a10f7824 */ /* 0x000fe400078e0207 */
[----:B--2---:R-:W-:-:S05]  /*5e60*/  @P2 IMAD.WIDE R2, R48, R2, c[0x0][0x340] ;  /* 0x0000d00030022625 */ /* 0x004fca00078e0202 */
[----:B------:R2:W3:Y:S01]  /*5e70*/  @P2 LDG.E R25, [R2.64] ;  /* 0x0000000602192981 */ /* 0x0004e2000c1e1900 */
[----:B------:R-:W-:Y:S01]  /*5e80*/  SHF.R.S32.HI R24, RZ, 0x1f, R48 ;  /* 0x0000001fff187819 */ /* 0x000fe20000011430 */
[----:B------:R-:W-:Y:S01]  /*5e90*/  IMAD.MOV.U32 R10, RZ, RZ, R15 ;  /* 0x000000ffff0a7224 */ /* 0x000fe200078e000f */
[----:B------:R-:W-:Y:S01]  /*5ea0*/  ISETP.NE.AND.EX P0, PT, RZ, c[0x0][0x34c], PT, P0 ;  /* 0x0000d300ff007a0c */ /* 0x000fe20003f05300 */
[----:B------:R-:W-:Y:S01]  /*5eb0*/  IMAD R55, R153, c[0x0][0x2c4], RZ ;  /* 0x0000b10099377a24 */ /* 0x000fe200078e02ff */
[----:B------:R-:W-:Y:S01]  /*5ec0*/  LEA.HI R154, R14, R167, RZ, 0x5 ;  /* 0x000000a70e9a7211 */ /* 0x000fe200078f28ff */
[----:B------:R-:W-:Y:S01]  /*5ed0*/  BSSY B0, `(.L_x_86) ;  /* 0x00000a4000007945 */ /* 0x000fe20003800000 */
[----:B------:R-:W-:Y:S02]  /*5ee0*/  SHF.R.S32.HI R64, RZ, 0x4, R27 ;  /* 0x00000004ff407819 */ /* 0x000fe4000001141b */
[----:B------:R-:W-:Y:S01]  /*5ef0*/  SHF.R.S32.HI R16, RZ, 0x5, R154 ;  /* 0x00000005ff107819 */ /* 0x000fe2000001149a */
[----:B--2---:R-:W-:-:S04]  /*5f00*/  IMAD.WIDE.U32 R2, R149, c[0x0][0x178], RZ ;  /* 0x00005e0095027a25 */ /* 0x004fc800078e00ff */
[----:B------:R-:W-:Y:S01]  /*5f10*/  IMAD.IADD R3, R3, 0x1, R0 ;  /* 0x0000000103037824 */ /* 0x000fe200078e0200 */
[----:B------:R-:W-:-:S03]  /*5f20*/  LOP3.LUT R0, R27, 0xfffffff0, RZ, 0xc0, !PT ;  /* 0xfffffff01b007812 */ /* 0x000fc600078ec0ff */
[----:B-1----:R-:W-:-:S04]  /*5f30*/  IMAD.WIDE.U32 R2, R29, c[0x0][0x1b8], R2 ;  /* 0x00006e001d027a25 */ /* 0x002fc800078e0002 */
[----:B------:R-:W-:-:S05]  /*5f40*/  IMAD.IADD R0, R167, 0x1, -R0 ;  /* 0x00000001a7007824 */ /* 0x000fca00078e0a00 */
[----:B------:R-:W-:Y:S02]  /*5f50*/  SHF.R.S32.HI R9, RZ, 0x1f, R0 ;  /* 0x0000001fff097819 */ /* 0x000fe40000011400 */
[-C--:B------:R-:W-:Y:S02]  /*5f60*/  LEA.HI R11, R0, R0.reuse, RZ, 0x1 ;  /* 0x00000000000b7211 */ /* 0x080fe400078f08ff */
[----:B------:R-:W-:Y:S02]  /*5f70*/  LEA.HI R23, R9, R0, RZ, 0x3 ;  /* 0x0000000009177211 */ /* 0x000fe400078f18ff */
[----:B------:R-:W-:Y:S02]  /*5f80*/  LOP3.LUT R9, R4, 0x18, R6, 0xf8, !PT ;  /* 0x0000001804097812 */ /* 0x000fe400078ef806 */
[----:B------:R-:W-:Y:S02]  /*5f90*/  SHF.R.U32.HI R4, RZ, 0x3, R4 ;  /* 0x00000003ff047819 */ /* 0x000fe40000011604 */
[----:B------:R-:W-:-:S02]  /*5fa0*/  LOP3.LUT R8, R11, 0x7fffffe, RZ, 0xc0, !PT ;  /* 0x07fffffe0b087812 */ /* 0x000fc400078ec0ff */
[----:B------:R-:W-:Y:S01]  /*5fb0*/  LOP3.LUT R20, R9, R4, RZ, 0x3c, !PT ;  /* 0x0000000409147212 */ /* 0x000fe200078e3cff */
[----:B------:R-:W-:Y:S01]  /*5fc0*/  IMAD R4, R169, c[0x0][0x1b8], RZ ;  /* 0x00006e00a9047a24 */ /* 0x000fe200078e02ff */
[----:B------:R-:W-:Y:S01]  /*5fd0*/  LEA.HI R9, R13, R65, RZ, 0x1 ;  /* 0x000000410d097211 */ /* 0x000fe200078f08ff */
[----:B------:R-:W-:Y:S01]  /*5fe0*/  IMAD.IADD R21, R0, 0x1, -R8 ;  /* 0x0000000100157824 */ /* 0x000fe200078e0a08 */
[----:B------:R-:W-:Y:S01]  /*5ff0*/  LOP3.LUT R0, R22, 0x7fffffe, RZ, 0xc0, !PT ;  /* 0x07fffffe16007812 */ /* 0x000fe200078ec0ff */
[----:B------:R-:W-:Y:S01]  /*6000*/  IMAD R4, R29, c[0x0][0x1bc], R4 ;  /* 0x00006f001d047a24 */ /* 0x000fe200078e0204 */
[----:B------:R-:W-:-:S03]  /*6010*/  SHF.R.S32.HI R8, RZ, 0x1f, R12 ;  /* 0x0000001fff087819 */ /* 0x000fc6000001140c */
[----:B------:R-:W-:Y:S01]  /*6020*/  IMAD.IADD R26, R5, 0x1, -R0 ;  /* 0x00000001051a7824 */ /* 0x000fe200078e0a00 */
[----:B------:R-:W-:Y:S01]  /*6030*/  IADD3 R3, R3, R4, RZ ;  /* 0x0000000403037210 */ /* 0x000fe20007ffe0ff */
[----:B------:R-:W-:Y:S01]  /*6040*/  @P1 IMAD.HI.U32 R4, R15, c[0x0][0x2c8], RZ ;  /* 0x0000b2000f041a27 */ /* 0x000fe200078e00ff */
[----:B------:R-:W-:Y:S02]  /*6050*/  IADD3 R0, R6, 0x40, RZ ;  /* 0x0000004006007810 */ /* 0x000fe40007ffe0ff */
[----:B------:R-:W-:Y:S02]  /*6060*/  SEL R5, R24, RZ, !P0 ;  /* 0x000000ff18057207 */ /* 0x000fe40004000000 */
[----:B------:R-:W-:Y:S02]  /*6070*/  @P1 SHF.R.U32.HI R10, RZ, c[0x0][0x2cc], R4 ;  /* 0x0000b300ff0a1a19 */ /* 0x000fe40000011604 */
[C---:B------:R-:W-:Y:S01]  /*6080*/  ISETP.GE.AND P3, PT, R0.reuse, c[0x0][0x1d4], PT ;  /* 0x0000750000007a0c */ /* 0x040fe20003f66270 */
[----:B------:R-:W-:Y:S01]  /*6090*/  IMAD R7, R5, c[0x0][0x1c0], RZ ;  /* 0x0000700005077a24 */ /* 0x000fe200078e02ff */
[----:B------:R-:W-:-:S02]  /*60a0*/  ISETP.GE.AND P4, PT, R0, c[0x0][0x198], PT ;  /* 0x0000660000007a0c */ /* 0x000fc40003f86270 */
[----:B------:R-:W-:Y:S02]  /*60b0*/  SEL R4, R48, RZ, !P0 ;  /* 0x000000ff30047207 */ /* 0x000fe40004000000 */
[C---:B------:R-:W-:Y:S02]  /*60c0*/  IADD3 R0, P0, R65.reuse, R12, RZ ;  /* 0x0000000c41007210 */ /* 0x040fe40007f1e0ff */
[----:B------:R-:W-:Y:S01]  /*60d0*/  SHF.R.S32.HI R12, RZ, 0x1, R11 ;  /* 0x00000001ff0c7819 */ /* 0x000fe2000001140b */
[C---:B------:R-:W-:Y:S01]  /*60e0*/  IMAD R18, R4.reuse, c[0x0][0x1c4], R7 ;  /* 0x0000710004127a24 */ /* 0x040fe200078e0207 */
[----:B------:R-:W-:Y:S01]  /*60f0*/  LEA.HI.X.SX32 R5, R65, R8, 0x1, P0 ;  /* 0x0000000841057211 */ /* 0x000fe200000f0eff */
[----:B------:R-:W-:Y:S01]  /*6100*/  IMAD.WIDE.U32 R2, R4, c[0x0][0x1c0], R2 ;  /* 0x0000700004027a25 */ /* 0x000fe200078e0002 */
[----:B------:R-:W-:Y:S02]  /*6110*/  LOP3.LUT R8, R9, 0x7fffffe, RZ, 0xc0, !PT ;  /* 0x07fffffe09087812 */ /* 0x000fe400078ec0ff */
[----:B------:R-:W-:Y:S01]  /*6120*/  SHF.R.S32.HI R7, RZ, 0x1f, R6 ;  /* 0x0000001fff077819 */ /* 0x000fe20000011406 */
[C---:B------:R-:W-:Y:S01]  /*6130*/  IMAD R9, R5.reuse, c[0x0][0x1e0], RZ ;  /* 0x0000780005097a24 */ /* 0x040fe200078e02ff */
[----:B------:R-:W-:Y:S01]  /*6140*/  ISETP.GE.AND P1, PT, R6, c[0x0][0x1d4], PT ;  /* 0x0000750006007a0c */ /* 0x000fe20003f26270 */
[----:B------:R-:W-:Y:S01]  /*6150*/  IMAD R4, R5, c[0x0][0x208], RZ ;  /* 0x0000820005047a24 */ /* 0x000fe200078e02ff */
[----:B------:R-:W-:Y:S01]  /*6160*/  SHF.R.S32.HI R5, RZ, 0x1f, R11 ;  /* 0x0000001fff057819 */ /* 0x000fe2000001140b */
[----:B------:R-:W-:Y:S01]  /*6170*/  IMAD.IADD R13, R65, 0x1, -R8 ;  /* 0x00000001410d7824 */ /* 0x000fe200078e0a08 */
[----:B------:R-:W-:Y:S01]  /*6180*/  P2R R164, PR, RZ, 0x8 ;  /* 0x00000008ffa47803 */ /* 0x000fe20000000000 */
[C---:B------:R-:W-:Y:S01]  /*6190*/  IMAD R17, R0.reuse, c[0x0][0x1e4], R9 ;  /* 0x0000790000117a24 */ /* 0x040fe200078e0209 */
[----:B------:R-:W-:Y:S01]  /*61a0*/  LEA.HI R11, R5, R12, RZ, 0x2 ;  /* 0x0000000c050b7211 */ /* 0x000fe200078f10ff */
[----:B------:R-:W-:Y:S01]  /*61b0*/  IMAD R19, R0, c[0x0][0x20c], R4 ;  /* 0x0000830000137a24 */ /* 0x000fe200078e0204 */
[----:B------:R-:W-:Y:S01]  /*61c0*/  P2R R159, PR, RZ, 0x2 ;  /* 0x00000002ff9f7803 */ /* 0x000fe20000000000 */
[----:B------:R-:W-:Y:S01]  /*61d0*/  IMAD R14, R16, 0x8, R13 ;  /* 0x00000008100e7824 */ /* 0x000fe200078e020d */
[----:B------:R-:W-:Y:S01]  /*61e0*/  LOP3.LUT R11, R11, 0xfffffffc, RZ, 0xc0, !PT ;  /* 0xfffffffc0b0b7812 */ /* 0x000fe200078ec0ff */
[C---:B------:R-:W-:Y:S01]  /*61f0*/  IMAD.WIDE.U32 R8, R0.reuse, c[0x0][0x1e0], R6 ;  /* 0x0000780000087a25 */ /* 0x040fe200078e0006 */
[----:B------:R-:W-:Y:S01]  /*6200*/  SHF.R.S32.HI R13, RZ, 0x1f, R10 ;  /* 0x0000001fff0d7819 */ /* 0x000fe2000001140a */
[----:B------:R1:W-:Y:S02]  /*6210*/  STL [R1+0x5c], R164 ;  /* 0x00005ca401007387 */ /* 0x0003e40000100800 */
[----:B------:R-:W-:-:S02]  /*6220*/  IMAD.WIDE.U32 R4, R0, c[0x0][0x208], R6 ;  /* 0x0000820000047a25 */ /* 0x000fc400078e0006 */
[----:B------:R1:W-:Y:S02]  /*6230*/  STL [R1+0x30], R159 ;  /* 0x0000309f01007387 */ /* 0x0003e40000100800 */
[----:B------:R-:W-:Y:S02]  /*6240*/  IMAD.SHL.U32 R0, R23, 0x20, RZ ;  /* 0x0000002017007824 */ /* 0x000fe400078e00ff */
[----:B------:R-:W-:Y:S02]  /*6250*/  IMAD.U32 R233, R14, 0x20, R20 ;  /* 0x000000200ee97824 */ /* 0x000fe400078e0014 */
[----:B------:R-:W-:Y:S01]  /*6260*/  IMAD.IADD R20, R12, 0x1, -R11 ;  /* 0x000000010c147824 */ /* 0x000fe200078e0a0b */
[----:B------:R-:W-:Y:S01]  /*6270*/  LOP3.LUT R0, R0, 0xffffff00, RZ, 0xc0, !PT ;  /* 0xffffff0000007812 */ /* 0x000fe200078ec0ff */
[----:B------:R-:W-:Y:S02]  /*6280*/  IMAD R12, R13, c[0x0][0x1b0], RZ ;  /* 0x00006c000d0c7a24 */ /* 0x000fe400078e02ff */
[----:B------:R-:W-:-:S02]  /*6290*/  IMAD.MOV R13, RZ, RZ, -R10 ;  /* 0x000000ffff0d7224 */ /* 0x000fc400078e0a0a */
[----:B------:R-:W-:Y:S02]  /*62a0*/  IMAD.IADD R3, R3, 0x1, R18 ;  /* 0x0000000103037824 */ /* 0x000fe400078e0212 */
[----:B------:R-:W-:Y:S01]  /*62b0*/  IMAD.IADD R11, R9, 0x1, R17 ;  /* 0x00000001090b7824 */ /* 0x000fe200078e0211 */
[----:B------:R-:W-:Y:S01]  /*62c0*/  IADD3 R9, R5, R19, RZ ;  /* 0x0000001305097210 */ /* 0x000fe20007ffe0ff */
[----:B------:R-:W-:Y:S02]  /*62d0*/  IMAD R14, R10, c[0x0][0x1b4], R12 ;  /* 0x00006d000a0e7a24 */ /* 0x000fe400078e020c */
[----:B------:R-:W-:Y:S01]  /*62e0*/  IMAD R5, R13, c[0x0][0x2c4], R15 ;  /* 0x0000b1000d057a24 */ /* 0x000fe200078e020f */
[----:B------:R-:W-:Y:S01]  /*62f0*/  IADD3 R15, R6, 0x20, RZ ;  /* 0x00000020060f7810 */ /* 0x000fe20007ffe0ff */
[--C-:B------:R-:W-:Y:S02]  /*6300*/  IMAD R12, R16, 0x200, R0.reuse ;  /* 0x00000200100c7824 */ /* 0x100fe400078e0200 */
[----:B------:R-:W-:Y:S01]  /*6310*/  IMAD R23, R21, 0x20, R0 ;  /* 0x0000002015177824 */ /* 0x000fe200078e0200 */
[----:B------:R-:W-:Y:S01]  /*6320*/  SHF.R.S32.HI R0, RZ, 0x1, R22 ;  /* 0x00000001ff007819 */ /* 0x000fe20000011416 */
[----:B------:R-:W-:Y:S01]  /*6330*/  IMAD.WIDE.U32 R2, R10, c[0x0][0x1b0], R2 ;  /* 0x00006c000a027a25 */ /* 0x000fe200078e0002 */
[----:B------:R-:W-:-:S02]  /*6340*/  ISETP.GE.AND P6, PT, R15, c[0x0][0x1d4], PT ;  /* 0x000075000f007a0c */ /* 0x000fc40003fc6270 */
[C---:B------:R-:W-:Y:S01]  /*6350*/  LOP3.LUT P5, RZ, R0.reuse, 0x2, RZ, 0xc0, !PT ;  /* 0x0000000200ff7812 */ /* 0x040fe200078ac0ff */
[----:B------:R-:W-:Y:S02]  /*6360*/  IMAD.MOV.U32 R10, RZ, RZ, R8 ;  /* 0x000000ffff0a7224 */ /* 0x000fe400078e0008 */
[----:B------:R-:W-:Y:S01]  /*6370*/  IMAD.MOV.U32 R8, RZ, RZ, R4 ;  /* 0x000000ffff087224 */ /* 0x000fe200078e0004 */
[----:B------:R-:W-:Y:S01]  /*6380*/  SHF.R.S32.HI R4, RZ, 0x1f, R5 ;  /* 0x0000001fff047819 */ /* 0x000fe20000011405 */
[----:B------:R-:W-:Y:S02]  /*6390*/  IMAD.SHL.U32 R0, R0, 0x40, RZ ;  /* 0x0000004000007824 */ /* 0x000fe400078e00ff */
[----:B------:R-:W-:Y:S01]  /*63a0*/  IMAD R21, R21, 0x20, R12 ;  /* 0x0000002015157824 */ /* 0x000fe200078e020c */
[----:B------:R-:W-:Y:S01]  /*63b0*/  LEA.HI R12, R27, R64, RZ, 0x1 ;  /* 0x000000401b0c7211 */ /* 0x000fe200078f08ff */
[----:B------:R-:W-:Y:S01]  /*63c0*/  IMAD R4, R4, c[0x0][0x1a8], RZ ;  /* 0x00006a0004047a24 */ /* 0x000fe200078e02ff */
[----:B------:R-:W-:Y:S01]  /*63d0*/  LOP3.LUT R0, R0, 0xc0, RZ, 0xc0, !PT ;  /* 0x000000c000007812 */ /* 0x000fe200078ec0ff */
[----:B------:R-:W-:Y:S01]  /*63e0*/  IMAD.IADD R3, R3, 0x1, R14 ;  /* 0x0000000103037824 */ /* 0x000fe200078e020e */
[----:B------:R-:W-:Y:S01]  /*63f0*/  LOP3.LUT R12, R12, 0xfffffffe, RZ, 0xc0, !PT ;  /* 0xfffffffe0c0c7812 */ /* 0x000fe200078ec0ff */
[----:B------:R-:W-:-:S02]  /*6400*/  IMAD R16, R5, c[0x0][0x1ac], R4 ;  /* 0x00006b0005107a24 */ /* 0x000fc400078e0204 */
[----:B------:R-:W-:Y:S01]  /*6410*/  IMAD.WIDE.U32 R4, R5, c[0x0][0x1a8], R2 ;  /* 0x00006a0005047a25 */ /* 0x000fe200078e0002 */
[----:B------:R-:W-:Y:S02]  /*6420*/  LOP3.LUT R3, R0, 0x8, R28, 0xf8, !PT ;  /* 0x0000000800037812 */ /* 0x000fe400078ef81c */
[----:B------:R-:W-:Y:S01]  /*6430*/  SHF.R.U32.HI R2, RZ, 0x3, R0 ;  /* 0x00000003ff027819 */ /* 0x000fe20000011600 */
[----:B------:R-:W-:Y:S01]  /*6440*/  IMAD.IADD R13, R64, 0x1, -R12 ;  /* 0x00000001400d7824 */ /* 0x000fe200078e0a0c */
[----:B------:R-:W-:Y:S01]  /*6450*/  SEL R0, RZ, 0xffffffff, P6 ;  /* 0xffffffffff007807 */ /* 0x000fe20003000000 */
[----:B------:R-:W-:Y:S01]  /*6460*/  IMAD.IADD R12, R5, 0x1, R16 ;  /* 0x00000001050c7824 */ /* 0x000fe200078e0210 */
[----:B------:R-:W-:Y:S01]  /*6470*/  LEA R19, P0, R4, c[0x0][0x160], 0x1 ;  /* 0x0000580004137a11 */ /* 0x000fe200078008ff */
[----:B------:R-:W-:Y:S01]  /*6480*/  IMAD R16, R169, c[0x0][0x210], RZ ;  /* 0x00008400a9107a24 */ /* 0x000fe200078e02ff */
[----:B------:R-:W-:Y:S01]  /*6490*/  LOP3.LUT R14, R3, R2, RZ, 0x3c, !PT ;  /* 0x00000002030e7212 */ /* 0x000fe200078e3cff */
[----:B------:R-:W-:Y:S01]  /*64a0*/  IMAD.SHL.U32 R0, R0, 0x2, RZ ;  /* 0x0000000200007824 */ /* 0x000fe200078e00ff */
[----:B------:R-:W-:Y:S01]  /*64b0*/  SEL R2, RZ, 0x1, P1 ;  /* 0x00000001ff027807 */ /* 0x000fe20000800000 */
[----:B------:R-:W-:Y:S01]  /*64c0*/  IMAD.WIDE.U32 R10, R29, c[0x0][0x1e8], R10 ;  /* 0x00007a001d0a7a25 */ /* 0x000fe200078e000a */
[----:B------:R-:W-:-:S02]  /*64d0*/  LEA.HI.X R18, R4, c[0x0][0x164], R12, 0x1, P0 ;  /* 0x0000590004127a11 */ /* 0x000fc400000f0c0c */
[----:B------:R-:W-:Y:S01]  /*64e0*/  LEA R3, R13, R26, 0x3 ;  /* 0x0000001a0d037211 */ /* 0x000fe200078e18ff */
[----:B------:R-:W-:Y:S01]  /*64f0*/  IMAD R12, R169, c[0x0][0x1e8], RZ ;  /* 0x00007a00a90c7a24 */ /* 0x000fe200078e02ff */
[----:B------:R-:W-:Y:S01]  /*6500*/  ISETP.NE.U32.AND P0, PT, RZ, c[0x0][0x350], PT ;  /* 0x0000d400ff007a0c */ /* 0x000fe20003f05070 */
[----:B------:R-:W-:Y:S01]  /*6510*/  IMAD R16, R29, c[0x0][0x214], R16 ;  /* 0x000085001d107a24 */ /* 0x000fe200078e0210 */
[----:B------:R-:W-:Y:S01]  /*6520*/  LOP3.LUT R17, R0, 0x2, R2, 0xe2, !PT ;  /* 0x0000000200117812 */ /* 0x000fe200078ee202 */
[----:B------:R-:W-:Y:S01]  /*6530*/  IMAD.SHL.U32 R0, R20, 0x40, RZ ;  /* 0x0000004014007824 */ /* 0x000fe200078e00ff */
[----:B------:R-:W-:Y:S01]  /*6540*/  ISETP.NE.AND.EX P0, PT, RZ, c[0x0][0x354], PT, P0 ;  /* 0x0000d500ff007a0c */ /* 0x000fe20003f05300 */
[----:B------:R-:W-:Y:S01]  /*6550*/  IMAD.U32 R2, R3, 0x20, R14 ;  /* 0x0000002003027824 */ /* 0x000fe200078e000e */
[----:B------:R-:W-:Y:S01]  /*6560*/  SEL R14, RZ, 0x4, P3 ;  /* 0x00000004ff0e7807 */ /* 0x000fe20001800000 */
[C---:B------:R-:W-:Y:S01]  /*6570*/  IMAD R12, R29.reuse, c[0x0][0x1ec], R12 ;  /* 0x00007b001d0c7a24 */ /* 0x040fe200078e020c */
[----:B------:R-:W-:Y:S01]  /*6580*/  LOP3.LUT R0, R0, 0xc0, RZ, 0xc0, !PT ;  /* 0x000000c000007812 */ /* 0x000fe200078ec0ff */
[----:B------:R-:W-:Y:S01]  /*6590*/  IMAD.WIDE.U32 R8, R29, c[0x0][0x210], R8 ;  /* 0x000084001d087a25 */ /* 0x000fe200078e0008 */
[----:B------:R-:W-:-:S02]  /*65a0*/  LOP3.LUT R68, R17, R14, RZ, 0xfc, !PT ;  /* 0x0000000e11447212 */ /* 0x000fc400078efcff */
[----:B------:R-:W-:Y:S01]  /*65b0*/  LOP3.LUT P1, RZ, R20, 0x2, RZ, 0xc0, !PT ;  /* 0x0000000214ff7812 */ /* 0x000fe2000782c0ff */
[----:B------:R-:W-:Y:S01]  /*65c0*/  IMAD.SHL.U32 R3, R13, 0x8, RZ ;  /* 0x000000080d037824 */ /* 0x000fe200078e00ff */
[----:B------:R-:W-:Y:S01]  /*65d0*/  ISETP.GE.AND P3, PT, R6, c[0x0][0x198], PT ;  /* 0x0000660006007a0c */ /* 0x000fe20003f66270 */
[----:B------:R-:W-:Y:S01]  /*65e0*/  IMAD.IADD R13, R12, 0x1, R11 ;  /* 0x000000010c0d7824 */ /* 0x000fe200078e020b */
[----:B------:R-:W-:Y:S01]  /*65f0*/  MOV R12, R10 ;  /* 0x0000000a000c7202 */ /* 0x000fe20000000f00 */
[----:B------:R-:W-:Y:S01]  /*6600*/  IMAD.IADD R11, R16, 0x1, R9 ;  /* 0x00000001100b7824 */ /* 0x000fe200078e0209 */
[----:B------:R-:W-:Y:S01]  /*6610*/  LOP3.LUT R9, R0, 0x8, R3, 0xf8, !PT ;  /* 0x0000000800097812 */ /* 0x000fe200078ef803 */
[----:B------:R-:W-:Y:S01]  /*6620*/  IMAD.MOV.U32 R10, RZ, RZ, R8 ;  /* 0x000000ffff0a7224 */ /* 0x000fe200078e0008 */
[----:B------:R-:W-:Y:S01]  /*6630*/  SHF.R.U32.HI R3, RZ, 0x3, R0 ;  /* 0x00000003ff037819 */ /* 0x000fe20000011600 */
[----:B------:R-:W-:Y:S01]  /*6640*/  IMAD R16, R161, 0x80, R65 ;  /* 0x00000080a1107824 */ /* 0x000fe200078e0241 */
[----:B------:R1:W2:Y:S01]  /*6650*/  SHFL.IDX PT, R8, R19, RZ, 0x1c1f ;  /* 0x001c1fff13087589 */ /* 0x0002a200000e0000 */
[----:B------:R-:W-:Y:S01]  /*6660*/  IMAD.MOV.U32 R17, RZ, RZ, 0x10 ;  /* 0x00000010ff117424 */ /* 0x000fe200078e00ff */
[----:B------:R-:W-:-:S02]  /*6670*/  LOP3.LUT R3, R9, R3, RZ, 0x3c, !PT ;  /* 0x0000000309037212 */ /* 0x000fc400078e3cff */
[----:B------:R1:W4:Y:S01]  /*6680*/  SHFL.IDX PT, R9, R18, RZ, 0x1c1f ;  /* 0x001c1fff12097589 */ /* 0x00032200000e0000 */
[--C-:B---3--:R-:W-:Y:S01]  /*6690*/  @P2 SHF.R.S32.HI R5, RZ, 0x1f, R25.reuse ;  /* 0x0000001fff052819 */ /* 0x108fe20000011419 */
[----:B------:R-:W-:Y:S02]  /*66a0*/  @!P2 IMAD.MOV.U32 R5, RZ, RZ, R24 ;  /* 0x000000ffff05a224 */ /* 0x000fe400078e0018 */
[----:B------:R-:W-:Y:S02]  /*66b0*/  @P2 IMAD.MOV.U32 R4, RZ, RZ, R25 ;  /* 0x000000ffff042224 */ /* 0x000fe400078e0019 */
[----:B------:R-:W-:Y:S01]  /*66c0*/  @!P2 IMAD.MOV.U32 R4, RZ, RZ, R48 ;  /* 0x000000ffff04a224 */ /* 0x000fe200078e0030 */
[----:B------:R-:W-:Y:S02]  /*66d0*/  SEL R5, R5, RZ, !P0 ;  /* 0x000000ff05057207 */ /* 0x000fe40004000000 */
[----:B------:R-:W-:Y:S02]  /*66e0*/  ISETP.GE.AND P2, PT, R15, c[0x0][0x198], PT ;  /* 0x000066000f007a0c */ /* 0x000fe40003f46270 */
[----:B------:R-:W-:Y:S01]  /*66f0*/  SEL R0, R4, RZ, !P0 ;  /* 0x000000ff04007207 */ /* 0x000fe20004000000 */
[C---:B------:R-:W-:Y:S01]  /*6700*/  IMAD R14, R5.reuse, c[0x0][0x1f0], RZ ;  /* 0x00007c00050e7a24 */ /* 0x040fe200078e02ff */
[----:B------:R-:W-:Y:S01]  /*6710*/  ISETP.GE.AND P0, PT, R16, R55, PT ;  /* 0x000000371000720c */ /* 0x000fe20003f06270 */
[----:B------:R-:W-:-:S02]  /*6720*/  IMAD R5, R5, c[0x0][0x218], RZ ;  /* 0x0000860005057a24 */ /* 0x000fc400078e02ff */
[----:B------:R-:W-:-:S04]  /*6730*/  IMAD.WIDE.U32 R72, R0, c[0x0][0x218], R10 ;  /* 0x0000860000487a25 */ /* 0x000fc800078e000a */
[C---:B------:R-:W-:Y:S02]  /*6740*/  IMAD R5, R0.reuse, c[0x0][0x21c], R5 ;  /* 0x0000870000057a24 */ /* 0x040fe400078e0205 */
[C---:B------:R-:W-:Y:S02]  /*6750*/  IMAD R14, R0.reuse, c[0x0][0x1f4], R14 ;  /* 0x00007d00000e7a24 */ /* 0x040fe400078e020e */
[----:B------:R-:W-:Y:S01]  /*6760*/  IMAD.WIDE.U32 R24, R0, c[0x0][0x1f0], R12 ;  /* 0x00007c0000187a25 */ /* 0x000fe200078e000c */
[----:B------:R-:W-:-:S03]  /*6770*/  SEL R0, R17, 0xfffffff0, !P1 ;  /* 0xfffffff011007807 */ /* 0x000fc60004800000 */
[----:B------:R-:W-:Y:S01]  /*6780*/  IMAD.IADD R75, R73, 0x1, R5 ;  /* 0x00000001494b7824 */ /* 0x000fe200078e0205 */
[----:B------:R1:W-:Y:S01]  /*6790*/  STL.64 [R1+0x50], R24 ;  /* 0x0000501801007387 */ /* 0x0003e20000100a00 */
[----:B------:R-:W-:Y:S02]  /*67a0*/  IMAD.IADD R27, R25, 0x1, R14 ;  /* 0x00000001191b7824 */ /* 0x000fe400078e020e */
[C---:B------:R-:W-:Y:S01]  /*67b0*/  IMAD.IADD R4, R3.reuse, 0x1, R23 ;  /* 0x0000000103047824 */ /* 0x040fe200078e0217 */
[----:B------:R1:W-:Y:S01]  /*67c0*/  STL.64 [R1+0x40], R72 ;  /* 0x0000404801007387 */ /* 0x0003e20000100a00 */
[----:B------:R-:W-:-:S03]  /*67d0*/  IMAD.IADD R3, R3, 0x1, R21 ;  /* 0x0000000103037824 */ /* 0x000fc600078e0215 */
[----:B------:R1:W-:Y:S04]  /*67e0*/  STL [R1+0x4c], R75 ;  /* 0x00004c4b01007387 */ /* 0x0003e80000100800 */
[----:B------:R1:W-:Y:S01]  /*67f0*/  STL [R1+0x3c], R27 ;  /* 0x00003c1b01007387 */ /* 0x0003e20000100800 */
[----:B------:R-:W-:Y:S05]  /*6800*/  @P0 BRA `(.L_x_87) ;  /* 0x0000010000000947 */ /* 0x000fea0003800000 */
[----:B--2-4-:R-:W-:Y:S02]  /*6810*/  IADD3 R5, R6, 0x40, RZ ;  /* 0x0000004006057810 */ /* 0x014fe40007ffe0ff */
[----:B------:R-:W-:Y:S02]  /*6820*/  SHF.R.S32.HI R13, RZ, 0x1f, R15 ;  /* 0x0000001fff0d7819 */ /* 0x000fe4000001140f */
[----:B------:R-:W-:Y:S02]  /*6830*/  SHF.R.S32.HI R12, RZ, 0x1f, R5 ;  /* 0x0000001fff0c7819 */ /* 0x000fe40000011405 */
[----:B------:R-:W-:-:S02]  /*6840*/  LEA.HI R13, R13, R15, RZ, 0x3 ;  /* 0x0000000f0d0d7211 */ /* 0x000fc400078f18ff */
[----:B------:R-:W-:Y:S02]  /*6850*/  LEA.HI R5, R12, R5, RZ, 0x3 ;  /* 0x000000050c057211 */ /* 0x000fe400078f18ff */
[C---:B------:R-:W-:Y:S02]  /*6860*/  LEA R10, P0, R6.reuse, R8, 0x1 ;  /* 0x00000008060a7211 */ /* 0x040fe400078008ff */
[----:B------:R-:W-:Y:S02]  /*6870*/  LOP3.LUT R12, R13, 0xfffffff8, RZ, 0xc0, !PT ;  /* 0xfffffff80d0c7812 */ /* 0x000fe400078ec0ff */
[----:B------:R-:W-:Y:S01]  /*6880*/  LOP3.LUT R14, R5, 0xfffffff8, RZ, 0xc0, !PT ;  /* 0xfffffff8050e7812 */ /* 0x000fe200078ec0ff */
[----:B------:R-:W-:Y:S01]  /*6890*/  IMAD.SHL.U32 R5, R233, 0x2, RZ ;  /* 0x00000002e9057824 */ /* 0x000fe200078e00ff */
[----:B------:R-:W-:Y:S01]  /*68a0*/  LEA.HI.X R11, R6, R9, R7, 0x1, P0 ;  /* 0x00000009060b7211 */ /* 0x000fe200000f0c07 */
[----:B------:R-:W-:-:S04]  /*68b0*/  IMAD.WIDE R12, R12, 0x2, R8 ;  /* 0x000000020c0c7825 */ /* 0x000fc800078e0208 */
[----:B------:R-:W-:Y:S01]  /*68c0*/  IMAD.WIDE R8, R14, 0x2, R8 ;  /* 0x000000020e087825 */ /* 0x000fe200078e0208 */
[----:B------:R-:W-:Y:S01]  /*68d0*/  @!PT LDS RZ, [RZ] ;  /* 0x00000000fffff984 */ /* 0x000fe20000000800 */
[----:B------:R2:W-:Y:S04]  /*68e0*/  LDGSTS.E.BYPASS.LTC128B.128 [R5+0x6100], [R10.64], !P3 ;  /* 0x061000000a057fae */ /* 0x0005e8000d901d46 */
[----:B------:R2:W-:Y:S04]  /*68f0*/  LDGSTS.E.BYPASS.LTC128B.128 [R5+0x8100], [R12.64], !P2 ;  /* 0x081000000c057fae */ /* 0x0005e8000d101d46 */
[----:B------:R2:W-:Y:S02]  /*6900*/  LDGSTS.E.BYPASS.LTC128B.128 [R5+0xa100], [R8.64], !P4 ;  /* 0x0a10000008057fae */ /* 0x0005e4000e101d46 */
.L_x_87:
[----:B--2-4-:R-:W-:Y:S05]  /*6910*/  BSYNC B0 ;  /* 0x0000000000007941 */ /* 0x014fea0003800000 */
.L_x_86:
[----:B------:R-:W-:Y:S01]  /*6920*/  IADD3 R5, R16, 0x20, RZ ;  /* 0x0000002010057810 */ /* 0x000fe20007ffe0ff */
[----:B------:R2:W3:Y:S01]  /*6930*/  SHFL.IDX PT, R9, R18, 0x1, 0x1c1f ;  /* 0x003c1f0012097f89 */ /* 0x0004e200000e0000 */
        /* <DEDUP_REMOVED lines=20> */
.L_x_89:
[----:B------:R-:W-:Y:S05]  /*6a80*/  BSYNC B0 ;  /* 0x0000000000007941 */ /* 0x000fea0003800000 */
.L_x_88:
        /* <DEDUP_REMOVED lines=22> */
.L_x_91:
[----:B------:R-:W-:Y:S05]  /*6bf0*/  BSYNC B0 ;  /* 0x0000000000007941 */ /* 0x000fea0003800000 */
.L_x_90:
[----:B-1--4-:R-:W1:Y:S01]  /*6c00*/  SHFL.IDX PT, R8, R19, 0x3, 0x1c1f ;  /* 0x007c1f0013087f89 */ /* 0x012e6200000e0000 */
[----:B------:R-:W-:Y:S01]  /*6c10*/  IADD3 R5, R16, 0x60, RZ ;  /* 0x0000006010057810 */ /* 0x000fe20007ffe0ff */
[----:B------:R-:W-:Y:S01]  /*6c20*/  IMAD.MOV.U32 R13, RZ, RZ, c[0x0][0x1e0] ;  /* 0x00007800ff0d7624 */ /* 0x000fe200078e00ff */
[----:B------:R-:W-:Y:S01]  /*6c30*/  LEA.HI.SX32 R67, R250, 0xffffffff, 0x1a ;  /* 0xfffffffffa437811 */ /* 0x000fe200078fd2ff */
[----:B------:R-:W4:Y:S01]  /*6c40*/  SHFL.IDX PT, R9, R18, 0x3, 0x1c1f ;  /* 0x007c1f0012097f89 */ /* 0x000f2200000e0000 */
[----:B------:R-:W-:Y:S01]  /*6c50*/  ISETP.GE.AND P0, PT, R5, R55, PT ;  /* 0x000000370500720c */ /* 0x000fe20003f06270 */
[----:B------:R-:W-:Y:S01]  /*6c60*/  IMAD.MOV.U32 R14, RZ, RZ, 0x6 ;  /* 0x00000006ff0e7424 */ /* 0x000fe200078e00ff */
[----:B------:R-:W-:Y:S01]  /*6c70*/  SHF.R.S32.HI R69, RZ, 0x1f, R67 ;  /* 0x0000001fff457819 */ /* 0x000fe20000011443 */
[----:B------:R-:W-:-:S02]  /*6c80*/  IMAD.MOV.U32 R168, RZ, RZ, R26 ;  /* 0x000000ffffa87224 */ /* 0x000fc400078e001a */
[----:B------:R-:W-:Y:S01]  /*6c90*/  IMAD.MOV.U32 R169, RZ, RZ, R27 ;  /* 0x000000ffffa97224 */ /* 0x000fe200078e001b */
[C---:B------:R-:W-:Y:S01]  /*6ca0*/  SHF.L.U64.HI R155, R13.reuse, R14, c[0x0][0x1e4] ;  /* 0x000079000d9b7619 */ /* 0x040fe2000001020e */
[C---:B------:R-:W-:Y:S02]  /*6cb0*/  IMAD.SHL.U32 R156, R13.reuse, 0x40, RZ ;  /* 0x000000400d9c7824 */ /* 0x040fe400078e00ff */
[----:B------:R-:W-:Y:S02]  /*6cc0*/  IMAD.MOV.U32 R168, RZ, RZ, R24 ;  /* 0x000000ffffa87224 */ /* 0x000fe400078e0018 */
[----:B------:R-:W-:Y:S02]  /*6cd0*/  IMAD.SHL.U32 R157, R13, 0x20, RZ ;  /* 0x000000200d9d7824 */ /* 0x000fe400078e00ff */
[----:B------:R-:W-:Y:S01]  /*6ce0*/  @!P0 IMAD.SHL.U32 R12, R233, 0x2, RZ ;  /* 0x00000002e90c8824 */ /* 0x000fe200078e00ff */
[----:B------:R2:W-:Y:S01]  /*6cf0*/  STL.64 [R1+0x38], R168 ;  /* 0x000038a801007387 */ /* 0x0005e20000100a00 */
[----:B-1----:R-:W-:-:S04]  /*6d00*/  @!P0 LEA R10, P1, R6, R8, 0x1 ;  /* 0x00000008060a8211 */ /* 0x002fc800078208ff */
[C---:B----4-:R-:W-:Y:S02]  /*6d10*/  @!P0 LEA.HI.X R11, R6.reuse, R9, R7, 0x1, P1 ;  /* 0x00000009060b8211 */ /* 0x050fe400008f0c07 */
[----:B------:R-:W-:Y:S02]  /*6d20*/  @!P0 IADD3 R6, R6, 0x40, RZ ;  /* 0x0000004006068810 */ /* 0x000fe40007ffe0ff */
[----:B------:R-:W-:Y:S01]  /*6d30*/  @!P0 SHF.R.S32.HI R7, RZ, 0x1f, R15 ;  /* 0x0000001fff078819 */ /* 0x000fe2000001140f */
[----:B------:R-:W-:Y:S01]  /*6d40*/  @!PT LDS RZ, [RZ] ;  /* 0x00000000fffff984 */ /* 0x000fe20000000800 */
[----:B------:R1:W-:Y:S01]  /*6d50*/  @!P0 LDGSTS.E.BYPASS.LTC128B.128 [R12+0x7900], [R10.64], !P3 ;  /* 0x079000000a0c8fae */ /* 0x0003e2000d901d46 */
[----:B------:R-:W-:Y:S02]  /*6d60*/  @!P0 SHF.R.S32.HI R5, RZ, 0x1f, R6 ;  /* 0x0000001fff058819 */ /* 0x000fe40000011406 */
[----:B------:R-:W-:Y:S02]  /*6d70*/  @!P0 LEA.HI R7, R7, R15, RZ, 0x3 ;  /* 0x0000000f07078211 */ /* 0x000fe400078f18ff */
[----:B------:R-:W-:-:S02]  /*6d80*/  @!P0 LEA.HI R6, R5, R6, RZ, 0x3 ;  /* 0x0000000605068211 */ /* 0x000fc400078f18ff */
[----:B------:R-:W-:Y:S02]  /*6d90*/  @!P0 LOP3.LUT R5, R7, 0xfffffff8, RZ, 0xc0, !PT ;  /* 0xfffffff807058812 */ /* 0x000fe400078ec0ff */
[----:B------:R-:W-:Y:S01]  /*6da0*/  ISETP.NE.AND P3, PT, R164, RZ, PT ;  /* 0x000000ffa400720c */ /* 0x000fe20003f65270 */
[----:B-1----:R-:W-:Y:S01]  /*6db0*/  IMAD.IADD R11, R165, 0x1, -R65 ;  /* 0x00000001a50b7824 */ /* 0x002fe200078e0a41 */
[----:B------:R-:W-:Y:S01]  /*6dc0*/  @!P0 LOP3.LUT R10, R6, 0xfffffff8, RZ, 0xc0, !PT ;  /* 0xfffffff8060a8812 */ /* 0x000fe200078ec0ff */
[----:B------:R-:W-:-:S04]  /*6dd0*/  @!P0 IMAD.WIDE R6, R5, 0x2, R8 ;  /* 0x0000000205068825 */ /* 0x000fc800078e0208 */
[----:B------:R-:W-:Y:S01]  /*6de0*/  IMAD R5, R67, -0x40, R11 ;  /* 0xffffffc043057824 */ /* 0x000fe200078e020b */
[----:B------:R1:W-:Y:S01]  /*6df0*/  @!P0 LDGSTS.E.BYPASS.LTC128B.128 [R12+0x9900], [R6.64], !P2 ;  /* 0x09900000060c8fae */ /* 0x0003e2000d101d46 */
[----:B------:R-:W-:-:S03]  /*6e00*/  @!P0 IMAD.WIDE R8, R10, 0x2, R8 ;  /* 0x000000020a088825 */ /* 0x000fc600078e0208 */
[C---:B------:R-:W-:Y:S02]  /*6e10*/  ISETP.GE.AND P1, PT, R5.reuse, 0x1, PT ;  /* 0x000000010500780c */ /* 0x040fe40003f26270 */
[----:B------:R4:W-:Y:S01]  /*6e20*/  @!P0 LDGSTS.E.BYPASS.LTC128B.128 [R12+0xb900], [R8.64], !P4 ;  /* 0x0b900000080c8fae */ /* 0x0009e2000e101d46 */
[----:B------:R-:W-:Y:S02]  /*6e30*/  ISETP.GE.AND P0, PT, R5, 0x21, PT ;  /* 0x000000210500780c */ /* 0x000fe40003f06270 */
[----:B------:R-:W-:Y:S01]  /*6e40*/  ISETP.NE.AND P4, PT, R159, RZ, PT ;  /* 0x000000ff9f00720c */ /* 0x000fe20003f85270 */
[----:B------:R-:W0:Y:S07]  /*6e50*/  LDGDEPBAR ;  /* 0x00000000000079af */ /* 0x000e2e0000000000 */
[----:B------:R-:W-:-:S02]  /*6e60*/  @P1 IMAD.SHL.U32 R10, R233, 0x2, RZ ;  /* 0x00000002e90a1824 */ /* 0x000fc400078e00ff */
        /* <DEDUP_REMOVED lines=12> */
[----:B------:R-:W-:Y:S01]  /*6f30*/  @P0 LEA.HI.X R7, R7, c[0x0][0x1cc], R5, 0x1, P2 ;  /* 0x0000730007070a11 */ /* 0x000fe200010f0c05 */
[----:B------:R-:W-:Y:S01]  /*6f40*/  @P0 IMAD.SHL.U32 R5, R233, 0x2, RZ ;  /* 0x00000002e9050824 */ /* 0x000fe200078e00ff */
[----:B------:R-:W-:Y:S01]  /*6f50*/  @!PT LDS RZ, [RZ] ;  /* 0x00000000fffff984 */ /* 0x000fe20000000800 */
[----:B------:R-:W-:Y:S01]  /*6f60*/  @!PT LDS RZ, [RZ] ;  /* 0x00000000fffff984 */ /* 0x000fe20000000800 */
[----:B------:R-:W-:Y:S01]  /*6f70*/  @!PT LDS RZ, [RZ] ;  /* 0x00000000fffff984 */ /* 0x000fe20000000800 */
[----:B------:R2:W-:Y:S04]  /*6f80*/  @P1 LDGSTS.E.BYPASS.LTC128B.128 [R10+0x3100], [R8.64], !P4 ;  /* 0x03100000080a1fae */ /* 0x0005e8000e101d46 */
[----:B------:R2:W-:Y:S04]  /*6f90*/  @P1 LDGSTS.E.BYPASS.LTC128B.128 [R10+0x4100], [R8.64+0x40], !P6 ;  /* 0x04100040080a1fae */ /* 0x0005e8000f101d46 */
[----:B------:R2:W-:Y:S04]  /*6fa0*/  @P1 LDGSTS.E.BYPASS.LTC128B.128 [R10+0x5100], [R8.64+0x80], !P3 ;  /* 0x05100080080a1fae */ /* 0x0005e8000d901d46 */
[----:B------:R1:W-:Y:S04]  /*6fb0*/  @P0 LDGSTS.E.BYPASS.LTC128B.128 [R5+0x3900], [R6.64], !P4 ;  /* 0x0390000006050fae */ /* 0x0003e8000e101d46 */
[----:B------:R1:W-:Y:S04]  /*6fc0*/  @P0 LDGSTS.E.BYPASS.LTC128B.128 [R5+0x4900], [R6.64+0x40], !P6 ;  /* 0x0490004006050fae */ /* 0x0003e8000f101d46 */
[----:B------:R1:W-:Y:S01]  /*6fd0*/  @P0 LDGSTS.E.BYPASS.LTC128B.128 [R5+0x5900], [R6.64+0x80], !P3 ;  /* 0x0590008006050fae */ /* 0x0003e2000d901d46 */
[----:B------:R-:W-:-:S03]  /*6fe0*/  ISETP.LT.AND P0, PT, RZ, c[0x0][0x27c], PT ;  /* 0x00009f00ff007a0c */ /* 0x000fc60003f01270 */
[----:B------:R-:W0:Y:S01]  /*6ff0*/  LDGDEPBAR ;  /* 0x00000000000079af */ /* 0x000e220000000000 */
[----:B-1----:R-:W-:-:S04]  /*7000*/  IMAD.MOV.U32 R5, RZ, RZ, c[0x0][0x208] ;  /* 0x00008200ff057624 */ /* 0x002fc800078e00ff */
[C---:B------:R-:W-:Y:S01]  /*7010*/  IMAD.SHL.U32 R71, R5.reuse, 0x40, RZ ;  /* 0x0000004005477824 */ /* 0x040fe200078e00ff */
[----:B------:R-:W-:-:S04]  /*7020*/  SHF.L.U64.HI R70, R5, R14, c[0x0][0x20c] ;  /* 0x0000830005467619 */ /* 0x000fc8000001020e */
[----:B------:R-:W-:Y:S05]  /*7030*/  @P0 BRA `(.L_x_92) ;  /* 0x0000002000000947 */ /* 0x000fea0003800000 */
[----:B--2---:R-:W-:-:S04]  /*7040*/  DEPBAR.LE SB0, 0x1 ;  /* 0x000080400000791a */ /* 0x004fc80000000000 */
[----:B------:R-:W-:Y:S05]  /*7050*/  BRA `(.L_x_93) ;  /* 0x00005dd000007947 */ /* 0x000fea0003800000 */
.L_x_92:
[----:B--2--5:R-:W-:Y:S01]  /*7060*/  SHF.R.S32.HI R5, RZ, 0x1f, R145 ;  /* 0x0000001fff057819 */ /* 0x024fe20000011491 */
[----:B------:R-:W-:Y:S01]  /*7070*/  ULDC.U8 UR4, c[0x0][0x298] ;  /* 0x0000a60000047ab9 */ /* 0x000fe20000000000 */
[----:B------:R-:W-:Y:S01]  /*7080*/  LEA.HI R12, R167, R167, RZ, 0x1 ;  /* 0x000000a7a70c7211 */ /* 0x000fe200078f08ff */
[----:B------:R-:W-:Y:S01]  /*7090*/  IMAD.WIDE.U32 R8, R145, c[0x0][0x280], RZ ;  /* 0x0000a00091087a25 */ /* 0x000fe200078e00ff */
[----:B------:R-:W-:Y:S01]  /*70a0*/  ISETP.NE.AND P2, PT, RZ, UR4, PT ;  /* 0x00000004ff007c0c */ /* 0x000fe2000bf45270 */
[----:B------:R-:W-:Y:S01]  /*70b0*/  BSSY B2, `(.L_x_93) ;  /* 0x00005d7000027945 */ /* 0x000fe20003800000 */
[----:B------:R-:W-:Y:S01]  /*70c0*/  SHF.R.S32.HI R62, RZ, 0x1, R12 ;  /* 0x00000001ff3e7819 */ /* 0x000fe2000001140c */
[C---:B------:R-:W-:Y:S01]  /*70d0*/  IMAD R6, R5.reuse, c[0x0][0x280], RZ ;  /* 0x0000a00005067a24 */ /* 0x040fe200078e02ff */
[----:B------:R-:W-:Y:S01]  /*70e0*/  LEA R34, P1, R8, c[0x0][0x270], 0x1 ;  /* 0x00009c0008227a11 */ /* 0x000fe200078208ff */
[----:B------:R-:W-:Y:S02]  /*70f0*/  IMAD R5, R5, c[0x0][0x290], RZ ;  /* 0x0000a40005057a24 */ /* 0x000fe400078e02ff */
[----:B------:R-:W-:-:S02]  /*7100*/  IMAD R11, R145, c[0x0][0x284], R6 ;  /* 0x0000a100910b7a24 */ /* 0x000fc400078e0206 */
[C---:B------:R-:W-:Y:S01]  /*7110*/  IMAD R10, R145.reuse, c[0x0][0x294], R5 ;  /* 0x0000a500910a7a24 */ /* 0x040fe200078e0205 */
[----:B------:R-:W-:Y:S01]  /*7120*/  LOP3.LUT R5, R12, 0xfffffffe, RZ, 0xc0, !PT ;  /* 0xfffffffe0c057812 */ /* 0x000fe200078ec0ff */
[----:B------:R-:W-:-:S03]  /*7130*/  IMAD.WIDE.U32 R6, R145, c[0x0][0x290], RZ ;  /* 0x0000a40091067a25 */ /* 0x000fc600078e00ff */
[----:B------:R-:W-:Y:S01]  /*7140*/  IADD3 R60, -R5, R167, RZ ;  /* 0x000000a7053c7210 */ /* 0x000fe20007ffe1ff */
[----:B------:R-:W-:Y:S01]  /*7150*/  IMAD.IADD R11, R11, 0x1, R9 ;  /* 0x000000010b0b7824 */ /* 0x000fe200078e0209 */
[----:B------:R-:W-:Y:S01]  /*7160*/  LEA R32, P0, R6, c[0x0][0x288], 0x1 ;  /* 0x0000a20006207a11 */ /* 0x000fe200078008ff */
[----:B------:R-:W-:Y:S01]  /*7170*/  IMAD.IADD R10, R10, 0x1, R7 ;  /* 0x000000010a0a7824 */ /* 0x000fe200078e0207 */
[----:B------:R-:W-:Y:S01]  /*7180*/  SHF.L.U32 R63, R60, 0x3, RZ ;  /* 0x000000033c3f7819 */ /* 0x000fe200000006ff */
[----:B------:R-:W-:Y:S01]  /*7190*/  IMAD R5, R161, 0x80, R62 ;  /* 0x00000080a1057824 */ /* 0x000fe200078e023e */
[----:B------:R-:W-:Y:S02]  /*71a0*/  LEA.HI.X R35, R8, c[0x0][0x274], R11, 0x1, P1 ;  /* 0x00009d0008237a11 */ /* 0x000fe400008f0c0b */
[----:B------:R-:W-:Y:S01]  /*71b0*/  LEA.HI.X R33, R6, c[0x0][0x28c], R10, 0x1, P0 ;  /* 0x0000a30006217a11 */ /* 0x000fe200000f0c0a */
[----:B------:R-:W-:Y:S05]  /*71c0*/  @!P2 BRA `(.L_x_94) ;  /* 0x00002b400000a947 */ /* 0x000fea0003800000 */
[----:B------:R-:W-:Y:S01]  /*71d0*/  ISETP.GE.AND P0, PT, R5, R55, PT ;  /* 0x000000370500720c */ /* 0x000fe20003f06270 */
[----:B------:R-:W-:Y:S01]  /*71e0*/  BSSY B0, `(.L_x_95) ;  /* 0x000004d000007945 */ /* 0x000fe20003800000 */
[----:B------:R-:W-:Y:S01]  /*71f0*/  SHF.L.U32 R40, R60, 0x2, RZ ;  /* 0x000000023c287819 */ /* 0x000fe200000006ff */
[----:B------:R-:W-:Y:S01]  /*7200*/  CS2R R28, SRZ ;  /* 0x00000000001c7805 */ /* 0x000fe2000001ff00 */
[----:B------:R-:W-:Y:S01]  /*7210*/  CS2R R26, SRZ ;  /* 0x00000000001a7805 */ /* 0x000fe2000001ff00 */
[----:B------:R-:W-:Y:S01]  /*7220*/  CS2R R24, SRZ ;  /* 0x0000000000187805 */ /* 0x000fe2000001ff00 */
[----:B------:R-:W-:Y:S01]  /*7230*/  CS2R R22, SRZ ;  /* 0x0000000000167805 */ /* 0x000fe2000001ff00 */
[----:B------:R-:W-:Y:S01]  /*7240*/  CS2R R20, SRZ ;  /* 0x0000000000147805 */ /* 0x000fe2000001ff00 */
[----:B---3--:R-:W-:Y:S01]  /*7250*/  CS2R R18, SRZ ;  /* 0x0000000000127805 */ /* 0x008fe2000001ff00 */
[----:B------:R-:W-:Y:S01]  /*7260*/  CS2R R16, SRZ ;  /* 0x0000000000107805 */ /* 0x000fe2000001ff00 */
[----:B------:R-:W-:Y:S01]  /*7270*/  CS2R R14, SRZ ;  /* 0x00000000000e7805 */ /* 0x000fe2000001ff00 */
[----:B------:R-:W-:Y:S01]  /*7280*/  CS2R R12, SRZ ;  /* 0x00000000000c7805 */ /* 0x000fe2000001ff00 */
[----:B------:R-:W-:Y:S01]  /*7290*/  CS2R R10, SRZ ;  /* 0x00000000000a7805 */ /* 0x000fe2000001ff00 */
[----:B------:R-:W-:Y:S01]  /*72a0*/  CS2R R8, SRZ ;  /* 0x0000000000087805 */ /* 0x000fe2000001ff00 */
[----:B------:R-:W-:Y:S01]  /*72b0*/  CS2R R6, SRZ ;  /* 0x0000000000067805 */ /* 0x000fe2000001ff00 */
[----:B------:R-:W-:Y:S05]  /*72c0*/  @P0 BRA `(.L_x_96) ;  /* 0x000003e000000947 */ /* 0x000fea0003800000 */
[C---:B------:R-:W-:Y:S01]  /*72d0*/  IADD3 R24, R40.reuse, 0x10, RZ ;  /* 0x0000001028187810 */ /* 0x040fe20007ffe0ff */
[----:B------:R-:W-:Y:S01]  /*72e0*/  CS2R R18, SRZ ;  /* 0x0000000000127805 */ /* 0x000fe2000001ff00 */
[----:B------:R-:W-:-:S02]  /*72f0*/  IADD3 R9, R40, 0x8, RZ ;  /* 0x0000000828097810 */ /* 0x000fc40007ffe0ff */
[----:B------:R-:W-:Y:S02]  /*7300*/  ISETP.GE.AND P0, PT, R24, c[0x0][0x27c], PT ;  /* 0x00009f0018007a0c */ /* 0x000fe40003f06270 */
[----:B------:R-:W-:Y:S02]  /*7310*/  ISETP.GE.AND P1, PT, R9, c[0x0][0x27c], PT ;  /* 0x00009f0009007a0c */ /* 0x000fe40003f26270 */
[----:B------:R-:W-:-:S09]  /*7320*/  ISETP.GE.AND P2, PT, R40, c[0x0][0x27c], PT ;  /* 0x00009f0028007a0c */ /* 0x000fd20003f46270 */
[----:B------:R-:W-:Y:S02]  /*7330*/  @!P0 SHF.R.S32.HI R5, RZ, 0x1f, R24 ;  /* 0x0000001fff058819 */ /* 0x000fe40000011418 */
[----:B------:R-:W-:Y:S02]  /*7340*/  @!P1 SHF.R.S32.HI R8, RZ, 0x1f, R9 ;  /* 0x0000001fff089819 */ /* 0x000fe40000011409 */
[----:B------:R-:W-:Y:S01]  /*7350*/  @!P0 LEA.HI R24, R5, R24, RZ, 0x2 ;  /* 0x0000001805188211 */ /* 0x000fe200078f10ff */
[--C-:B------:R-:W-:Y:S01]  /*7360*/  @!P2 IMAD.WIDE R6, R40, 0x2, R34.reuse ;  /* 0x000000022806a825 */ /* 0x100fe200078e0222 */
[----:B------:R-:W-:Y:S02]  /*7370*/  @!P1 LEA.HI R8, R8, R9, RZ, 0x2 ;  /* 0x0000000908089211 */ /* 0x000fe400078f10ff */
[----:B------:R-:W-:Y:S02]  /*7380*/  @!P0 LOP3.LUT R24, R24, 0xfffffffc, RZ, 0xc0, !PT ;  /* 0xfffffffc18188812 */ /* 0x000fe400078ec0ff */
[----:B------:R-:W-:Y:S01]  /*7390*/  @!P1 LOP3.LUT R5, R8, 0xfffffffc, RZ, 0xc0, !PT ;  /* 0xfffffffc08059812 */ /* 0x000fe200078ec0ff */
[----:B------:R-:W-:Y:S01]  /*73a0*/  CS2R R22, SRZ ;  /* 0x0000000000167805 */ /* 0x000fe2000001ff00 */
[----:B------:R1:W5:Y:S01]  /*73b0*/  @!P2 LD.E.64 R18, [R6.64] ;  /* 0x000000060612a980 */ /* 0x000362000c101b00 */
[----:B------:R-:W-:Y:S01]  /*73c0*/  CS2R R8, SRZ ;  /* 0x0000000000087805 */ /* 0x000fe2000001ff00 */
[----:B------:R-:W-:Y:S01]  /*73d0*/  @!P0 IMAD.WIDE R14, R24, 0x2, R34 ;  /* 0x00000002180e8825 */ /* 0x000fe200078e0222 */
[----:B------:R-:W-:-:S03]  /*73e0*/  CS2R R20, SRZ ;  /* 0x0000000000147805 */ /* 0x000fc6000001ff00 */
[C-C-:B------:R-:W-:Y:S01]  /*73f0*/  @!P1 IMAD.WIDE R10, R5.reuse, 0x2, R32.reuse ;  /* 0x00000002050a9825 */ /* 0x140fe200078e0220 */
[----:B------:R2:W5:Y:S03]  /*7400*/  @!P0 LD.E.64 R22, [R14.64] ;  /* 0x000000060e168980 */ /* 0x000566000c101b00 */
[----:B------:R-:W-:Y:S01]  /*7410*/  @!P2 IMAD.WIDE R12, R40, 0x2, R32 ;  /* 0x00000002280ca825 */ /* 0x000fe200078e0220 */
[----:B------:R3:W5:Y:S03]  /*7420*/  @!P1 LD.E.64 R8, [R10.64] ;  /* 0x000000060a089980 */ /* 0x000766000c101b00 */
[----:B------:R-:W-:-:S05]  /*7430*/  @!P1 IMAD.WIDE R16, R5, 0x2, R34 ;  /* 0x0000000205109825 */ /* 0x000fca00078e0222 */
[----:B------:R4:W5:Y:S01]  /*7440*/  @!P1 LD.E.64 R20, [R16.64] ;  /* 0x0000000610149980 */ /* 0x000962000c101b00 */
[----:B-1----:R-:W-:-:S06]  /*7450*/  CS2R R6, SRZ ;  /* 0x0000000000067805 */ /* 0x002fcc000001ff00 */
[----:B------:R1:W5:Y:S01]  /*7460*/  @!P2 LD.E.64 R6, [R12.64] ;  /* 0x000000060c06a980 */ /* 0x000362000c101b00 */
[C---:B--2---:R-:W-:Y:S02]  /*7470*/  IADD3 R14, R40.reuse, 0x18, RZ ;  /* 0x00000018280e7810 */ /* 0x044fe40007ffe0ff */
[----:B------:R-:W-:Y:S01]  /*7480*/  IADD3 R15, R40, 0x20, RZ ;  /* 0x00000020280f7810 */ /* 0x000fe20007ffe0ff */
[----:B---3--:R-:W-:Y:S01]  /*7490*/  CS2R R10, SRZ ;  /* 0x00000000000a7805 */ /* 0x008fe2000001ff00 */
[----:B------:R-:W-:Y:S02]  /*74a0*/  ISETP.GE.AND P2, PT, R14, c[0x0][0x27c], PT ;  /* 0x00009f000e007a0c */ /* 0x000fe40003f46270 */
[----:B------:R-:W-:Y:S02]  /*74b0*/  ISETP.GE.AND P1, PT, R15, c[0x0][0x27c], PT ;  /* 0x00009f000f007a0c */ /* 0x000fe40003f26270 */
[----:B----4-:R-:W-:Y:S01]  /*74c0*/  IADD3 R16, R40, 0x28, RZ ;  /* 0x0000002828107810 */ /* 0x010fe20007ffe0ff */
[----:B-1----:R-:W-:-:S05]  /*74d0*/  @!P0 IMAD.WIDE R12, R24, 0x2, R32 ;  /* 0x00000002180c8825 */ /* 0x002fca00078e0220 */
[----:B------:R1:W5:Y:S01]  /*74e0*/  @!P0 LD.E.64 R10, [R12.64] ;  /* 0x000000060c0a8980 */ /* 0x000362000c101b00 */
[----:B------:R-:W-:Y:S01]  /*74f0*/  ISETP.GE.AND P0, PT, R16, c[0x0][0x27c], PT ;  /* 0x00009f0010007a0c */ /* 0x000fe20003f06270 */
[----:B------:R-:W-:-:S12]  /*7500*/  CS2R R24, SRZ ;  /* 0x0000000000187805 */ /* 0x000fd8000001ff00 */
[----:B------:R-:W-:Y:S02]  /*7510*/  @!P0 SHF.R.S32.HI R5, RZ, 0x1f, R16 ;  /* 0x0000001fff058819 */ /* 0x000fe40000011410 */
[----:B-1----:R-:W-:Y:S02]  /*7520*/  @!P2 SHF.R.S32.HI R13, RZ, 0x1f, R14 ;  /* 0x0000001fff0da819 */ /* 0x002fe4000001140e */
[----:B------:R-:W-:Y:S02]  /*7530*/  @!P1 SHF.R.S32.HI R12, RZ, 0x1f, R15 ;  /* 0x0000001fff0c9819 */ /* 0x000fe4000001140f */
[----:B------:R-:W-:Y:S02]  /*7540*/  @!P2 LEA.HI R13, R13, R14, RZ, 0x2 ;  /* 0x0000000e0d0da211 */ /* 0x000fe400078f10ff */
[----:B------:R-:W-:Y:S02]  /*7550*/  @!P1 LEA.HI R12, R12, R15, RZ, 0x2 ;  /* 0x0000000f0c0c9211 */ /* 0x000fe400078f10ff */
[----:B------:R-:W-:-:S02]  /*7560*/  @!P0 LEA.HI R5, R5, R16, RZ, 0x2 ;  /* 0x0000001005058211 */ /* 0x000fc400078f10ff */
[----:B------:R-:W-:Y:S02]  /*7570*/  @!P2 LOP3.LUT R15, R13, 0xfffffffc, RZ, 0xc0, !PT ;  /* 0xfffffffc0d0fa812 */ /* 0x000fe400078ec0ff */
[----:B------:R-:W-:Y:S02]  /*7580*/  @!P1 LOP3.LUT R14, R12, 0xfffffffc, RZ, 0xc0, !PT ;  /* 0xfffffffc0c0e9812 */ /* 0x000fe400078ec0ff */
[----:B------:R-:W-:Y:S01]  /*7590*/  @!P0 LOP3.LUT R5, R5, 0xfffffffc, RZ, 0xc0, !PT ;  /* 0xfffffffc05058812 */ /* 0x000fe200078ec0ff */
[--C-:B------:R-:W-:Y:S01]  /*75a0*/  @!P2 IMAD.WIDE R12, R15, 0x2, R34.reuse ;  /* 0x000000020f0ca825 */ /* 0x100fe200078e0222 */
[----:B------:R-:W-:Y:S01]  /*75b0*/  CS2R R26, SRZ ;  /* 0x00000000001a7805 */ /* 0x000fe2000001ff00 */
[----:B------:R-:W-:Y:S02]  /*75c0*/  CS2R R28, SRZ ;  /* 0x00000000001c7805 */ /* 0x000fe4000001ff00 */
[----:B------:R-:W-:Y:S01]  /*75d0*/  @!P1 IMAD.WIDE R38, R14, 0x2, R34 ;  /* 0x000000020e269825 */ /* 0x000fe200078e0222 */
[----:B------:R1:W5:Y:S01]  /*75e0*/  @!P2 LD.E.64 R24, [R12.64] ;  /* 0x000000060c18a980 */ /* 0x000362000c101b00 */
[----:B------:R-:W-:-:S02]  /*75f0*/  CS2R R16, SRZ ;  /* 0x0000000000107805 */ /* 0x000fc4000001ff00 */
[----:B------:R-:W-:Y:S01]  /*7600*/  @!P0 IMAD.WIDE R36, R5, 0x2, R34 ;  /* 0x0000000205248825 */ /* 0x000fe200078e0222 */
[----:B------:R2:W5:Y:S03]  /*7610*/  @!P1 LD.E.64 R26, [R38.64] ;  /* 0x00000006261a9980 */ /* 0x000566000c101b00 */
[--C-:B------:R-:W-:Y:S01]  /*7620*/  @!P2 IMAD.WIDE R34, R15, 0x2, R32.reuse ;  /* 0x000000020f22a825 */ /* 0x100fe200078e0220 */
[----:B------:R2:W5:Y:S03]  /*7630*/  @!P0 LD.E.64 R28, [R36.64] ;  /* 0x00000006241c8980 */ /* 0x000566000c101b00 */
[----:B------:R-:W-:Y:S02]  /*7640*/  @!P1 IMAD.WIDE R30, R14, 0x2, R32 ;  /* 0x000000020e1e9825 */ /* 0x000fe400078e0220 */
[----:B------:R-:W-:-:S02]  /*7650*/  CS2R R14, SRZ ;  /* 0x00000000000e7805 */ /* 0x000fc4000001ff00 */
[----:B------:R-:W-:-:S04]  /*7660*/  @!P0 IMAD.WIDE R32, R5, 0x2, R32 ;  /* 0x0000000205208825 */ /* 0x000fc800078e0220 */
[----:B------:R2:W5:Y:S04]  /*7670*/  @!P1 LD.E.64 R14, [R30.64] ;  /* 0x000000061e0e9980 */ /* 0x000568000c101b00 */
[----:B------:R2:W5:Y:S01]  /*7680*/  @!P0 LD.E.64 R16, [R32.64] ;  /* 0x0000000620108980 */ /* 0x000562000c101b00 */
[----:B-1----:R-:W-:-:S06]  /*7690*/  CS2R R12, SRZ ;  /* 0x00000000000c7805 */ /* 0x002fcc000001ff00 */
[----:B------:R2:W5:Y:S02]  /*76a0*/  @!P2 LD.E.64 R12, [R34.64] ;  /* 0x00000006220ca980 */ /* 0x000564000c101b00 */
.L_x_96:
[----:B------:R-:W-:Y:S05]  /*76b0*/  BSYNC B0 ;  /* 0x0000000000007941 */ /* 0x000fea0003800000 */
.L_x_95:
[----:B-----5:R-:W-:Y:S01]  /*76c0*/  IMAD.MOV.U32 R52, RZ, RZ, R22 ;  /* 0x000000ffff347224 */ /* 0x020fe200078e0016 */
[----:B------:R-:W-:Y:S01]  /*76d0*/  SHF.R.U64 R46, R22, 0x10, R23 ;  /* 0x00000010162e7819 */ /* 0x000fe20000001217 */
[--C-:B------:R-:W-:Y:S01]  /*76e0*/  IMAD.MOV.U32 R41, RZ, RZ, R25.reuse ;  /* 0x000000ffff297224 */ /* 0x100fe200078e0019 */
[----:B--2---:R-:W-:Y:S01]  /*76f0*/  SHF.R.U64 R36, R24, 0x10, R25 ;  /* 0x0000001018247819 */ /* 0x004fe20000001219 */
[----:B------:R-:W-:Y:S01]  /*7700*/  IMAD.MOV.U32 R43, RZ, RZ, R27 ;  /* 0x000000ffff2b7224 */ /* 0x000fe200078e001b */
[----:B------:R-:W-:Y:S01]  /*7710*/  SHF.R.U32.HI R5, RZ, 0x10, R25 ;  /* 0x00000010ff057819 */ /* 0x000fe20000011619 */
[----:B------:R-:W-:Y:S01]  /*7720*/  IMAD.MOV.U32 R31, RZ, RZ, R6 ;  /* 0x000000ffff1f7224 */ /* 0x000fe200078e0006 */
[----:B------:R-:W-:Y:S01]  /*7730*/  SHF.R.U64 R25, R26, 0x10, R27 ;  /* 0x000000101a197819 */ /* 0x000fe2000000121b */
[----:B------:R-:W-:Y:S01]  /*7740*/  IMAD.MOV.U32 R57, RZ, RZ, R7 ;  /* 0x000000ffff397224 */ /* 0x000fe200078e0007 */
[----:B------:R-:W-:Y:S01]  /*7750*/  SHF.R.U32.HI R22, RZ, 0x10, R27 ;  /* 0x00000010ff167819 */ /* 0x000fe2000001161b */
[----:B------:R-:W-:Y:S01]  /*7760*/  IMAD.MOV.U32 R50, RZ, RZ, R8 ;  /* 0x000000ffff327224 */ /* 0x000fe200078e0008 */
[----:B------:R-:W-:Y:S01]  /*7770*/  SHF.R.U64 R27, R6, 0x10, R7 ;  /* 0x00000010061b7819 */ /* 0x000fe20000001207 */
[----:B------:R-:W-:Y:S01]  /*7780*/  IMAD.MOV.U32 R34, RZ, RZ, R26 ;  /* 0x000000ffff227224 */ /* 0x000fe200078e001a */
[----:B------:R-:W-:Y:S01]  /*7790*/  SHF.R.S32.HI R6, RZ, 0x1f, R65 ;  /* 0x0000001fff067819 */ /* 0x000fe20000011441 */
[----:B------:R-:W-:Y:S01]  /*77a0*/  IMAD.MOV.U32 R42, RZ, RZ, R24 ;  /* 0x000000ffff2a7224 */ /* 0x000fe200078e0018 */
[----:B------:R-:W-:Y:S01]  /*77b0*/  SHF.R.U32.HI R47, RZ, 0x10, R7 ;  /* 0x00000010ff2f7819 */ /* 0x000fe20000011607 */
[----:B------:R-:W-:Y:S01]  /*77c0*/  IMAD.MOV.U32 R35, RZ, RZ, R28 ;  /* 0x000000ffff237224 */ /* 0x000fe200078e001c */
[----:B------:R-:W-:Y:S01]  /*77d0*/  LEA.HI R6, R6, R65, RZ, 0x2 ;  /* 0x0000004106067211 */ /* 0x000fe200078f10ff */
[----:B------:R-:W-:Y:S01]  /*77e0*/  IMAD.MOV.U32 R49, RZ, RZ, R9 ;  /* 0x000000ffff317224 */ /* 0x000fe200078e0009 */
[----:B------:R-:W-:Y:S01]  /*77f0*/  LEA.HI R7, R62, R62, RZ, 0x1 ;  /* 0x0000003e3e077211 */ /* 0x000fe200078f08ff */
[----:B------:R-:W-:Y:S01]  /*7800*/  IMAD.MOV.U32 R51, RZ, RZ, R23 ;  /* 0x000000ffff337224 */ /* 0x000fe200078e0017 */
[----:B------:R-:W-:Y:S01]  /*7810*/  LOP3.LUT R6, R6, 0xfffffffc, RZ, 0xc0, !PT ;  /* 0xfffffffc06067812 */ /* 0x000fe200078ec0ff */
[----:B------:R-:W-:Y:S01]  /*7820*/  IMAD.MOV.U32 R61, RZ, RZ, R18 ;  /* 0x000000ffff3d7224 */ /* 0x000fe200078e0012 */
[----:B------:R-:W-:Y:S01]  /*7830*/  PRMT R41, R41, 0x5410, R5 ;  /* 0x0000541029297816 */ /* 0x000fe20000000005 */
[----:B------:R-:W-:Y:S01]  /*7840*/  IMAD.MOV.U32 R60, RZ, RZ, R19 ;  /* 0x000000ffff3c7224 */ /* 0x000fe200078e0013 */
[----:B------:R-:W-:Y:S01]  /*7850*/  SHF.R.U64 R48, R8, 0x10, R9 ;  /* 0x0000001008307819 */ /* 0x000fe20000001209 */
[----:B------:R-:W-:Y:S01]  /*7860*/  IMAD.IADD R6, R65, 0x1, -R6 ;  /* 0x0000000141067824 */ /* 0x000fe200078e0a06 */
[----:B------:R-:W-:Y:S01]  /*7870*/  LOP3.LUT R5, R7, 0x7fffffe, RZ, 0xc0, !PT ;  /* 0x07fffffe07057812 */ /* 0x000fe200078ec0ff */
[----:B------:R-:W-:Y:S01]  /*7880*/  IMAD.MOV.U32 R58, RZ, RZ, R21 ;  /* 0x000000ffff3a7224 */ /* 0x000fe200078e0015 */
[----:B------:R-:W-:Y:S01]  /*7890*/  SHF.R.U64 R26, R28, 0x10, R29 ;  /* 0x000000101c1a7819 */ /* 0x000fe2000000121d */
[----:B------:R-:W-:Y:S01]  /*78a0*/  IMAD.SHL.U32 R8, R6, 0x40, RZ ;  /* 0x0000004006087824 */ /* 0x000fe200078e00ff */
[----:B------:R-:W-:Y:S01]  /*78b0*/  SHF.R.U32.HI R28, RZ, 0x10, R9 ;  /* 0x00000010ff1c7819 */ /* 0x000fe20000011609 */
[----:B------:R-:W-:Y:S01]  /*78c0*/  IMAD.IADD R7, R62, 0x1, -R5 ;  /* 0x000000013e077824 */ /* 0x000fe200078e0a05 */
[----:B------:R-:W-:Y:S01]  /*78d0*/  PRMT R36, R42, 0x5410, R36 ;  /* 0x000054102a247816 */ /* 0x000fe20000000024 */
[----:B------:R-:W-:Y:S01]  /*78e0*/  IMAD R9, R161, -0x80, R55 ;  /* 0xffffff80a1097824 */ /* 0x000fe200078e0237 */
[----:B------:R-:W-:Y:S01]  /*78f0*/  LOP3.LUT R5, R8, 0xc0, RZ, 0xc0, !PT ;  /* 0x000000c008057812 */ /* 0x000fe200078ec0ff */
[----:B------:R-:W-:Y:S01]  /*7900*/  IMAD R7, R64, 0x8, R7 ;  /* 0x0000000840077824 */ /* 0x000fe200078e0207 */
[----:B------:R-:W-:Y:S01]  /*7910*/  LOP3.LUT P1, RZ, R6, 0x2, RZ, 0xc0, !PT ;  /* 0x0000000206ff7812 */ /* 0x000fe2000782c0ff */
[----:B------:R-:W-:Y:S01]  /*7920*/  IMAD.MOV.U32 R44, RZ, RZ, R29 ;  /* 0x000000ffff2c7224 */ /* 0x000fe200078e001d */
[----:B------:R-:W-:Y:S01]  /*7930*/  PRMT R42, R35, 0x5410, R26 ;  /* 0x00005410232a7816 */ /* 0x000fe2000000001a */
[----:B------:R-:W-:Y:S01]  /*7940*/  IMAD.MOV.U32 R56, RZ, RZ, R20 ;  /* 0x000000ffff387224 */ /* 0x000fe200078e0014 */
[----:B------:R-:W-:Y:S01]  /*7950*/  LOP3.LUT R6, R5, 0x8, R63, 0xf8, !PT ;  /* 0x0000000805067812 */ /* 0x000fe200078ef83f */
[----:B------:R-:W-:Y:S01]  /*7960*/  IMAD.MOV.U32 R33, RZ, RZ, R12 ;  /* 0x000000ffff217224 */ /* 0x000fe200078e000c */
[----:B------:R-:W-:Y:S01]  /*7970*/  SHF.R.U32.HI R5, RZ, 0x3, R5 ;  /* 0x00000003ff057819 */ /* 0x000fe20000011605 */
[----:B------:R-:W-:Y:S01]  /*7980*/  IMAD.MOV.U32 R32, RZ, RZ, R13 ;  /* 0x000000ffff207224 */ /* 0x000fe200078e000d */
[----:B------:R-:W-:Y:S01]  /*7990*/  IMNMX R35, R9, 0x80, PT ;  /* 0x0000008009237817 */ /* 0x000fe20003800200 */
[----:B------:R-:W-:Y:S01]  /*79a0*/  IMAD.MOV.U32 R39, RZ, RZ, R10 ;  /* 0x000000ffff277224 */ /* 0x000fe200078e000a */
[----:B------:R-:W-:Y:S01]  /*79b0*/  LOP3.LUT R5, R6, R5, RZ, 0x3c, !PT ;  /* 0x0000000506057212 */ /* 0x000fe200078e3cff */
[----:B------:R-:W-:Y:S01]  /*79c0*/  IMAD.MOV.U32 R38, RZ, RZ, R11 ;  /* 0x000000ffff267224 */ /* 0x000fe200078e000b */
[----:B------:R-:W-:Y:S01]  /*79d0*/  ISETP.GE.AND P0, PT, R62, R35, PT ;  /* 0x000000233e00720c */ /* 0x000fe20003f06270 */
[----:B------:R-:W-:-:S04]  /*79e0*/  DEPBAR.LE SB0, 0x1 ;  /* 0x000080400000791a */ /* 0x000fc80000000000 */
[----:B------:R-:W-:Y:S01]  /*79f0*/  IMAD.U32 R5, R7, 0x20, R5 ;  /* 0x0000002007057824 */ /* 0x000fe200078e0005 */
[----:B------:R-:W-:Y:S01]  /*7a00*/  SHF.R.U32.HI R30, RZ, 0x10, R23 ;  /* 0x00000010ff1e7819 */ /* 0x000fe20000011617 */
[----:B------:R-:W-:Y:S01]  /*7a10*/  BSSY B1, `(.L_x_97) ;  /* 0x000012c000017945 */ /* 0x000fe20003800000 */
[--C-:B------:R-:W-:Y:S02]  /*7a20*/  SHF.R.U64 R59, R18, 0x10, R19.reuse ;  /* 0x00000010123b7819 */ /* 0x100fe40000001213 */
[----:B------:R-:W-:Y:S02]  /*7a30*/  SHF.R.U32.HI R53, RZ, 0x10, R19 ;  /* 0x00000010ff357819 */ /* 0x000fe40000011613 */
[----:B------:R-:W-:Y:S01]  /*7a40*/  SHF.R.U64 R54, R20, 0x10, R21 ;  /* 0x0000001014367819 */ /* 0x000fe20000001215 */
[----:B------:R-:W-:Y:S01]  /*7a50*/  IMAD.MOV.U32 R20, RZ, RZ, R15 ;  /* 0x000000ffff147224 */ /* 0x000fe200078e000f */
[----:B------:R-:W-:Y:S01]  /*7a60*/  SHF.R.U32.HI R45, RZ, 0x10, R21 ;  /* 0x00000010ff2d7819 */ /* 0x000fe20000011615 */
[----:B------:R-:W-:Y:S01]  /*7a70*/  IMAD.MOV.U32 R21, RZ, RZ, R14 ;  /* 0x000000ffff157224 */ /* 0x000fe200078e000e */
[----:B------:R-:W-:-:S02]  /*7a80*/  SHF.R.U32.HI R23, RZ, 0x10, R29 ;  /* 0x00000010ff177819 */ /* 0x000fc4000001161d */
[--C-:B------:R-:W-:Y:S02]  /*7a90*/  SHF.R.U64 R29, R12, 0x10, R13.reuse ;  /* 0x000000100c1d7819 */ /* 0x100fe4000000120d */
[----:B------:R-:W-:Y:S01]  /*7aa0*/  SHF.R.U32.HI R18, RZ, 0x10, R13 ;  /* 0x00000010ff127819 */ /* 0x000fe2000001160d */
[----:B------:R-:W-:Y:S01]  /*7ab0*/  IMAD.MOV.U32 R13, RZ, RZ, R17 ;  /* 0x000000ffff0d7224 */ /* 0x000fe200078e0011 */
[----:B------:R-:W-:Y:S01]  /*7ac0*/  SHF.R.U64 R19, R14, 0x10, R15 ;  /* 0x000000100e137819 */ /* 0x000fe2000000120f */
[----:B------:R-:W-:Y:S01]  /*7ad0*/  IMAD.MOV.U32 R14, RZ, RZ, R16 ;  /* 0x000000ffff0e7224 */ /* 0x000fe200078e0010 */
[--C-:B------:R-:W-:Y:S02]  /*7ae0*/  SHF.R.U64 R37, R10, 0x10, R11.reuse ;  /* 0x000000100a257819 */ /* 0x100fe4000000120b */
[----:B------:R-:W-:Y:S02]  /*7af0*/  SHF.R.U32.HI R24, RZ, 0x10, R11 ;  /* 0x00000010ff187819 */ /* 0x000fe4000001160b */
[----:B------:R-:W-:-:S02]  /*7b00*/  IADD3 R6, R5, 0x10, RZ ;  /* 0x0000001005067810 */ /* 0x000fc40007ffe0ff */
[----:B------:R-:W-:Y:S02]  /*7b10*/  SHF.R.U32.HI R11, RZ, 0x10, R15 ;  /* 0x00000010ff0b7819 */ /* 0x000fe4000001160f */
[--C-:B------:R-:W-:Y:S02]  /*7b20*/  SHF.R.U64 R12, R16, 0x10, R17.reuse ;  /* 0x00000010100c7819 */ /* 0x100fe40000001211 */
[----:B------:R-:W-:Y:S02]  /*7b30*/  SHF.R.U32.HI R10, RZ, 0x10, R17 ;  /* 0x00000010ff0a7819 */ /* 0x000fe40000011611 */
[----:B------:R-:W-:Y:S02]  /*7b40*/  @P1 IADD3 R6, R5, -0x10, RZ ;  /* 0xfffffff005061810 */ /* 0x000fe40007ffe0ff */
[----:B------:R-:W-:Y:S02]  /*7b50*/  PRMT R34, R34, 0x5410, R25 ;  /* 0x0000541022227816 */ /* 0x000fe40000000019 */
[----:B------:R-:W-:-:S02]  /*7b60*/  PRMT R43, R43, 0x5410, R22 ;  /* 0x000054102b2b7816 */ /* 0x000fc40000000016 */
[----:B------:R-:W-:Y:S02]  /*7b70*/  PRMT R44, R44, 0x5410, R23 ;  /* 0x000054102c2c7816 */ /* 0x000fe40000000017 */
[----:B------:R-:W-:Y:S02]  /*7b80*/  PRMT R27, R31, 0x5410, R27 ;  /* 0x000054101f1b7816 */ /* 0x000fe4000000001b */
[----:B------:R-:W-:Y:S02]  /*7b90*/  PRMT R29, R33, 0x5410, R29 ;  /* 0x00005410211d7816 */ /* 0x000fe4000000001d */
[----:B------:R-:W-:Y:S02]  /*7ba0*/  PRMT R59, R61, 0x5410, R59 ;  /* 0x000054103d3b7816 */ /* 0x000fe4000000003b */
        /* <DEDUP_REMOVED lines=13> */
[----:B------:R-:W-:-:S02]  /*7c80*/  LEA R22, R5, 0x6100, 0x1 ;  /* 0x0000610005167811 */ /* 0x000fc400078e08ff */
[----:B------:R-:W-:Y:S02]  /*7c90*/  LEA R23, R6, 0x6100, 0x1 ;  /* 0x0000610006177811 */ /* 0x000fe400078e08ff */
[----:B------:R-:W-:Y:S02]  /*7ca0*/  PRMT R31, R14, 0x5410, R12 ;  /* 0x000054100e1f7816 */ /* 0x000fe4000000000c */
[----:B------:R-:W-:Y:S01]  /*7cb0*/  PRMT R33, R13, 0x5410, R10 ;  /* 0x000054100d217816 */ /* 0x000fe2000000000a */
[----:B------:R-:W-:Y:S06]  /*7cc0*/  BAR.SYNC.DEFER_BLOCKING 0x0 ;  /* 0x0000000000007b1d */ /* 0x000fec0000010000 */
[----:B------:R-:W-:Y:S05]  /*7cd0*/  @P0 BRA `(.L_x_98) ;  /* 0x00000ff000000947 */ /* 0x000fea0003800000 */
[----:B------:R-:W-:Y:S01]  /*7ce0*/  ISETP.GE.AND P0, PT, R40, c[0x0][0x27c], PT ;  /* 0x00009f0028007a0c */ /* 0x000fe20003f06270 */
[----:B------:R-:W-:-:S12]  /*7cf0*/  BSSY B0, `(.L_x_99) ;  /* 0x0000028000007945 */ /* 0x000fd80003800000 */
[----:B------:R-:W-:Y:S05]  /*7d00*/  @P0 BRA `(.L_x_100) ;  /* 0x0000026000000947 */ /* 0x000fea0003800000 */
[----:B------:R-:W1:Y:S01]  /*7d10*/  LDS.128 R8, [R22] ;  /* 0x0000000016087984 */ /* 0x000e620000000c00 */
[----:B------:R-:W-:Y:S01]  /*7d20*/  SHF.L.U32 R7, R59, 0x10, RZ ;  /* 0x000000103b077819 */ /* 0x000fe200000006ff */
[C---:B------:R-:W-:Y:S01]  /*7d30*/  IMAD.U32 R5, R27.reuse, 0x10000, RZ ;  /* 0x000100001b057824 */ /* 0x040fe200078e00ff */
[----:B------:R-:W-:Y:S02]  /*7d40*/  LOP3.LUT R14, R27, 0xffff0000, RZ, 0xc0, !PT ;  /* 0xffff00001b0e7812 */ /* 0x000fe400078ec0ff */
[----:B------:R-:W-:Y:S02]  /*7d50*/  LOP3.LUT R6, R59, 0xffff0000, RZ, 0xc0, !PT ;  /* 0xffff00003b067812 */ /* 0x000fe400078ec0ff */
[C---:B-1----:R-:W-:Y:S01]  /*7d60*/  SHF.L.U32 R13, R8.reuse, 0x10, RZ ;  /* 0x00000010080d7819 */ /* 0x042fe200000006ff */
[----:B------:R-:W-:Y:S01]  /*7d70*/  IMAD.U32 R18, R11, 0x10000, RZ ;  /* 0x000100000b127824 */ /* 0x000fe200078e00ff */
[----:B------:R-:W-:Y:S02]  /*7d80*/  LOP3.LUT R12, R8, 0xffff0000, RZ, 0xc0, !PT ;  /* 0xffff0000080c7812 */ /* 0x000fe400078ec0ff */
[----:B------:R-:W-:-:S02]  /*7d90*/  LOP3.LUT R8, R9, 0xffff0000, RZ, 0xc0, !PT ;  /* 0xffff000009087812 */ /* 0x000fc400078ec0ff */
[----:B------:R-:W-:Y:S01]  /*7da0*/  SHF.L.U32 R16, R9, 0x10, RZ ;  /* 0x0000001009107819 */ /* 0x000fe200000006ff */
[----:B------:R-:W-:Y:S01]  /*7db0*/  FMUL.FTZ R9, R12, R5 ;  /* 0x000000050c097220 */ /* 0x000fe20000410000 */
[----:B------:R-:W-:Y:S01]  /*7dc0*/  SHF.L.U32 R17, R10, 0x10, RZ ;  /* 0x000000100a117819 */ /* 0x000fe200000006ff */
[-C--:B------:R-:W-:Y:S01]  /*7dd0*/  FMUL.FTZ R12, R12, R7.reuse ;  /* 0x000000070c0c7220 */ /* 0x080fe20000410000 */
[----:B------:R-:W-:Y:S01]  /*7de0*/  LOP3.LUT R15, R10, 0xffff0000, RZ, 0xc0, !PT ;  /* 0xffff00000a0f7812 */ /* 0x000fe200078ec0ff */
[C---:B------:R-:W-:Y:S01]  /*7df0*/  FMUL.FTZ R10, R8.reuse, R14 ;  /* 0x0000000e080a7220 */ /* 0x040fe20000410000 */
[----:B------:R-:W-:Y:S01]  /*7e00*/  LOP3.LUT R11, R11, 0xffff0000, RZ, 0xc0, !PT ;  /* 0xffff00000b0b7812 */ /* 0x000fe200078ec0ff */
[----:B------:R-:W-:Y:S01]  /*7e10*/  FFMA.FTZ R21, R13, R7, -R9 ;  /* 0x000000070d157223 */ /* 0x000fe20000010809 */
[----:B------:R-:W-:Y:S01]  /*7e20*/  LOP3.LUT R7, R53, 0xffff0000, RZ, 0xc0, !PT ;  /* 0xffff000035077812 */ /* 0x000fe200078ec0ff */
[----:B------:R-:W-:Y:S01]  /*7e30*/  FFMA.FTZ R20, R13, R5, R12 ;  /* 0x000000050d147223 */ /* 0x000fe2000001000c */
[----:B------:R-:W-:Y:S01]  /*7e40*/  LOP3.LUT R5, R47, 0xffff0000, RZ, 0xc0, !PT ;  /* 0xffff00002f057812 */ /* 0x000fe200078ec0ff */
[-C--:B------:R-:W-:Y:S01]  /*7e50*/  FMUL.FTZ R9, R8, R6.reuse ;  /* 0x0000000608097220 */ /* 0x080fe20000410000 */
[----:B------:R-:W-:Y:S01]  /*7e60*/  SHF.L.U32 R8, R53, 0x10, RZ ;  /* 0x0000001035087819 */ /* 0x000fe200000006ff */
[C---:B------:R-:W-:Y:S01]  /*7e70*/  FFMA.FTZ R19, R16.reuse, R6, -R10 ;  /* 0x0000000610137223 */ /* 0x040fe2000001080a */
[----:B------:R-:W-:Y:S01]  /*7e80*/  SHF.L.U32 R6, R47, 0x10, RZ ;  /* 0x000000102f067819 */ /* 0x000fe200000006ff */
[----:B------:R-:W-:-:S02]  /*7e90*/  FFMA.FTZ R14, R16, R14, R9 ;  /* 0x0000000e100e7223 */ /* 0x000fc40000010009 */
[----:B------:R-:W-:Y:S02]  /*7ea0*/  FMUL.FTZ R12, R11, R5 ;  /* 0x000000050b0c7220 */ /* 0x000fe40000410000 */
[C---:B------:R-:W-:Y:S02]  /*7eb0*/  FMUL.FTZ R10, R15.reuse, R6 ;  /* 0x000000060f0a7220 */ /* 0x040fe40000410000 */
[-C--:B------:R-:W-:Y:S02]  /*7ec0*/  FMUL.FTZ R9, R15, R8.reuse ;  /* 0x000000080f097220 */ /* 0x080fe40000410000 */
[----:B------:R-:W-:Y:S02]  /*7ed0*/  FMUL.FTZ R11, R11, R7 ;  /* 0x000000070b0b7220 */ /* 0x000fe40000410000 */
[C---:B------:R-:W-:Y:S01]  /*7ee0*/  FFMA.FTZ R13, R17.reuse, R8, -R10 ;  /* 0x00000008110d7223 */ /* 0x040fe2000001080a */
[----:B------:R-:W-:Y:S01]  /*7ef0*/  F2FP.BF16.PACK_AB R8, R20, R21 ;  /* 0x000000151408723e */ /* 0x000fe200000010ff */
[----:B------:R-:W-:Y:S01]  /*7f00*/  FFMA.FTZ R10, R17, R6, R9 ;  /* 0x00000006110a7223 */ /* 0x000fe20000010009 */
[----:B------:R-:W-:Y:S01]  /*7f10*/  F2FP.BF16.PACK_AB R9, R14, R19 ;  /* 0x000000130e09723e */ /* 0x000fe200000010ff */
[----:B------:R-:W-:-:S02]  /*7f20*/  FFMA.FTZ R7, R18, R7, -R12 ;  /* 0x0000000712077223 */ /* 0x000fc4000001080c */
[----:B------:R-:W-:Y:S01]  /*7f30*/  FFMA.FTZ R11, R18, R5, R11 ;  /* 0x00000005120b7223 */ /* 0x000fe2000001000b */
[----:B------:R-:W-:-:S04]  /*7f40*/  F2FP.BF16.PACK_AB R10, R10, R13 ;  /* 0x0000000d0a0a723e */ /* 0x000fc800000010ff */
[----:B------:R-:W-:-:S05]  /*7f50*/  F2FP.BF16.PACK_AB R11, R11, R7 ;  /* 0x000000070b0b723e */ /* 0x000fca00000010ff */
[----:B------:R1:W-:Y:S02]  /*7f60*/  STS.128 [R22], R8 ;  /* 0x0000000816007388 */ /* 0x0003e40000000c00 */
.L_x_100:
[----:B------:R-:W-:Y:S05]  /*7f70*/  BSYNC B0 ;  /* 0x0000000000007941 */ /* 0x000fea0003800000 */
.L_x_99:
[----:B------:R-:W-:Y:S01]  /*7f80*/  IADD3 R5, R40, 0x8, RZ ;  /* 0x0000000828057810 */ /* 0x000fe20007ffe0ff */
[----:B------:R-:W-:Y:S03]  /*7f90*/  BSSY B0, `(.L_x_101) ;  /* 0x0000029000007945 */ /* 0x000fe60003800000 */
[----:B------:R-:W-:-:S13]  /*7fa0*/  ISETP.GE.AND P0, PT, R5, c[0x0][0x27c], PT ;  /* 0x00009f0005007a0c */ /* 0x000fda0003f06270 */
[----:B------:R-:W-:Y:S05]  /*7fb0*/  @P0 BRA `(.L_x_102) ;  /* 0x0000026000000947 */ /* 0x000fea0003800000 */
[----:B-1----:R-:W1:Y:S01]  /*7fc0*/  LDS.128 R8, [R23] ;  /* 0x0000000017087984 */ /* 0x002e620000000c00 */
        /* <DEDUP_REMOVED lines=13> */
[----:B------:R-:W-:Y:S01]  /*80a0*/  FMUL.FTZ R10, R8, R14 ;  /* 0x0000000e080a7220 */ /* 0x000fe20000410000 */
[----:B------:R-:W-:Y:S01]  /*80b0*/  LOP3.LUT R11, R11, 0xffff0000, RZ, 0xc0, !PT ;  /* 0xffff00000b0b7812 */ /* 0x000fe200078ec0ff */
[----:B------:R-:W-:Y:S01]  /*80c0*/  FFMA.FTZ R21, R13, R7, -R9 ;  /* 0x000000070d157223 */ /* 0x000fe20000010809 */
[----:B------:R-:W-:Y:S01]  /*80d0*/  LOP3.LUT R7, R45, 0xffff0000, RZ, 0xc0, !PT ;  /* 0xffff00002d077812 */ /* 0x000fe200078ec0ff */
[----:B------:R-:W-:Y:S01]  /*80e0*/  FFMA.FTZ R20, R13, R5, R12 ;  /* 0x000000050d147223 */ /* 0x000fe2000001000c */
[----:B------:R-:W-:Y:S01]  /*80f0*/  LOP3.LUT R5, R28, 0xffff0000, RZ, 0xc0, !PT ;  /* 0xffff00001c057812 */ /* 0x000fe200078ec0ff */
[-C--:B------:R-:W-:Y:S01]  /*8100*/  FMUL.FTZ R9, R8, R6.reuse ;  /* 0x0000000608097220 */ /* 0x080fe20000410000 */
[----:B------:R-:W-:Y:S01]  /*8110*/  SHF.L.U32 R8, R45, 0x10, RZ ;  /* 0x000000102d087819 */ /* 0x000fe200000006ff */
[----:B------:R-:W-:Y:S01]  /*8120*/  FFMA.FTZ R19, R16, R6, -R10 ;  /* 0x0000000610137223 */ /* 0x000fe2000001080a */
        /* <DEDUP_REMOVED lines=15> */
.L_x_102:
[----:B------:R-:W-:Y:S05]  /*8220*/  BSYNC B0 ;  /* 0x0000000000007941 */ /* 0x000fea0003800000 */
.L_x_101:
[----:B------:R-:W-:Y:S01]  /*8230*/  IADD3 R5, R40, 0x10, RZ ;  /* 0x0000001028057810 */ /* 0x000fe20007ffe0ff */
[----:B------:R-:W-:Y:S03]  /*8240*/  BSSY B0, `(.L_x_103) ;  /* 0x0000029000007945 */ /* 0x000fe60003800000 */
[----:B------:R-:W-:-:S13]  /*8250*/  ISETP.GE.AND P0, PT, R5, c[0x0][0x27c], PT ;  /* 0x00009f0005007a0c */ /* 0x000fda0003f06270 */
[----:B------:R-:W-:Y:S05]  /*8260*/  @P0 BRA `(.L_x_104) ;  /* 0x0000026000000947 */ /* 0x000fea0003800000 */
[----:B-1----:R-:W1:Y:S01]  /*8270*/  LDS.128 R8, [R22+0x2000] ;  /* 0x0020000016087984 */ /* 0x002e620000000c00 */
[C---:B------:R-:W-:Y:S01]  /*8280*/  SHF.L.U32 R7, R46.reuse, 0x10, RZ ;  /* 0x000000102e077819 */ /* 0x040fe200000006ff */
        /* <DEDUP_REMOVED lines=14> */
[C---:B------:R-:W-:Y:S01]  /*8370*/  FFMA.FTZ R21, R13.reuse, R7, -R9 ;  /* 0x000000070d157223 */ /* 0x040fe20000010809 */
        /* <DEDUP_REMOVED lines=20> */
[----:B------:R1:W-:Y:S02]  /*84c0*/  STS.128 [R22+0x2000], R8 ;  /* 0x0020000816007388 */ /* 0x0003e40000000c00 */
.L_x_104:
[----:B------:R-:W-:Y:S05]  /*84d0*/  BSYNC B0 ;  /* 0x0000000000007941 */ /* 0x000fea0003800000 */
.L_x_103:
        /* <DEDUP_REMOVED lines=42> */
.L_x_106:
[----:B------:R-:W-:Y:S05]  /*8780*/  BSYNC B0 ;  /* 0x0000000000007941 */ /* 0x000fea0003800000 */
.L_x_105:
        /* <DEDUP_REMOVED lines=42> */
.L_x_108:
[----:B------:R-:W-:Y:S05]  /*8a30*/  BSYNC B0 ;  /* 0x0000000000007941 */ /* 0x000fea0003800000 */
.L_x_107:
[----:B------:R-:W-:-:S04]  /*8a40*/  IADD3 R5, R40, 0x28, RZ ;  /* 0x0000002828057810 */ /* 0x000fc80007ffe0ff */
        /* <DEDUP_REMOVED lines=21> */
[C---:B------:R-:W-:Y:S01]  /*8ba0*/  LOP3.LUT R5, R33.reuse, 0xffff0000, RZ, 0xc0, !PT ;  /* 0xffff000021057812 */ /* 0x040fe200078ec0ff */
        /* <DEDUP_REMOVED lines=18> */
.L_x_98:
[----:B------:R-:W-:Y:S05]  /*8cd0*/  BSYNC B1 ;  /* 0x0000000000017941 */ /* 0x000fea0003800000 */
.L_x_97:
[----:B------:R-:W-:-:S04]  /*8ce0*/  IADD3 R5, R62, 0x40, RZ ;  /* 0x000000403e057810 */ /* 0x000fc80007ffe0ff */
[----:B------:R-:W-:-:S13]  /*8cf0*/  ISETP.GE.AND P0, PT, R5, R35, PT ;  /* 0x000000230500720c */ /* 0x000fda0003f06270 */
[----:B------:R-:W-:Y:S05]  /*8d00*/  @P0 BRA `(.L_x_109) ;  /* 0x0000411000000947 */ /* 0x000fea0003800000 */
[----:B------:R-:W-:Y:S01]  /*8d10*/  ISETP.GE.AND P0, PT, R40, c[0x0][0x27c], PT ;  /* 0x00009f0028007a0c */ /* 0x000fe20003f06270 */
[----:B------:R-:W-:-:S12]  /*8d20*/  BSSY B0, `(.L_x_110) ;  /* 0x0000028000007945 */ /* 0x000fd80003800000 */
[----:B------:R-:W-:Y:S05]  /*8d30*/  @P0 BRA `(.L_x_111) ;  /* 0x0000026000000947 */ /* 0x000fea0003800000 */
[----:B-1----:R-:W1:Y:S01]  /*8d40*/  LDS.128 R8, [R22+0x1000] ;  /* 0x0010000016087984 */ /* 0x002e620000000c00 */
        /* <DEDUP_REMOVED lines=9> */
[-C--:B------:R-:W-:Y:S01]  /*8de0*/  FMUL.FTZ R9, R5, R12.reuse ;  /* 0x0000000c05097220 */ /* 0x080fe20000410000 */
[C---:B------:R-:W-:Y:S01]  /*8df0*/  SHF.L.U32 R17, R10.reuse, 0x10, RZ ;  /* 0x000000100a117819 */ /* 0x040fe200000006ff */
[----:B------:R-:W-:Y:S01]  /*8e00*/  FMUL.FTZ R12, R7, R12 ;  /* 0x0000000c070c7220 */ /* 0x000fe20000410000 */
[----:B------:R-:W-:Y:S01]  /*8e10*/  LOP3.LUT R15, R10, 0xffff0000, RZ, 0xc0, !PT ;  /* 0xffff00000a0f7812 */ /* 0x000fe200078ec0ff */
[-C--:B------:R-:W-:Y:S01]  /*8e20*/  FMUL.FTZ R10, R14, R8.reuse ;  /* 0x000000080e0a7220 */ /* 0x080fe20000410000 */
[----:B------:R-:W-:Y:S01]  /*8e30*/  LOP3.LUT R11, R11, 0xffff0000, RZ, 0xc0, !PT ;  /* 0xffff00000b0b7812 */ /* 0x000fe200078ec0ff */
[-C--:B------:R-:W-:Y:S01]  /*8e40*/  FFMA.FTZ R21, R7, R13.reuse, -R9 ;  /* 0x0000000d07157223 */ /* 0x080fe20000010809 */
[----:B------:R-:W-:Y:S01]  /*8e50*/  LOP3.LUT R7, R53, 0xffff0000, RZ, 0xc0, !PT ;  /* 0xffff000035077812 */ /* 0x000fe200078ec0ff */
[----:B------:R-:W-:Y:S01]  /*8e60*/  FFMA.FTZ R20, R5, R13, R12 ;  /* 0x0000000d05147223 */ /* 0x000fe2000001000c */
[----:B------:R-:W-:Y:S01]  /*8e70*/  LOP3.LUT R5, R47, 0xffff0000, RZ, 0xc0, !PT ;  /* 0xffff00002f057812 */ /* 0x000fe200078ec0ff */
[C---:B------:R-:W-:Y:S01]  /*8e80*/  FMUL.FTZ R9, R6.reuse, R8 ;  /* 0x0000000806097220 */ /* 0x040fe20000410000 */
[----:B------:R-:W-:Y:S01]  /*8e90*/  SHF.L.U32 R8, R53, 0x10, RZ ;  /* 0x0000001035087819 */ /* 0x000fe200000006ff */
[-C--:B------:R-:W-:Y:S01]  /*8ea0*/  FFMA.FTZ R19, R6, R16.reuse, -R10 ;  /* 0x0000001006137223 */ /* 0x080fe2000001080a */
[----:B------:R-:W-:Y:S01]  /*8eb0*/  SHF.L.U32 R6, R47, 0x10, RZ ;  /* 0x000000102f067819 */ /* 0x000fe200000006ff */
[----:B------:R-:W-:-:S02]  /*8ec0*/  FFMA.FTZ R14, R14, R16, R9 ;  /* 0x000000100e0e7223 */ /* 0x000fc40000010009 */
[----:B------:R-:W-:Y:S02]  /*8ed0*/  FMUL.FTZ R12, R5, R11 ;  /* 0x0000000b050c7220 */ /* 0x000fe40000410000 */
[-C--:B------:R-:W-:Y:S02]  /*8ee0*/  FMUL.FTZ R10, R6, R15.reuse ;  /* 0x0000000f060a7220 */ /* 0x080fe40000410000 */
[C---:B------:R-:W-:Y:S02]  /*8ef0*/  FMUL.FTZ R9, R8.reuse, R15 ;  /* 0x0000000f08097220 */ /* 0x040fe40000410000 */
[C---:B------:R-:W-:Y:S02]  /*8f00*/  FMUL.FTZ R11, R7.reuse, R11 ;  /* 0x0000000b070b7220 */ /* 0x040fe40000410000 */
[----:B------:R-:W-:Y:S01]  /*8f10*/  FFMA.FTZ R13, R8, R17, -R10 ;  /* 0x00000011080d7223 */ /* 0x000fe2000001080a */
        /* <DEDUP_REMOVED lines=8> */
.L_x_111:
[----:B------:R-:W-:Y:S05]  /*8fa0*/  BSYNC B0 ;  /* 0x0000000000007941 */ /* 0x000fea0003800000 */
.L_x_110:
[----:B------:R-:W-:Y:S01]  /*8fb0*/  IADD3 R5, R40, 0x8, RZ ;  /* 0x0000000828057810 */ /* 0x000fe20007ffe0ff */
[----:B------:R-:W-:Y:S03]  /*8fc0*/  BSSY B0, `(.L_x_112) ;  /* 0x0000029000007945 */ /* 0x000fe60003800000 */
[----:B------:R-:W-:-:S13]  /*8fd0*/  ISETP.GE.AND P0, PT, R5, c[0x0][0x27c], PT ;  /* 0x00009f0005007a0c */ /* 0x000fda0003f06270 */
        /* <DEDUP_REMOVED lines=39> */
.L_x_113:
[----:B------:R-:W-:Y:S05]  /*9250*/  BSYNC B0 ;  /* 0x0000000000007941 */ /* 0x000fea0003800000 */
.L_x_112:
        /* <DEDUP_REMOVED lines=24> */
[----:B------:R-:W-:Y:S01]  /*93e0*/  FMUL.FTZ R9, R6, R8 ;  /* 0x0000000806097220 */ /* 0x000fe20000410000 */
        /* <DEDUP_REMOVED lines=17> */
.L_x_115:
[----:B------:R-:W-:Y:S05]  /*9500*/  BSYNC B0 ;  /* 0x0000000000007941 */ /* 0x000fea0003800000 */
.L_x_114:
        /* <DEDUP_REMOVED lines=42> */
.L_x_117:
[----:B------:R-:W-:Y:S05]  /*97b0*/  BSYNC B0 ;  /* 0x0000000000007941 */ /* 0x000fea0003800000 */
.L_x_116:
        /* <DEDUP_REMOVED lines=42> */
.L_x_119:
[----:B------:R-:W-:Y:S05]  /*9a60*/  BSYNC B0 ;  /* 0x0000000000007941 */ /* 0x000fea0003800000 */
.L_x_118:
        /* <DEDUP_REMOVED lines=22> */
[C---:B------:R-:W-:Y:S01]  /*9bd0*/  LOP3.LUT R5, R33.reuse, 0xffff0000, RZ, 0xc0, !PT ;  /* 0xffff000021057812 */ /* 0x040fe200078ec0ff */
        /* <DEDUP_REMOVED lines=17> */
[----:B------:R1:W-:Y:S01]  /*9cf0*/  STS.128 [R23+0x5000], R8 ;  /* 0x0050000817007388 */ /* 0x0003e20000000c00 */
[----:B------:R-:W-:Y:S05]  /*9d00*/  BRA `(.L_x_109) ;  /* 0x0000311000007947 */ /* 0x000fea0003800000 */
.L_x_94:
        /* <DEDUP_REMOVED lines=17> */
[C---:B------:R-:W-:Y:S01]  /*9e20*/  IADD3 R10, R63.reuse, 0x20, RZ ;  /* 0x000000203f0a7810 */ /* 0x040fe20007ffe0ff */
[----:B------:R-:W-:Y:S01]  /*9e30*/  CS2R R20, SRZ ;  /* 0x0000000000147805 */ /* 0x000fe2000001ff00 */
[----:B------:R-:W-:-:S02]  /*9e40*/  ISETP.GE.AND P2, PT, R63, c[0x0][0x27c], PT ;  /* 0x00009f003f007a0c */ /* 0x000fc40003f46270 */
[----:B------:R-:W-:Y:S02]  /*9e50*/  ISETP.GE.AND P1, PT, R9, c[0x0][0x27c], PT ;  /* 0x00009f0009007a0c */ /* 0x000fe40003f26270 */
[----:B------:R-:W-:-:S09]  /*9e60*/  ISETP.GE.AND P0, PT, R10, c[0x0][0x27c], PT ;  /* 0x00009f000a007a0c */ /* 0x000fd20003f06270 */
[----:B------:R-:W-:Y:S02]  /*9e70*/  @!P2 IMAD.WIDE R6, R63, 0x2, R34 ;  /* 0x000000023f06a825 */ /* 0x000fe400078e0222 */
[----:B------:R-:W-:Y:S02]  /*9e80*/  @!P1 SHF.R.S32.HI R8, RZ, 0x1f, R9 ;  /* 0x0000001fff089819 */ /* 0x000fe40000011409 */
[----:B------:R-:W-:Y:S01]  /*9e90*/  @!P0 SHF.R.S32.HI R5, RZ, 0x1f, R10 ;  /* 0x0000001fff058819 */ /* 0x000fe2000001140a */
[----:B------:R1:W5:Y:S01]  /*9ea0*/  @!P2 LD.E.128 R20, [R6.64] ;  /* 0x000000060614a980 */ /* 0x000362000c101d00 */
[----:B------:R-:W-:Y:S01]  /*9eb0*/  CS2R R26, SRZ ;  /* 0x00000000001a7805 */ /* 0x000fe2000001ff00 */
[----:B------:R-:W-:Y:S01]  /*9ec0*/  CS2R R24, SRZ ;  /* 0x0000000000187805 */ /* 0x000fe2000001ff00 */
[----:B------:R-:W-:Y:S01]  /*9ed0*/  @!P0 LEA.HI R5, R5, R10, RZ, 0x3 ;  /* 0x0000000a05058211 */ /* 0x000fe200078f18ff */
[----:B------:R-:W-:Y:S01]  /*9ee0*/  CS2R R14, SRZ ;  /* 0x00000000000e7805 */ /* 0x000fe2000001ff00 */
[----:B------:R-:W-:Y:S01]  /*9ef0*/  CS2R R10, SRZ ;  /* 0x00000000000a7805 */ /* 0x000fe2000001ff00 */
[----:B------:R-:W-:Y:S01]  /*9f00*/  CS2R R12, SRZ ;  /* 0x00000000000c7805 */ /* 0x000fe2000001ff00 */
[----:B------:R-:W-:Y:S01]  /*9f10*/  @!P0 LOP3.LUT R5, R5, 0xfffffff8, RZ, 0xc0, !PT ;  /* 0xfffffff805058812 */ /* 0x000fe200078ec0ff */
[----:B------:R-:W-:Y:S01]  /*9f20*/  CS2R R30, SRZ ;  /* 0x00000000001e7805 */ /* 0x000fe2000001ff00 */
[----:B------:R-:W-:Y:S01]  /*9f30*/  CS2R R28, SRZ ;  /* 0x00000000001c7805 */ /* 0x000fe2000001ff00 */
[----:B------:R-:W-:Y:S01]  /*9f40*/  CS2R R18, SRZ ;  /* 0x0000000000127805 */ /* 0x000fe2000001ff00 */
[----:B------:R-:W-:Y:S01]  /*9f50*/  CS2R R16, SRZ ;  /* 0x0000000000107805 */ /* 0x000fe2000001ff00 */
[----:B------:R-:W-:-:S05]  /*9f60*/  @!P0 IMAD.WIDE R36, R5, 0x2, R34 ;  /* 0x0000000205248825 */ /* 0x000fca00078e0222 */
[----:B------:R2:W5:Y:S01]  /*9f70*/  @!P0 LD.E.128 R28, [R36.64] ;  /* 0x00000006241c8980 */ /* 0x000562000c101d00 */
[----:B-1----:R-:W-:Y:S02]  /*9f80*/  @!P1 LEA.HI R6, R8, R9, RZ, 0x3 ;  /* 0x0000000908069211 */ /* 0x002fe400078f18ff */
[----:B------:R-:W-:Y:S02]  /*9f90*/  CS2R R8, SRZ ;  /* 0x0000000000087805 */ /* 0x000fe4000001ff00 */
[----:B------:R-:W-:-:S05]  /*9fa0*/  @!P1 LOP3.LUT R6, R6, 0xfffffff8, RZ, 0xc0, !PT ;  /* 0xfffffff806069812 */ /* 0x000fca00078ec0ff */
[----:B------:R-:W-:-:S04]  /*9fb0*/  @!P1 IMAD.WIDE R38, R6, 0x2, R34 ;  /* 0x0000000206269825 */ /* 0x000fc800078e0222 */
[--C-:B------:R-:W-:Y:S01]  /*9fc0*/  @!P1 IMAD.WIDE R34, R6, 0x2, R32.reuse ;  /* 0x0000000206229825 */ /* 0x100fe200078e0220 */
[----:B------:R2:W5:Y:S03]  /*9fd0*/  @!P1 LD.E.128 R24, [R38.64] ;  /* 0x0000000626189980 */ /* 0x000566000c101d00 */
[--C-:B------:R-:W-:Y:S01]  /*9fe0*/  @!P0 IMAD.WIDE R6, R5, 0x2, R32.reuse ;  /* 0x0000000205068825 */ /* 0x100fe200078e0220 */
[----:B------:R2:W5:Y:S03]  /*9ff0*/  @!P1 LD.E.128 R12, [R34.64] ;  /* 0x00000006220c9980 */ /* 0x000566000c101d00 */
[----:B------:R-:W-:Y:S01]  /*a000*/  @!P2 IMAD.WIDE R32, R63, 0x2, R32 ;  /* 0x000000023f20a825 */ /* 0x000fe200078e0220 */
[----:B------:R2:W5:Y:S04]  /*a010*/  @!P0 LD.E.128 R16, [R6.64] ;  /* 0x0000000606108980 */ /* 0x000568000c101d00 */
[----:B------:R2:W5:Y:S02]  /*a020*/  @!P2 LD.E.128 R8, [R32.64] ;  /* 0x000000062008a980 */ /* 0x000564000c101d00 */
.L_x_121:
[----:B------:R-:W-:Y:S05]  /*a030*/  BSYNC B0 ;  /* 0x0000000000007941 */ /* 0x000fea0003800000 */
.L_x_120:
[----:B-----5:R-:W-:Y:S01]  /*a040*/  IMAD.MOV.U32 R51, RZ, RZ, R24 ;  /* 0x000000ffff337224 */ /* 0x020fe200078e0018 */
[----:B------:R-:W-:Y:S01]  /*a050*/  SHF.R.U64 R49, R24, 0x10, R25 ;  /* 0x0000001018317819 */ /* 0x000fe20000001219 */
[----:B------:R-:W-:Y:S01]  /*a060*/  IMAD R5, R161, -0x80, R55 ;  /* 0xffffff80a1057824 */ /* 0x000fe200078e0237 */
[----:B------:R-:W-:Y:S01]  /*a070*/  SHF.R.U64 R57, R20, 0x10, R21 ;  /* 0x0000001014397819 */ /* 0x000fe20000001215 */
[----:B------:R-:W-:Y:S01]  /*a080*/  IMAD.MOV.U32 R59, RZ, RZ, R20 ;  /* 0x000000ffff3b7224 */ /* 0x000fe200078e0014 */
[----:B------:R-:W-:Y:S01]  /*a090*/  PRMT R49, R51, 0x5410, R49 ;  /* 0x0000541033317816 */ /* 0x000fe20000000031 */
[----:B------:R-:W-:Y:S01]  /*a0a0*/  IMAD.MOV.U32 R58, RZ, RZ, R21 ;  /* 0x000000ffff3a7224 */ /* 0x000fe200078e0015 */
[----:B------:R-:W-:Y:S01]  /*a0b0*/  IMNMX R51, R5, 0x80, PT ;  /* 0x0000008005337817 */ /* 0x000fe20003800200 */
[----:B------:R-:W-:Y:S01]  /*a0c0*/  IMAD.MOV.U32 R54, RZ, RZ, R23 ;  /* 0x000000ffff367224 */ /* 0x000fe200078e0017 */
[----:B------:R-:W-:Y:S01]  /*a0d0*/  SHF.R.U32.HI R52, RZ, 0x10, R21 ;  /* 0x00000010ff347819 */ /* 0x000fe20000011615 */
[----:B------:R-:W-:Y:S01]  /*a0e0*/  IMAD.MOV.U32 R50, RZ, RZ, R25 ;  /* 0x000000ffff327224 */ /* 0x000fe200078e0019 */
[----:B------:R-:W-:Y:S01]  /*a0f0*/  ISETP.GE.AND P0, PT, R62, R51, PT ;  /* 0x000000333e00720c */ /* 0x000fe20003f06270 */
[----:B------:R-:W-:Y:S01]  /*a100*/  IMAD.MOV.U32 R47, RZ, RZ, R26 ;  /* 0x000000ffff2f7224 */ /* 0x000fe200078e001a */
[--C-:B------:R-:W-:Y:S01]  /*a110*/  SHF.R.U64 R53, R22, 0x10, R23.reuse ;  /* 0x0000001016357819 */ /* 0x100fe20000001217 */
[----:B------:R-:W-:Y:S01]  /*a120*/  IMAD.MOV.U32 R43, RZ, RZ, R28 ;  /* 0x000000ffff2b7224 */ /* 0x000fe200078e001c */
[----:B------:R-:W-:Y:S01]  /*a130*/  SHF.R.U32.HI R48, RZ, 0x10, R23 ;  /* 0x00000010ff307819 */ /* 0x000fe20000011617 */
[----:B------:R-:W-:Y:S01]  /*a140*/  IMAD.MOV.U32 R42, RZ, RZ, R29 ;  /* 0x000000ffff2a7224 */ /* 0x000fe200078e001d */
[----:B------:R-:W-:Y:S01]  /*a150*/  SHF.R.U32.HI R44, RZ, 0x10, R25 ;  /* 0x00000010ff2c7819 */ /* 0x000fe20000011619 */
[----:B--2---:R-:W-:Y:S01]  /*a160*/  IMAD.MOV.U32 R38, RZ, RZ, R31 ;  /* 0x000000ffff267224 */ /* 0x004fe200078e001f */
[----:B------:R-:W-:Y:S01]  /*a170*/  SHF.R.U64 R45, R26, 0x10, R27 ;  /* 0x000000101a2d7819 */ /* 0x000fe2000000121b */
[----:B------:R-:W-:Y:S01]  /*a180*/  IMAD.MOV.U32 R56, RZ, RZ, R22 ;  /* 0x000000ffff387224 */ /* 0x000fe200078e0016 */
[----:B------:R-:W-:Y:S01]  /*a190*/  SHF.R.U64 R41, R28, 0x10, R29 ;  /* 0x000000101c297819 */ /* 0x000fe2000000121d */
[----:B------:R-:W-:Y:S01]  /*a1a0*/  IMAD.MOV.U32 R46, RZ, RZ, R27 ;  /* 0x000000ffff2e7224 */ /* 0x000fe200078e001b */
[----:B------:R-:W-:Y:S01]  /*a1b0*/  SHF.R.U32.HI R36, RZ, 0x10, R29 ;  /* 0x00000010ff247819 */ /* 0x000fe2000001161d */
[----:B------:R-:W-:Y:S01]  /*a1c0*/  IMAD.MOV.U32 R39, RZ, RZ, R30 ;  /* 0x000000ffff277224 */ /* 0x000fe200078e001e */
[----:B------:R-:W-:Y:S01]  /*a1d0*/  SHF.R.U64 R37, R30, 0x10, R31 ;  /* 0x000000101e257819 */ /* 0x000fe2000000121f */
[----:B------:R-:W-:Y:S01]  /*a1e0*/  IMAD.MOV.U32 R34, RZ, RZ, R9 ;  /* 0x000000ffff227224 */ /* 0x000fe200078e0009 */
[----:B------:R-:W-:Y:S01]  /*a1f0*/  SHF.R.U32.HI R32, RZ, 0x10, R31 ;  /* 0x00000010ff207819 */ /* 0x000fe2000001161f */
[----:B------:R-:W-:Y:S01]  /*a200*/  IMAD.MOV.U32 R31, RZ, RZ, R10 ;  /* 0x000000ffff1f7224 */ /* 0x000fe200078e000a */
[----:B------:R-:W-:Y:S01]  /*a210*/  SHF.R.U32.HI R40, RZ, 0x10, R27 ;  /* 0x00000010ff287819 */ /* 0x000fe2000001161b */
[----:B------:R-:W-:Y:S01]  /*a220*/  IMAD.MOV.U32 R26, RZ, RZ, R13 ;  /* 0x000000ffff1a7224 */ /* 0x000fe200078e000d */
[--C-:B------:R-:W-:Y:S01]  /*a230*/  SHF.R.U64 R33, R8, 0x10, R9.reuse ;  /* 0x0000001008217819 */ /* 0x100fe20000001209 */
[----:B------:R-:W-:Y:S01]  /*a240*/  IMAD.MOV.U32 R23, RZ, RZ, R14 ;  /* 0x000000ffff177224 */ /* 0x000fe200078e000e */
[----:B------:R-:W-:Y:S01]  /*a250*/  SHF.R.U32.HI R28, RZ, 0x10, R9 ;  /* 0x00000010ff1c7819 */ /* 0x000fe20000011609 */
[----:B------:R-:W-:Y:S01]  /*a260*/  IMAD.MOV.U32 R35, RZ, RZ, R8 ;  /* 0x000000ffff237224 */ /* 0x000fe200078e0008 */
[--C-:B------:R-:W-:Y:S01]  /*a270*/  SHF.R.U64 R29, R10, 0x10, R11.reuse ;  /* 0x000000100a1d7819 */ /* 0x100fe2000000120b */
[----:B------:R-:W-:Y:S01]  /*a280*/  IMAD.MOV.U32 R30, RZ, RZ, R11 ;  /* 0x000000ffff1e7224 */ /* 0x000fe200078e000b */
[--C-:B------:R-:W-:Y:S01]  /*a290*/  SHF.R.U64 R25, R12, 0x10, R13.reuse ;  /* 0x000000100c197819 */ /* 0x100fe2000000120d */
[----:B------:R-:W-:Y:S01]  /*a2a0*/  IMAD.MOV.U32 R27, RZ, RZ, R12 ;  /* 0x000000ffff1b7224 */ /* 0x000fe200078e000c */
[----:B------:R-:W-:Y:S01]  /*a2b0*/  SHF.R.U32.HI R20, RZ, 0x10, R13 ;  /* 0x00000010ff147819 */ /* 0x000fe2000001160d */
[--C-:B------:R-:W-:Y:S01]  /*a2c0*/  IMAD.MOV.U32 R22, RZ, RZ, R15.reuse ;  /* 0x000000ffff167224 */ /* 0x100fe200078e000f */
[----:B------:R-:W-:Y:S01]  /*a2d0*/  SHF.R.U64 R21, R14, 0x10, R15 ;  /* 0x000000100e157819 */ /* 0x000fe2000000120f */
[----:B------:R-:W-:Y:S01]  /*a2e0*/  IMAD.MOV.U32 R14, RZ, RZ, R16 ;  /* 0x000000ffff0e7224 */ /* 0x000fe200078e0010 */
[----:B------:R-:W-:Y:S01]  /*a2f0*/  SHF.R.U32.HI R24, RZ, 0x10, R11 ;  /* 0x00000010ff187819 */ /* 0x000fe2000001160b */
[----:B------:R-:W-:Y:S01]  /*a300*/  IMAD.MOV.U32 R13, RZ, RZ, R17 ;  /* 0x000000ffff0d7224 */ /* 0x000fe200078e0011 */
[----:B------:R-:W-:Y:S01]  /*a310*/  SHF.R.U32.HI R11, RZ, 0x10, R15 ;  /* 0x00000010ff0b7819 */ /* 0x000fe2000001160f */
[----:B------:R-:W-:Y:S01]  /*a320*/  IMAD.MOV.U32 R10, RZ, RZ, R18 ;  /* 0x000000ffff0a7224 */ /* 0x000fe200078e0012 */
[----:B------:R-:W-:Y:S01]  /*a330*/  SHF.R.U64 R12, R16, 0x10, R17 ;  /* 0x00000010100c7819 */ /* 0x000fe20000001211 */
[----:B------:R-:W-:Y:S01]  /*a340*/  IMAD.MOV.U32 R9, RZ, RZ, R19 ;  /* 0x000000ffff097224 */ /* 0x000fe200078e0013 */
[----:B------:R-:W-:Y:S01]  /*a350*/  SHF.R.U32.HI R7, RZ, 0x10, R17 ;  /* 0x00000010ff077819 */ /* 0x000fe20000011611 */
[----:B------:R-:W-:-:S04]  /*a360*/  DEPBAR.LE SB0, 0x1 ;  /* 0x000080400000791a */ /* 0x000fc80000000000 */
[--C-:B------:R-:W-:Y:S01]  /*a370*/  SHF.R.U64 R8, R18, 0x10, R19.reuse ;  /* 0x0000001012087819 */ /* 0x100fe20000001213 */
[----:B------:R-:W-:Y:S01]  /*a380*/  BSSY B1, `(.L_x_122) ;  /* 0x000015c000017945 */ /* 0x000fe20003800000 */
[----:B------:R-:W-:Y:S02]  /*a390*/  SHF.R.U32.HI R6, RZ, 0x10, R19 ;  /* 0x00000010ff067819 */ /* 0x000fe40000011613 */
        /* <DEDUP_REMOVED lines=22> */
[----:B------:R-:W-:Y:S01]  /*a500*/  PRMT R59, R9, 0x5410, R6 ;  /* 0x00005410093b7816 */ /* 0x000fe20000000006 */
[----:B------:R-:W-:Y:S06]  /*a510*/  BAR.SYNC.DEFER_BLOCKING 0x0 ;  /* 0x0000000000007b1d */ /* 0x000fec0000010000 */
[----:B------:R-:W-:Y:S05]  /*a520*/  @P0 BRA `(.L_x_123) ;  /* 0x0000141000000947 */ /* 0x000fea0003800000 */
[----:B------:R-:W-:Y:S01]  /*a530*/  ISETP.GE.AND P0, PT, R63, c[0x0][0x27c], PT ;  /* 0x00009f003f007a0c */ /* 0x000fe20003f06270 */
[----:B------:R-:W-:-:S12]  /*a540*/  BSSY B0, `(.L_x_124) ;  /* 0x0000065000007945 */ /* 0x000fd80003800000 */
[----:B------:R-:W-:Y:S05]  /*a550*/  @P0 BRA `(.L_x_125) ;  /* 0x0000063000000947 */ /* 0x000fea0003800000 */
[----:B------:R-:W-:Y:S01]  /*a560*/  IMAD.MOV.U32 R7, RZ, RZ, c[0x0][0x27c] ;  /* 0x00009f00ff077624 */ /* 0x000fe200078e00ff */
[----:B------:R-:W-:Y:S01]  /*a570*/  LEA.HI R6, R62, R62, RZ, 0x1 ;  /* 0x0000003e3e067211 */ /* 0x000fe200078f08ff */
[----:B------:R-:W-:-:S03]  /*a580*/  IMAD.SHL.U32 R5, R65, 0x40, RZ ;  /* 0x0000004041057824 */ /* 0x000fc600078e00ff */
[----:B------:R-:W-:Y:S02]  /*a590*/  LEA.HI R7, R7, R60, RZ, 0x1d ;  /* 0x0000003c07077211 */ /* 0x000fe400078fe8ff */
[----:B------:R-:W-:Y:S02]  /*a5a0*/  LOP3.LUT R6, R6, 0x7fffffe, RZ, 0xc0, !PT ;  /* 0x07fffffe06067812 */ /* 0x000fe400078ec0ff */
[----:B------:R-:W-:Y:S02]  /*a5b0*/  SHF.R.S32.HI R9, RZ, 0x1f, R7 ;  /* 0x0000001fff097819 */ /* 0x000fe40000011407 */
[----:B------:R-:W-:Y:S02]  /*a5c0*/  LOP3.LUT R5, R5, 0xc0, RZ, 0xc0, !PT ;  /* 0x000000c005057812 */ /* 0x000fe400078ec0ff */
[----:B------:R-:W-:Y:S01]  /*a5d0*/  LEA.HI R9, R9, R7, RZ, 0x2 ;  /* 0x0000000709097211 */ /* 0x000fe200078f10ff */
[----:B------:R-:W-:Y:S01]  /*a5e0*/  IMAD.SHL.U32 R7, R7, 0x8, RZ ;  /* 0x0000000807077824 */ /* 0x000fe200078e00ff */
[----:B------:R-:W-:-:S02]  /*a5f0*/  IADD3 R6, R62, -R6, RZ ;  /* 0x800000063e067210 */ /* 0x000fc40007ffe0ff */
[C---:B------:R-:W-:Y:S02]  /*a600*/  LOP3.LUT R8, R5.reuse, 0x18, R63, 0xf8, !PT ;  /* 0x0000001805087812 */ /* 0x040fe400078ef83f */
[----:B------:R-:W-:Y:S01]  /*a610*/  SHF.R.U32.HI R10, RZ, 0x3, R5 ;  /* 0x00000003ff0a7819 */ /* 0x000fe20000011605 */
[----:B------:R-:W-:Y:S01]  /*a620*/  IMAD R6, R64, 0x8, R6 ;  /* 0x0000000840067824 */ /* 0x000fe200078e0206 */
[----:B------:R-:W-:Y:S01]  /*a630*/  LOP3.LUT R5, R5, 0x18, R7, 0xf8, !PT ;  /* 0x0000001805057812 */ /* 0x000fe200078ef807 */
[----:B------:R-:W-:Y:S01]  /*a640*/  IMAD.SHL.U32 R7, R9, 0x400, RZ ;  /* 0x0000040009077824 */ /* 0x000fe200078e00ff */
[-C--:B------:R-:W-:Y:S02]  /*a650*/  LOP3.LUT R8, R8, R10.reuse, RZ, 0x3c, !PT ;  /* 0x0000000a08087212 */ /* 0x080fe400078e3cff */
[----:B------:R-:W-:Y:S02]  /*a660*/  SHF.L.U32 R6, R6, 0x5, RZ ;  /* 0x0000000506067819 */ /* 0x000fe400000006ff */
[----:B------:R-:W-:-:S02]  /*a670*/  LOP3.LUT R5, R5, R10, RZ, 0x3c, !PT ;  /* 0x0000000a05057212 */ /* 0x000fc400078e3cff */
[----:B------:R-:W-:Y:S02]  /*a680*/  LOP3.LUT R7, R7, 0x7ffff000, RZ, 0xc0, !PT ;  /* 0x7ffff00007077812 */ /* 0x000fe400078ec0ff */
[----:B------:R-:W-:Y:S02]  /*a690*/  IADD3 R8, R6, R8, RZ ;  /* 0x0000000806087210 */ /* 0x000fe40007ffe0ff */
[----:B------:R-:W-:Y:S01]  /*a6a0*/  IADD3 R5, R5, R7, R6 ;  /* 0x0000000705057210 */ /* 0x000fe20007ffe006 */
[----:B------:R-:W-:Y:S02]  /*a6b0*/  IMAD.U32 R6, R53, 0x10000, RZ ;  /* 0x0001000035067824 */ /* 0x000fe400078e00ff */
[----:B------:R-:W-:Y:S01]  /*a6c0*/  IMAD.SHL.U32 R33, R8, 0x2, RZ ;  /* 0x0000000208217824 */ /* 0x000fe200078e00ff */
[----:B------:R-:W-:Y:S02]  /*a6d0*/  SHF.L.U32 R32, R5, 0x1, RZ ;  /* 0x0000000105207819 */ /* 0x000fe400000006ff */
[----:B------:R-:W-:-:S02]  /*a6e0*/  LOP3.LUT R5, R37, 0xffff0000, RZ, 0xc0, !PT ;  /* 0xffff000025057812 */ /* 0x000fc400078ec0ff */
[----:B------:R-:W1:Y:S04]  /*a6f0*/  LDS.128 R12, [R33+0x6100] ;  /* 0x00610000210c7984 */ /* 0x000e680000000c00 */
[----:B------:R-:W2:Y:S01]  /*a700*/  LDS.128 R8, [R32+0x6100] ;  /* 0x0061000020087984 */ /* 0x000ea20000000c00 */
[C---:B-1----:R-:W-:Y:S01]  /*a710*/  IMAD.U32 R17, R12.reuse, 0x10000, RZ ;  /* 0x000100000c117824 */ /* 0x042fe200078e00ff */
[----:B------:R-:W-:Y:S01]  /*a720*/  LOP3.LUT R20, R12, 0xffff0000, RZ, 0xc0, !PT ;  /* 0xffff00000c147812 */ /* 0x000fe200078ec0ff */
[----:B------:R-:W-:Y:S01]  /*a730*/  IMAD.U32 R12, R37, 0x10000, RZ ;  /* 0x00010000250c7824 */ /* 0x000fe200078e00ff */
[----:B------:R-:W-:Y:S02]  /*a740*/  SHF.L.U32 R21, R13, 0x10, RZ ;  /* 0x000000100d157819 */ /* 0x000fe400000006ff */
[----:B--2---:R-:W-:-:S02]  /*a750*/  SHF.L.U32 R7, R10, 0x10, RZ ;  /* 0x000000100a077819 */ /* 0x004fc400000006ff */
[----:B------:R-:W-:Y:S01]  /*a760*/  LOP3.LUT R28, R13, 0xffff0000, RZ, 0xc0, !PT ;  /* 0xffff00000d1c7812 */ /* 0x000fe200078ec0ff */
[C---:B------:R-:W-:Y:S01]  /*a770*/  IMAD.U32 R13, R14.reuse, 0x10000, RZ ;  /* 0x000100000e0d7824 */ /* 0x040fe200078e00ff */
[----:B------:R-:W-:Y:S01]  /*a780*/  LOP3.LUT R16, R14, 0xffff0000, RZ, 0xc0, !PT ;  /* 0xffff00000e107812 */ /* 0x000fe200078ec0ff */
[C---:B------:R-:W-:Y:S01]  /*a790*/  IMAD.U32 R14, R8.reuse, 0x10000, RZ ;  /* 0x00010000080e7824 */ /* 0x040fe200078e00ff */
[C---:B------:R-:W-:Y:S02]  /*a7a0*/  SHF.L.U32 R25, R15.reuse, 0x10, RZ ;  /* 0x000000100f197819 */ /* 0x040fe400000006ff */
[----:B------:R-:W-:Y:S02]  /*a7b0*/  LOP3.LUT R27, R15, 0xffff0000, RZ, 0xc0, !PT ;  /* 0xffff00000f1b7812 */ /* 0x000fe400078ec0ff */
[----:B------:R-:W-:Y:S01]  /*a7c0*/  LOP3.LUT R15, R8, 0xffff0000, RZ, 0xc0, !PT ;  /* 0xffff0000080f7812 */ /* 0x000fe200078ec0ff */
[----:B------:R-:W-:Y:S01]  /*a7d0*/  FMUL.FTZ R8, R7, R12 ;  /* 0x0000000c07087220 */ /* 0x000fe20000410000 */
[----:B------:R-:W-:Y:S01]  /*a7e0*/  SHF.L.U32 R19, R9, 0x10, RZ ;  /* 0x0000001009137819 */ /* 0x000fe200000006ff */
[-C--:B------:R-:W-:Y:S01]  /*a7f0*/  FMUL.FTZ R7, R7, R6.reuse ;  /* 0x0000000607077220 */ /* 0x080fe20000410000 */
[----:B------:R-:W-:Y:S01]  /*a800*/  LOP3.LUT R23, R9, 0xffff0000, RZ, 0xc0, !PT ;  /* 0xffff000009177812 */ /* 0x000fe200078ec0ff */
[C---:B------:R-:W-:Y:S01]  /*a810*/  FFMA.FTZ R36, R13.reuse, R6, -R8 ;  /* 0x000000060d247223 */ /* 0x040fe20000010808 */
[----:B------:R-:W-:Y:S01]  /*a820*/  LOP3.LUT R9, R10, 0xffff0000, RZ, 0xc0, !PT ;  /* 0xffff00000a097812 */ /* 0x000fe200078ec0ff */
[----:B------:R-:W-:Y:S01]  /*a830*/  FFMA.FTZ R35, R13, R12, R7 ;  /* 0x0000000c0d237223 */ /* 0x000fe20000010007 */
[----:B------:R-:W-:Y:S01]  /*a840*/  LOP3.LUT R6, R53, 0xffff0000, RZ, 0xc0, !PT ;  /* 0xffff000035067812 */ /* 0x000fe200078ec0ff */
[----:B------:R-:W-:Y:S01]  /*a850*/  IMAD.U32 R8, R38, 0x10000, RZ ;  /* 0x0001000026087824 */ /* 0x000fe200078e00ff */
[----:B------:R-:W-:Y:S01]  /*a860*/  SHF.L.U32 R7, R57, 0x10, RZ ;  /* 0x0000001039077819 */ /* 0x000fe200000006ff */
[----:B------:R-:W-:Y:S01]  /*a870*/  FMUL.FTZ R10, R9, R5 ;  /* 0x00000005090a7220 */ /* 0x000fe20000410000 */
[----:B------:R-:W-:Y:S01]  /*a880*/  SHF.L.U32 R18, R11, 0x10, RZ ;  /* 0x000000100b127819 */ /* 0x000fe200000006ff */
[-C--:B------:R-:W-:Y:S01]  /*a890*/  FMUL.FTZ R9, R9, R6.reuse ;  /* 0x0000000609097220 */ /* 0x080fe20000410000 */
[----:B------:R-:W-:Y:S01]  /*a8a0*/  LOP3.LUT R22, R11, 0xffff0000, RZ, 0xc0, !PT ;  /* 0xffff00000b167812 */ /* 0x000fe200078ec0ff */
[----:B------:R-:W-:Y:S01]  /*a8b0*/  FFMA.FTZ R34, R16, R6, -R10 ;  /* 0x0000000610227223 */ /* 0x000fe2000001080a */
[----:B------:R-:W-:Y:S01]  /*a8c0*/  LOP3.LUT R11, R38, 0xffff0000, RZ, 0xc0, !PT ;  /* 0xffff0000260b7812 */ /* 0x000fe200078ec0ff */
[----:B------:R-:W-:-:S02]  /*a8d0*/  FMUL.FTZ R6, R14, R8 ;  /* 0x000000080e067220 */ /* 0x000fc40000410000 */
[----:B------:R-:W-:Y:S01]  /*a8e0*/  FMUL.FTZ R10, R14, R7 ;  /* 0x000000070e0a7220 */ /* 0x000fe20000410000 */
[----:B------:R-:W-:Y:S01]  /*a8f0*/  F2FP.BF16.PACK_AB R14, R34, R36 ;  /* 0x00000024220e723e */ /* 0x000fe200000010ff */
[----:B------:R-:W-:Y:S01]  /*a900*/  FFMA.FTZ R31, R16, R5, R9 ;  /* 0x00000005101f7223 */ /* 0x000fe20000010009 */
[----:B------:R-:W-:Y:S01]  /*a910*/  LOP3.LUT R5, R57, 0xffff0000, RZ, 0xc0, !PT ;  /* 0xffff000039057812 */ /* 0x000fe200078ec0ff */
[----:B------:R-:W-:Y:S01]  /*a920*/  FFMA.FTZ R30, R17, R7, -R6 ;  /* 0x00000007111e7223 */ /* 0x000fe20000010806 */
[----:B------:R-:W-:Y:S01]  /*a930*/  SHF.L.U32 R6, R39, 0x10, RZ ;  /* 0x0000001027067819 */ /* 0x000fe200000006ff */
[----:B------:R-:W-:Y:S02]  /*a940*/  FFMA.FTZ R29, R17, R8, R10 ;  /* 0x00000008111d7223 */ /* 0x000fe4000001000a */
[C---:B------:R-:W-:Y:S02]  /*a950*/  FMUL.FTZ R8, R15.reuse, R11 ;  /* 0x0000000b0f087220 */ /* 0x040fe40000410000 */
[----:B------:R-:W-:-:S02]  /*a960*/  FMUL.FTZ R12, R15, R5 ;  /* 0x000000050f0c7220 */ /* 0x000fc40000410000 */
[----:B------:R-:W-:Y:S02]  /*a970*/  IMAD.U32 R7, R52, 0x10000, RZ ;  /* 0x0001000034077824 */ /* 0x000fe400078e00ff */
[----:B------:R-:W-:Y:S02]  /*a980*/  IMAD.U32 R9, R40, 0x10000, RZ ;  /* 0x0001000028097824 */ /* 0x000fe400078e00ff */
[----:B------:R-:W-:Y:S01]  /*a990*/  FFMA.FTZ R26, R20, R5, -R8 ;  /* 0x00000005141a7223 */ /* 0x000fe20000010808 */
[----:B------:R-:W-:Y:S01]  /*a9a0*/  SHF.L.U32 R5, R48, 0x10, RZ ;  /* 0x0000001030057819 */ /* 0x000fe200000006ff */
[C---:B------:R-:W-:Y:S02]  /*a9b0*/  FMUL.FTZ R10, R19.reuse, R6 ;  /* 0x00000006130a7220 */ /* 0x040fe40000410000 */
[----:B------:R-:W-:Y:S02]  /*a9c0*/  FFMA.FTZ R24, R20, R11, R12 ;  /* 0x0000000b14187223 */ /* 0x000fe4000001000c */
[----:B------:R-:W-:-:S02]  /*a9d0*/  FMUL.FTZ R8, R19, R7 ;  /* 0x0000000713087220 */ /* 0x000fc40000410000 */
[----:B------:R-:W-:Y:S02]  /*a9e0*/  FMUL.FTZ R11, R18, R9 ;  /* 0x00000009120b7220 */ /* 0x000fe40000410000 */
[C---:B------:R-:W-:Y:S01]  /*a9f0*/  FFMA.FTZ R20, R21.reuse, R7, -R10 ;  /* 0x0000000715147223 */ /* 0x040fe2000001080a */
[----:B------:R-:W-:Y:S01]  /*aa00*/  LOP3.LUT R7, R48, 0xffff0000, RZ, 0xc0, !PT ;  /* 0xffff000030077812 */ /* 0x000fe200078ec0ff */
[----:B------:R-:W-:Y:S01]  /*aa10*/  FFMA.FTZ R19, R21, R6, R8 ;  /* 0x0000000615137223 */ /* 0x000fe20000010008 */
[----:B------:R-:W-:Y:S01]  /*aa20*/  LOP3.LUT R6, R39, 0xffff0000, RZ, 0xc0, !PT ;  /* 0xffff000027067812 */ /* 0x000fe200078ec0ff */
[-C--:B------:R-:W-:Y:S01]  /*aa30*/  FMUL.FTZ R10, R18, R5.reuse ;  /* 0x00000005120a7220 */ /* 0x080fe20000410000 */
[----:B------:R-:W-:Y:S01]  /*aa40*/  LOP3.LUT R8, R52, 0xffff0000, RZ, 0xc0, !PT ;  /* 0xffff000034087812 */ /* 0x000fe200078ec0ff */
[C---:B------:R-:W-:Y:S01]  /*aa50*/  FFMA.FTZ R17, R25.reuse, R5, -R11 ;  /* 0x0000000519117223 */ /* 0x040fe2000001080b */
[----:B------:R-:W-:Y:S01]  /*aa60*/  LOP3.LUT R5, R40, 0xffff0000, RZ, 0xc0, !PT ;  /* 0xffff000028057812 */ /* 0x000fe200078ec0ff */
[----:B------:R-:W-:-:S02]  /*aa70*/  FFMA.FTZ R16, R25, R9, R10 ;  /* 0x0000000919107223 */ /* 0x000fc4000001000a */
[C---:B------:R-:W-:Y:S02]  /*aa80*/  FMUL.FTZ R12, R23.reuse, R6 ;  /* 0x00000006170c7220 */ /* 0x040fe40000410000 */
[-C--:B------:R-:W-:Y:S02]  /*aa90*/  FMUL.FTZ R11, R23, R8.reuse ;  /* 0x00000008170b7220 */ /* 0x080fe40000410000 */
[C---:B------:R-:W-:Y:S02]  /*aaa0*/  FMUL.FTZ R10, R22.reuse, R5 ;  /* 0x00000005160a7220 */ /* 0x040fe40000410000 */
[----:B------:R-:W-:Y:S02]  /*aab0*/  FMUL.FTZ R9, R22, R7 ;  /* 0x0000000716097220 */ /* 0x000fe40000410000 */
[----:B------:R-:W-:Y:S01]  /*aac0*/  FFMA.FTZ R13, R28, R8, -R12 ;  /* 0x000000081c0d7223 */ /* 0x000fe2000001080c */
[----:B------:R-:W-:Y:S01]  /*aad0*/  F2FP.BF16.PACK_AB R12, R26, R30 ;  /* 0x0000001e1a0c723e */ /* 0x000fe200000010ff */
[----:B------:R-:W-:Y:S01]  /*aae0*/  FFMA.FTZ R6, R28, R6, R11 ;  /* 0x000000061c067223 */ /* 0x000fe2000001000b */
[----:B------:R-:W-:Y:S01]  /*aaf0*/  F2FP.BF16.PACK_AB R8, R24, R29 ;  /* 0x0000001d1808723e */ /* 0x000fe200000010ff */
[----:B------:R-:W-:Y:S01]  /*ab00*/  FFMA.FTZ R15, R27, R7, -R10 ;  /* 0x000000071b0f7223 */ /* 0x000fe2000001080a */
[----:B------:R-:W-:Y:S01]  /*ab10*/  F2FP.BF16.PACK_AB R13, R13, R20 ;  /* 0x000000140d0d723e */ /* 0x000fe200000010ff */
[----:B------:R-:W-:Y:S01]  /*ab20*/  FFMA.FTZ R11, R27, R5, R9 ;  /* 0x000000051b0b7223 */ /* 0x000fe20000010009 */
[----:B------:R-:W-:-:S02]  /*ab30*/  F2FP.BF16.PACK_AB R10, R31, R35 ;  /* 0x000000231f0a723e */ /* 0x000fc400000010ff */
[----:B------:R-:W-:Y:S02]  /*ab40*/  F2FP.BF16.PACK_AB R15, R15, R17 ;  /* 0x000000110f0f723e */ /* 0x000fe400000010ff */
[----:B------:R-:W-:Y:S02]  /*ab50*/  F2FP.BF16.PACK_AB R9, R6, R19 ;  /* 0x000000130609723e */ /* 0x000fe400000010ff */
[----:B------:R-:W-:Y:S01]  /*ab60*/  F2FP.BF16.PACK_AB R11, R11, R16 ;  /* 0x000000100b0b723e */ /* 0x000fe200000010ff */
[----:B------:R1:W-:Y:S04]  /*ab70*/  STS.128 [R33+0x6100], R12 ;  /* 0x0061000c21007388 */ /* 0x0003e80000000c00 */
[----:B------:R1:W-:Y:S02]  /*ab80*/  STS.128 [R32+0x6100], R8 ;  /* 0x0061000820007388 */ /* 0x0003e40000000c00 */
.L_x_125:
[----:B------:R-:W-:Y:S05]  /*ab90*/  BSYNC B0 ;  /* 0x0000000000007941 */ /* 0x000fea0003800000 */
.L_x_124:
[----:B------:R-:W-:Y:S01]  /*aba0*/  IADD3 R5, R63, 0x10, RZ ;  /* 0x000000103f057810 */ /* 0x000fe20007ffe0ff */
[----:B------:R-:W-:Y:S03]  /*abb0*/  BSSY B0, `(.L_x_126) ;  /* 0x000006c000007945 */ /* 0x000fe60003800000 */
[----:B------:R-:W-:-:S13]  /*abc0*/  ISETP.GE.AND P0, PT, R5, c[0x0][0x27c], PT ;  /* 0x00009f0005007a0c */ /* 0x000fda0003f06270 */
[----:B------:R-:W-:Y:S05]  /*abd0*/  @P0 BRA `(.L_x_127) ;  /* 0x0000069000000947 */ /* 0x000fea0003800000 */
[----:B-1----:R-:W-:Y:S01]  /*abe0*/  SHF.R.S32.HI R8, RZ, 0x1f, R5 ;  /* 0x0000001fff087819 */ /* 0x002fe20000011405 */
[----:B------:R-:W-:Y:S01]  /*abf0*/  IMAD.SHL.U32 R9, R65, 0x40, RZ ;  /* 0x0000004041097824 */ /* 0x000fe200078e00ff */
[----:B------:R-:W-:Y:S01]  /*ac00*/  LEA.HI R10, R62, R62, RZ, 0x1 ;  /* 0x0000003e3e0a7211 */ /* 0x000fe200078f08ff */
[----:B------:R-:W-:Y:S01]  /*ac10*/  IMAD.MOV.U32 R11, RZ, RZ, c[0x0][0x27c] ;  /* 0x00009f00ff0b7624 */ /* 0x000fe200078e00ff */
[CC--:B------:R-:W-:Y:S02]  /*ac20*/  LEA.HI R7, R8.reuse, R5.reuse, RZ, 0x3 ;  /* 0x0000000508077211 */ /* 0x0c0fe400078f18ff */
[----:B------:R-:W-:Y:S02]  /*ac30*/  LEA.HI R8, R8, R5, RZ, 0x5 ;  /* 0x0000000508087211 */ /* 0x000fe400078f28ff */
[----:B------:R-:W-:Y:S02]  /*ac40*/  LOP3.LUT R10, R10, 0x7fffffe, RZ, 0xc0, !PT ;  /* 0x07fffffe0a0a7812 */ /* 0x000fe400078ec0ff */
[----:B------:R-:W-:-:S02]  /*ac50*/  SHF.R.S32.HI R6, RZ, 0x3, R7 ;  /* 0x00000003ff067819 */ /* 0x000fc40000011407 */
[----:B------:R-:W-:Y:S02]  /*ac60*/  LOP3.LUT R5, R9, 0xc0, RZ, 0xc0, !PT ;  /* 0x000000c009057812 */ /* 0x000fe400078ec0ff */
[----:B------:R-:W-:Y:S01]  /*ac70*/  SHF.L.U32 R9, R8, 0x7, RZ ;  /* 0x0000000708097819 */ /* 0x000fe200000006ff */
[----:B------:R-:W-:Y:S01]  /*ac80*/  IMAD.IADD R8, R62, 0x1, -R10 ;  /* 0x000000013e087824 */ /* 0x000fe200078e0a0a */
[----:B------:R-:W-:Y:S02]  /*ac90*/  LEA.HI R6, R11, R6, RZ, 0x1d ;  /* 0x000000060b067211 */ /* 0x000fe400078fe8ff */
[----:B------:R-:W-:Y:S01]  /*aca0*/  LOP3.LUT R10, R5, 0x18, R7, 0xf8, !PT ;  /* 0x00000018050a7812 */ /* 0x000fe200078ef807 */
[----:B------:R-:W-:Y:S01]  /*acb0*/  IMAD R7, R64, 0x8, R8 ;  /* 0x0000000840077824 */ /* 0x000fe200078e0208 */
[----:B------:R-:W-:Y:S02]  /*acc0*/  SHF.R.S32.HI R8, RZ, 0x1f, R6 ;  /* 0x0000001fff087819 */ /* 0x000fe40000011406 */
[----:B------:R-:W-:Y:S01]  /*acd0*/  LOP3.LUT R11, R9, 0x7ffff000, RZ, 0xc0, !PT ;  /* 0x7ffff000090b7812 */ /* 0x000fe200078ec0ff */
[----:B------:R-:W-:Y:S01]  /*ace0*/  IMAD.SHL.U32 R7, R7, 0x20, RZ ;  /* 0x0000002007077824 */ /* 0x000fe200078e00ff */
[----:B------:R-:W-:-:S02]  /*acf0*/  SHF.L.U32 R9, R6, 0x3, RZ ;  /* 0x0000000306097819 */ /* 0x000fc400000006ff */
[----:B------:R-:W-:Y:S02]  /*ad00*/  LEA.HI R6, R8, R6, RZ, 0x2 ;  /* 0x0000000608067211 */ /* 0x000fe400078f10ff */
[----:B------:R-:W-:Y:S02]  /*ad10*/  SHF.R.U32.HI R12, RZ, 0x3, R5 ;  /* 0x00000003ff0c7819 */ /* 0x000fe40000011605 */
[----:B------:R-:W-:Y:S01]  /*ad20*/  LOP3.LUT R8, R5, 0x18, R9, 0xf8, !PT ;  /* 0x0000001805087812 */ /* 0x000fe200078ef809 */
[----:B------:R-:W-:Y:S01]  /*ad30*/  IMAD.SHL.U32 R5, R6, 0x400, RZ ;  /* 0x0000040006057824 */ /* 0x000fe200078e00ff */
[-C--:B------:R-:W-:Y:S02]  /*ad40*/  LOP3.LUT R10, R10, R12.reuse, RZ, 0x3c, !PT ;  /* 0x0000000c0a0a7212 */ /* 0x080fe400078e3cff */
[----:B------:R-:W-:Y:S02]  /*ad50*/  LOP3.LUT R6, R8, R12, RZ, 0x3c, !PT ;  /* 0x0000000c08067212 */ /* 0x000fe400078e3cff */
[----:B------:R-:W-:-:S02]  /*ad60*/  LOP3.LUT R5, R5, 0x7ffff000, RZ, 0xc0, !PT ;  /* 0x7ffff00005057812 */ /* 0x000fc400078ec0ff */
[--C-:B------:R-:W-:Y:S02]  /*ad70*/  IADD3 R9, R10, R11, R7.reuse ;  /* 0x0000000b0a097210 */ /* 0x100fe40007ffe007 */
[----:B------:R-:W-:Y:S02]  /*ad80*/  IADD3 R5, R6, R5, R7 ;  /* 0x0000000506057210 */ /* 0x000fe40007ffe007 */
[----:B------:R-:W-:-:S03]  /*ad90*/  SHF.L.U32 R32, R9, 0x1, RZ ;  /* 0x0000000109207819 */ /* 0x000fc600000006ff */
[----:B------:R-:W-:Y:S01]  /*ada0*/  IMAD.SHL.U32 R29, R5, 0x2, RZ ;  /* 0x00000002051d7824 */ /* 0x000fe200078e00ff */
[----:B------:R-:W-:Y:S01]  /*adb0*/  SHF.L.U32 R5, R49, 0x10, RZ ;  /* 0x0000001031057819 */ /* 0x000fe200000006ff */
[----:B------:R-:W1:Y:S04]  /*adc0*/  LDS.128 R12, [R32+0x6100] ;  /* 0x00610000200c7984 */ /* 0x000e680000000c00 */
[----:B------:R-:W2:Y:S01]  /*add0*/  LDS.128 R8, [R29+0x6100] ;  /* 0x006100001d087984 */ /* 0x000ea20000000c00 */
[C---:B-1----:R-:W-:Y:S01]  /*ade0*/  IMAD.U32 R16, R12.reuse, 0x10000, RZ ;  /* 0x000100000c107824 */ /* 0x042fe200078e00ff */
[----:B------:R-:W-:Y:S01]  /*adf0*/  LOP3.LUT R18, R12, 0xffff0000, RZ, 0xc0, !PT ;  /* 0xffff00000c127812 */ /* 0x000fe200078ec0ff */
[----:B------:R-:W-:Y:S01]  /*ae00*/  IMAD.U32 R17, R14, 0x10000, RZ ;  /* 0x000100000e117824 */ /* 0x000fe200078e00ff */
[----:B------:R-:W-:Y:S01]  /*ae10*/  SHF.L.U32 R21, R13, 0x10, RZ ;  /* 0x000000100d157819 */ /* 0x000fe200000006ff */
[----:B--2---:R-:W-:Y:S01]  /*ae20*/  IMAD.U32 R19, R9, 0x10000, RZ ;  /* 0x0001000009137824 */ /* 0x004fe200078e00ff */
[----:B------:R-:W-:Y:S01]  /*ae30*/  SHF.L.U32 R6, R8, 0x10, RZ ;  /* 0x0000001008067819 */ /* 0x000fe200000006ff */
[----:B------:R-:W-:Y:S01]  /*ae40*/  IMAD.U32 R24, R15, 0x10000, RZ ;  /* 0x000100000f187824 */ /* 0x000fe200078e00ff */
[----:B------:R-:W-:Y:S01]  /*ae50*/  LOP3.LUT R23, R9, 0xffff0000, RZ, 0xc0, !PT ;  /* 0xffff000009177812 */ /* 0x000fe200078ec0ff */
[----:B------:R-:W-:Y:S01]  /*ae60*/  IMAD.U32 R9, R42, 0x10000, RZ ;  /* 0x000100002a097824 */ /* 0x000fe200078e00ff */
[----:B------:R-:W-:-:S02]  /*ae70*/  LOP3.LUT R12, R8, 0xffff0000, RZ, 0xc0, !PT ;  /* 0xffff0000080c7812 */ /* 0x000fc400078ec0ff */
[----:B------:R-:W-:Y:S01]  /*ae80*/  LOP3.LUT R8, R42, 0xffff0000, RZ, 0xc0, !PT ;  /* 0xffff00002a087812 */ /* 0x000fe200078ec0ff */
[----:B------:R-:W-:Y:S01]  /*ae90*/  FMUL.FTZ R7, R6, R9 ;  /* 0x0000000906077220 */ /* 0x000fe20000410000 */
[----:B------:R-:W-:Y:S01]  /*aea0*/  LOP3.LUT R26, R13, 0xffff0000, RZ, 0xc0, !PT ;  /* 0xffff00000d1a7812 */ /* 0x000fe200078ec0ff */
[----:B------:R-:W-:Y:S01]  /*aeb0*/  IMAD.U32 R13, R10, 0x10000, RZ ;  /* 0x000100000a0d7824 */ /* 0x000fe200078e00ff */
[----:B------:R-:W-:Y:S01]  /*aec0*/  LOP3.LUT R20, R14, 0xffff0000, RZ, 0xc0, !PT ;  /* 0xffff00000e147812 */ /* 0x000fe200078ec0ff */
[-C--:B------:R-:W-:Y:S01]  /*aed0*/  FFMA.FTZ R34, R16, R5.reuse, -R7 ;  /* 0x0000000510227223 */ /* 0x080fe20000010807 */
[----:B------:R-:W-:Y:S01]  /*aee0*/  LOP3.LUT R14, R10, 0xffff0000, RZ, 0xc0, !PT ;  /* 0xffff00000a0e7812 */ /* 0x000fe200078ec0ff */
[----:B------:R-:W-:Y:S01]  /*aef0*/  FMUL.FTZ R10, R6, R5 ;  /* 0x00000005060a7220 */ /* 0x000fe20000410000 */
[----:B------:R-:W-:Y:S01]  /*af00*/  LOP3.LUT R25, R15, 0xffff0000, RZ, 0xc0, !PT ;  /* 0xffff00000f197812 */ /* 0x000fe200078ec0ff */
[C---:B------:R-:W-:Y:S01]  /*af10*/  IMAD.U32 R15, R11.reuse, 0x10000, RZ ;  /* 0x000100000b0f7824 */ /* 0x040fe200078e00ff */
[----:B------:R-:W-:Y:S01]  /*af20*/  LOP3.LUT R22, R11, 0xffff0000, RZ, 0xc0, !PT ;  /* 0xffff00000b167812 */ /* 0x000fe200078ec0ff */
[----:B------:R-:W-:Y:S01]  /*af30*/  FMUL.FTZ R11, R12, R8 ;  /* 0x000000080c0b7220 */ /* 0x000fe20000410000 */
[----:B------:R-:W-:Y:S01]  /*af40*/  LOP3.LUT R6, R49, 0xffff0000, RZ, 0xc0, !PT ;  /* 0xffff000031067812 */ /* 0x000fe200078ec0ff */
[----:B------:R-:W-:Y:S01]  /*af50*/  FFMA.FTZ R33, R16, R9, R10 ;  /* 0x0000000910217223 */ /* 0x000fe2000001000a */
[----:B------:R-:W-:Y:S01]  /*af60*/  SHF.L.U32 R7, R41, 0x10, RZ ;  /* 0x0000001029077819 */ /* 0x000fe200000006ff */
[----:B------:R-:W-:-:S02]  /*af70*/  IMAD.U32 R5, R45, 0x10000, RZ ;  /* 0x000100002d057824 */ /* 0x000fc400078e00ff */
[-C--:B------:R-:W-:Y:S02]  /*af80*/  FMUL.FTZ R10, R12, R6.reuse ;  /* 0x000000060c0a7220 */ /* 0x080fe40000410000 */
[C---:B------:R-:W-:Y:S01]  /*af90*/  FFMA.FTZ R31, R18.reuse, R6, -R11 ;  /* 0x00000006121f7223 */ /* 0x040fe2000001080b */
[----:B------:R-:W-:Y:S01]  /*afa0*/  LOP3.LUT R11, R41, 0xffff0000, RZ, 0xc0, !PT ;  /* 0xffff0000290b7812 */ /* 0x000fe200078ec0ff */
[C---:B------:R-:W-:Y:S02]  /*afb0*/  FMUL.FTZ R6, R13.reuse, R7 ;  /* 0x000000070d067220 */ /* 0x040fe40000410000 */
[-C--:B------:R-:W-:Y:S02]  /*afc0*/  FMUL.FTZ R9, R13, R5.reuse ;  /* 0x000000050d097220 */ /* 0x080fe40000410000 */
[----:B------:R-:W-:Y:S01]  /*afd0*/  FFMA.FTZ R28, R17, R5, -R6 ;  /* 0x00000005111c7223 */ /* 0x000fe20000010806 */
[----:B------:R-:W-:Y:S01]  /*afe0*/  LOP3.LUT R5, R45, 0xffff0000, RZ, 0xc0, !PT ;  /* 0xffff00002d057812 */ /* 0x000fe200078ec0ff */
[----:B------:R-:W-:Y:S01]  /*aff0*/  FFMA.FTZ R30, R18, R8, R10 ;  /* 0x00000008121e7223 */ /* 0x000fe2000001000a */
[----:B------:R-:W-:Y:S01]  /*b000*/  SHF.L.U32 R6, R43, 0x10, RZ ;  /* 0x000000102b067819 */ /* 0x000fe200000006ff */
[----:B------:R-:W-:-:S02]  /*b010*/  FMUL.FTZ R8, R14, R11 ;  /* 0x0000000b0e087220 */ /* 0x000fc40000410000 */
[----:B------:R-:W-:Y:S02]  /*b020*/  FFMA.FTZ R27, R17, R7, R9 ;  /* 0x00000007111b7223 */ /* 0x000fe40000010009 */
[-C--:B------:R-:W-:Y:S02]  /*b030*/  FMUL.FTZ R12, R14, R5.reuse ;  /* 0x000000050e0c7220 */ /* 0x080fe40000410000 */
[----:B------:R-:W-:Y:S02]  /*b040*/  IMAD.U32 R7, R50, 0x10000, RZ ;  /* 0x0001000032077824 */ /* 0x000fe400078e00ff */
[----:B------:R-:W-:Y:S02]  /*b050*/  IMAD.U32 R9, R44, 0x10000, RZ ;  /* 0x000100002c097824 */ /* 0x000fe400078e00ff */
[----:B------:R-:W-:Y:S01]  /*b060*/  FFMA.FTZ R14, R20, R5, -R8 ;  /* 0x00000005140e7223 */ /* 0x000fe20000010808 */
[----:B------:R-:W-:Y:S01]  /*b070*/  SHF.L.U32 R5, R46, 0x10, RZ ;  /* 0x000000102e057819 */ /* 0x000fe200000006ff */
[----:B------:R-:W-:-:S02]  /*b080*/  FMUL.FTZ R10, R19, R6 ;  /* 0x00000006130a7220 */ /* 0x000fc40000410000 */
[----:B------:R-:W-:Y:S01]  /*b090*/  FFMA.FTZ R20, R20, R11, R12 ;  /* 0x0000000b14147223 */ /* 0x000fe2000001000c */
[----:B------:R-:W-:Y:S01]  /*b0a0*/  F2FP.BF16.PACK_AB R14, R14, R28 ;  /* 0x0000001c0e0e723e */ /* 0x000fe200000010ff */
[----:B------:R-:W-:Y:S02]  /*b0b0*/  FMUL.FTZ R8, R19, R7 ;  /* 0x0000000713087220 */ /* 0x000fe40000410000 */
[----:B------:R-:W-:Y:S02]  /*b0c0*/  FMUL.FTZ R11, R15, R9 ;  /* 0x000000090f0b7220 */ /* 0x000fe40000410000 */
[C---:B------:R-:W-:Y:S01]  /*b0d0*/  FFMA.FTZ R19, R21.reuse, R7, -R10 ;  /* 0x0000000715137223 */ /* 0x040fe2000001080a */
[----:B------:R-:W-:Y:S01]  /*b0e0*/  LOP3.LUT R7, R46, 0xffff0000, RZ, 0xc0, !PT ;  /* 0xffff00002e077812 */ /* 0x000fe200078ec0ff */
[----:B------:R-:W-:Y:S01]  /*b0f0*/  FFMA.FTZ R18, R21, R6, R8 ;  /* 0x0000000615127223 */ /* 0x000fe20000010008 */
[----:B------:R-:W-:Y:S01]  /*b100*/  LOP3.LUT R6, R43, 0xffff0000, RZ, 0xc0, !PT ;  /* 0xffff00002b067812 */ /* 0x000fe200078ec0ff */
[-C--:B------:R-:W-:Y:S01]  /*b110*/  FMUL.FTZ R10, R15, R5.reuse ;  /* 0x000000050f0a7220 */ /* 0x080fe20000410000 */
[----:B------:R-:W-:Y:S01]  /*b120*/  LOP3.LUT R8, R50, 0xffff0000, RZ, 0xc0, !PT ;  /* 0xffff000032087812 */ /* 0x000fe200078ec0ff */
[----:B------:R-:W-:Y:S01]  /*b130*/  FFMA.FTZ R17, R24, R5, -R11 ;  /* 0x0000000518117223 */ /* 0x000fe2000001080b */
[----:B------:R-:W-:Y:S01]  /*b140*/  LOP3.LUT R5, R44, 0xffff0000, RZ, 0xc0, !PT ;  /* 0xffff00002c057812 */ /* 0x000fe200078ec0ff */
[----:B------:R-:W-:-:S02]  /*b150*/  FFMA.FTZ R16, R24, R9, R10 ;  /* 0x0000000918107223 */ /* 0x000fc4000001000a */
[C---:B------:R-:W-:Y:S02]  /*b160*/  FMUL.FTZ R12, R23.reuse, R6 ;  /* 0x00000006170c7220 */ /* 0x040fe40000410000 */
[-C--:B------:R-:W-:Y:S02]  /*b170*/  FMUL.FTZ R11, R23, R8.reuse ;  /* 0x00000008170b7220 */ /* 0x080fe40000410000 */
[C---:B------:R-:W-:Y:S02]  /*b180*/  FMUL.FTZ R10, R22.reuse, R5 ;  /* 0x00000005160a7220 */ /* 0x040fe40000410000 */
[----:B------:R-:W-:Y:S02]  /*b190*/  FMUL.FTZ R9, R22, R7 ;  /* 0x0000000716097220 */ /* 0x000fe40000410000 */
[C---:B------:R-:W-:Y:S01]  /*b1a0*/  FFMA.FTZ R13, R26.reuse, R8, -R12 ;  /* 0x000000081a0d7223 */ /* 0x040fe2000001080c */
        /* <DEDUP_REMOVED lines=12> */
.L_x_127:
[----:B------:R-:W-:Y:S05]  /*b270*/  BSYNC B0 ;  /* 0x0000000000007941 */ /* 0x000fea0003800000 */
.L_x_126:
[----:B------:R-:W-:-:S04]  /*b280*/  IADD3 R5, R63, 0x20, RZ ;  /* 0x000000203f057810 */ /* 0x000fc80007ffe0ff */
[----:B------:R-:W-:-:S13]  /*b290*/  ISETP.GE.AND P0, PT, R5, c[0x0][0x27c], PT ;  /* 0x00009f0005007a0c */ /* 0x000fda0003f06270 */
[----:B------:R-:W-:Y:S05]  /*b2a0*/  @P0 BRA `(.L_x_123) ;  /* 0x0000069000000947 */ /* 0x000fea0003800000 */
[----:B-1----:R-:W-:Y:S01]  /*b2b0*/  SHF.R.S32.HI R9, RZ, 0x1f, R5 ;  /* 0x0000001fff097819 */ /* 0x002fe20000011405 */
[----:B------:R-:W-:Y:S01]  /*b2c0*/  IMAD.SHL.U32 R10, R65, 0x40, RZ ;  /* 0x00000040410a7824 */ /* 0x000fe200078e00ff */
[----:B------:R-:W-:Y:S01]  /*b2d0*/  LEA.HI R8, R62, R62, RZ, 0x1 ;  /* 0x0000003e3e087211 */ /* 0x000fe200078f08ff */
[----:B------:R-:W-:Y:S01]  /*b2e0*/  IMAD.MOV.U32 R11, RZ, RZ, c[0x0][0x27c] ;  /* 0x00009f00ff0b7624 */ /* 0x000fe200078e00ff */
[CC--:B------:R-:W-:Y:S02]  /*b2f0*/  LEA.HI R7, R9.reuse, R5.reuse, RZ, 0x3 ;  /* 0x0000000509077211 */ /* 0x0c0fe400078f18ff */
[----:B------:R-:W-:Y:S02]  /*b300*/  LOP3.LUT R8, R8, 0x7fffffe, RZ, 0xc0, !PT ;  /* 0x07fffffe08087812 */ /* 0x000fe400078ec0ff */
[----:B------:R-:W-:Y:S02]  /*b310*/  LEA.HI R9, R9, R5, RZ, 0x5 ;  /* 0x0000000509097211 */ /* 0x000fe400078f28ff */
[----:B------:R-:W-:-:S02]  /*b320*/  SHF.R.S32.HI R6, RZ, 0x3, R7 ;  /* 0x00000003ff067819 */ /* 0x000fc40000011407 */
[----:B------:R-:W-:Y:S01]  /*b330*/  LOP3.LUT R5, R10, 0xc0, RZ, 0xc0, !PT ;  /* 0x000000c00a057812 */ /* 0x000fe200078ec0ff */
[----:B------:R-:W-:Y:S01]  /*b340*/  IMAD.SHL.U32 R9, R9, 0x80, RZ ;  /* 0x0000008009097824 */ /* 0x000fe200078e00ff */
[----:B------:R-:W-:Y:S02]  /*b350*/  IADD3 R8, R62, -R8, RZ ;  /* 0x800000083e087210 */ /* 0x000fe40007ffe0ff */
[----:B------:R-:W-:Y:S02]  /*b360*/  LEA.HI R6, R11, R6, RZ, 0x1d ;  /* 0x000000060b067211 */ /* 0x000fe400078fe8ff */
[----:B------:R-:W-:Y:S01]  /*b370*/  LOP3.LUT R10, R5, 0x18, R7, 0xf8, !PT ;  /* 0x00000018050a7812 */ /* 0x000fe200078ef807 */
[----:B------:R-:W-:Y:S01]  /*b380*/  IMAD R7, R64, 0x8, R8 ;  /* 0x0000000840077824 */ /* 0x000fe200078e0208 */
[----:B------:R-:W-:Y:S02]  /*b390*/  SHF.R.U32.HI R12, RZ, 0x3, R5 ;  /* 0x00000003ff0c7819 */ /* 0x000fe40000011605 */
[----:B------:R-:W-:-:S02]  /*b3a0*/  LOP3.LUT R11, R9, 0x7ffff000, RZ, 0xc0, !PT ;  /* 0x7ffff000090b7812 */ /* 0x000fc400078ec0ff */
[----:B------:R-:W-:Y:S02]  /*b3b0*/  SHF.R.S32.HI R8, RZ, 0x1f, R6 ;  /* 0x0000001fff087819 */ /* 0x000fe40000011406 */
[----:B------:R-:W-:Y:S02]  /*b3c0*/  LOP3.LUT R9, R10, R12, RZ, 0x3c, !PT ;  /* 0x0000000c0a097212 */ /* 0x000fe400078e3cff */
[----:B------:R-:W-:Y:S01]  /*b3d0*/  SHF.L.U32 R10, R7, 0x5, RZ ;  /* 0x00000005070a7819 */ /* 0x000fe200000006ff */
[----:B------:R-:W-:Y:S01]  /*b3e0*/  IMAD.SHL.U32 R7, R6, 0x8, RZ ;  /* 0x0000000806077824 */ /* 0x000fe200078e00ff */
[----:B------:R-:W-:Y:S02]  /*b3f0*/  LEA.HI R6, R8, R6, RZ, 0x2 ;  /* 0x0000000608067211 */ /* 0x000fe400078f10ff */
[----:B------:R-:W-:Y:S02]  /*b400*/  IADD3 R8, R9, R11, R10 ;  /* 0x0000000b09087210 */ /* 0x000fe40007ffe00a */
[----:B------:R-:W-:Y:S01]  /*b410*/  LOP3.LUT R7, R5, 0x18, R7, 0xf8, !PT ;  /* 0x0000001805077812 */ /* 0x000fe200078ef807 */
[----:B------:R-:W-:Y:S01]  /*b420*/  IMAD.SHL.U32 R5, R6, 0x400, RZ ;  /* 0x0000040006057824 */ /* 0x000fe200078e00ff */
[----:B------:R-:W-:Y:S01]  /*b430*/  SHF.L.U32 R34, R8, 0x1, RZ ;  /* 0x0000000108227819 */ /* 0x000fe200000006ff */
[----:B------:R-:W-:Y:S01]  /*b440*/  IMAD.U32 R6, R55, 0x10000, RZ ;  /* 0x0001000037067824 */ /* 0x000fe200078e00ff */
[----:B------:R-:W-:-:S02]  /*b450*/  LOP3.LUT R7, R7, R12, RZ, 0x3c, !PT ;  /* 0x0000000c07077212 */ /* 0x000fc400078e3cff */
[----:B------:R-:W-:Y:S01]  /*b460*/  LOP3.LUT R5, R5, 0x7ffff000, RZ, 0xc0, !PT ;  /* 0x7ffff00005057812 */ /* 0x000fe200078ec0ff */
[----:B------:R-:W1:Y:S03]  /*b470*/  LDS.128 R12, [R34+0x6100] ;  /* 0x00610000220c7984 */ /* 0x000e660000000c00 */
[----:B------:R-:W-:-:S05]  /*b480*/  IADD3 R5, R7, R5, R10 ;  /* 0x0000000507057210 */ /* 0x000fca0007ffe00a */
[----:B------:R-:W-:Y:S01]  /*b490*/  IMAD.SHL.U32 R31, R5, 0x2, RZ ;  /* 0x00000002051f7824 */ /* 0x000fe200078e00ff */
[----:B------:R-:W-:-:S04]  /*b4a0*/  LOP3.LUT R5, R47, 0xffff0000, RZ, 0xc0, !PT ;  /* 0xffff00002f057812 */ /* 0x000fc800078ec0ff */
[----:B------:R-:W2:Y:S01]  /*b4b0*/  LDS.128 R8, [R31+0x6100] ;  /* 0x006100001f087984 */ /* 0x000ea20000000c00 */
[C---:B-1----:R-:W-:Y:S01]  /*b4c0*/  IMAD.U32 R17, R12.reuse, 0x10000, RZ ;  /* 0x000100000c117824 */ /* 0x042fe200078e00ff */
[----:B------:R-:W-:Y:S01]  /*b4d0*/  LOP3.LUT R20, R12, 0xffff0000, RZ, 0xc0, !PT ;  /* 0xffff00000c147812 */ /* 0x000fe200078ec0ff */
[----:B------:R-:W-:Y:S01]  /*b4e0*/  IMAD.U32 R25, R15, 0x10000, RZ ;  /* 0x000100000f197824 */ /* 0x000fe200078e00ff */
[----:B------:R-:W-:Y:S02]  /*b4f0*/  SHF.L.U32 R12, R47, 0x10, RZ ;  /* 0x000000102f0c7819 */ /* 0x000fe400000006ff */
[C---:B------:R-:W-:Y:S02]  /*b500*/  SHF.L.U32 R21, R13.reuse, 0x10, RZ ;  /* 0x000000100d157819 */ /* 0x040fe400000006ff */
[----:B------:R-:W-:Y:S01]  /*b510*/  LOP3.LUT R28, R13, 0xffff0000, RZ, 0xc0, !PT ;  /* 0xffff00000d1c7812 */ /* 0x000fe200078ec0ff */
[C---:B------:R-:W-:Y:S01]  /*b520*/  IMAD.U32 R13, R14.reuse, 0x10000, RZ ;  /* 0x000100000e0d7824 */ /* 0x040fe200078e00ff */
[----:B------:R-:W-:-:S02]  /*b530*/  LOP3.LUT R16, R14, 0xffff0000, RZ, 0xc0, !PT ;  /* 0xffff00000e107812 */ /* 0x000fc400078ec0ff */
[----:B------:R-:W-:Y:S01]  /*b540*/  LOP3.LUT R27, R15, 0xffff0000, RZ, 0xc0, !PT ;  /* 0xffff00000f1b7812 */ /* 0x000fe200078ec0ff */
[----:B--2---:R-:W-:Y:S01]  /*b550*/  IMAD.U32 R7, R10, 0x10000, RZ ;  /* 0x000100000a077824 */ /* 0x004fe200078e00ff */
[C---:B------:R-:W-:Y:S01]  /*b560*/  LOP3.LUT R15, R8.reuse, 0xffff0000, RZ, 0xc0, !PT ;  /* 0xffff0000080f7812 */ /* 0x040fe200078ec0ff */
[----:B------:R-:W-:Y:S01]  /*b570*/  IMAD.U32 R14, R8, 0x10000, RZ ;  /* 0x00010000080e7824 */ /* 0x000fe200078e00ff */
[----:B------:R-:W-:Y:S01]  /*b580*/  SHF.L.U32 R19, R9, 0x10, RZ ;  /* 0x0000001009137819 */ /* 0x000fe200000006ff */
[----:B------:R-:W-:Y:S01]  /*b590*/  FMUL.FTZ R8, R7, R12 ;  /* 0x0000000c07087220 */ /* 0x000fe20000410000 */
[----:B------:R-:W-:Y:S01]  /*b5a0*/  LOP3.LUT R23, R9, 0xffff0000, RZ, 0xc0, !PT ;  /* 0xffff000009177812 */ /* 0x000fe200078ec0ff */
[-C--:B------:R-:W-:Y:S01]  /*b5b0*/  FMUL.FTZ R7, R7, R6.reuse ;  /* 0x0000000607077220 */ /* 0x080fe20000410000 */
[----:B------:R-:W-:Y:S01]  /*b5c0*/  LOP3.LUT R9, R10, 0xffff0000, RZ, 0xc0, !PT ;  /* 0xffff00000a097812 */ /* 0x000fe200078ec0ff */
[----:B------:R-:W-:Y:S01]  /*b5d0*/  FFMA.FTZ R36, R13, R6, -R8 ;  /* 0x000000060d247223 */ /* 0x000fe20000010808 */
[----:B------:R-:W-:Y:S01]  /*b5e0*/  LOP3.LUT R6, R55, 0xffff0000, RZ, 0xc0, !PT ;  /* 0xffff000037067812 */ /* 0x000fe200078ec0ff */
[----:B------:R-:W-:Y:S01]  /*b5f0*/  FFMA.FTZ R35, R13, R12, R7 ;  /* 0x0000000c0d237223 */ /* 0x000fe20000010007 */
[----:B------:R-:W-:Y:S01]  /*b600*/  SHF.L.U32 R8, R54, 0x10, RZ ;  /* 0x0000001036087819 */ /* 0x000fe200000006ff */
[----:B------:R-:W-:Y:S01]  /*b610*/  FMUL.FTZ R10, R9, R5 ;  /* 0x00000005090a7220 */ /* 0x000fe20000410000 */
[----:B------:R-:W-:Y:S01]  /*b620*/  LOP3.LUT R22, R11, 0xffff0000, RZ, 0xc0, !PT ;  /* 0xffff00000b167812 */ /* 0x000fe200078ec0ff */
[----:B------:R-:W-:-:S02]  /*b630*/  IMAD.U32 R7, R58, 0x10000, RZ ;  /* 0x000100003a077824 */ /* 0x000fc400078e00ff */
[-C--:B------:R-:W-:Y:S02]  /*b640*/  FMUL.FTZ R9, R9, R6.reuse ;  /* 0x0000000609097220 */ /* 0x080fe40000410000 */
[----:B------:R-:W-:Y:S01]  /*b650*/  IMAD.U32 R18, R11, 0x10000, RZ ;  /* 0x000100000b127824 */ /* 0x000fe200078e00ff */
[----:B------:R-:W-:Y:S01]  /*b660*/  LOP3.LUT R11, R54, 0xffff0000, RZ, 0xc0, !PT ;  /* 0xffff0000360b7812 */ /* 0x000fe200078ec0ff */
[----:B------:R-:W-:Y:S02]  /*b670*/  FFMA.FTZ R33, R16, R6, -R10 ;  /* 0x0000000610217223 */ /* 0x000fe4000001080a */
[C---:B------:R-:W-:Y:S02]  /*b680*/  FMUL.FTZ R6, R14.reuse, R8 ;  /* 0x000000080e067220 */ /* 0x040fe40000410000 */
[----:B------:R-:W-:Y:S01]  /*b690*/  FMUL.FTZ R10, R14, R7 ;  /* 0x000000070e0a7220 */ /* 0x000fe20000410000 */
[----:B------:R-:W-:Y:S01]  /*b6a0*/  F2FP.BF16.PACK_AB R14, R33, R36 ;  /* 0x00000024210e723e */ /* 0x000fe200000010ff */
[----:B------:R-:W-:Y:S01]  /*b6b0*/  FFMA.FTZ R32, R16, R5, R9 ;  /* 0x0000000510207223 */ /* 0x000fe20000010009 */
[----:B------:R-:W-:Y:S01]  /*b6c0*/  LOP3.LUT R5, R58, 0xffff0000, RZ, 0xc0, !PT ;  /* 0xffff00003a057812 */ /* 0x000fe200078ec0ff */
[C---:B------:R-:W-:Y:S01]  /*b6d0*/  FFMA.FTZ R30, R17.reuse, R7, -R6 ;  /* 0x00000007111e7223 */ /* 0x040fe20000010806 */
[----:B------:R-:W-:Y:S01]  /*b6e0*/  SHF.L.U32 R6, R56, 0x10, RZ ;  /* 0x0000001038067819 */ /* 0x000fe200000006ff */
[----:B------:R-:W-:-:S02]  /*b6f0*/  FFMA.FTZ R29, R17, R8, R10 ;  /* 0x00000008111d7223 */ /* 0x000fc4000001000a */
[C---:B------:R-:W-:Y:S02]  /*b700*/  FMUL.FTZ R8, R15.reuse, R11 ;  /* 0x0000000b0f087220 */ /* 0x040fe40000410000 */
[-C--:B------:R-:W-:Y:S02]  /*b710*/  FMUL.FTZ R12, R15, R5.reuse ;  /* 0x000000050f0c7220 */ /* 0x080fe40000410000 */
[----:B------:R-:W-:Y:S02]  /*b720*/  IMAD.U32 R7, R66, 0x10000, RZ ;  /* 0x0001000042077824 */ /* 0x000fe400078e00ff */
[----:B------:R-:W-:Y:S02]  /*b730*/  IMAD.U32 R9, R59, 0x10000, RZ ;  /* 0x000100003b097824 */ /* 0x000fe400078e00ff */
[----:B------:R-:W-:Y:S01]  /*b740*/  FFMA.FTZ R26, R20, R5, -R8 ;  /* 0x00000005141a7223 */ /* 0x000fe20000010808 */
[----:B------:R-:W-:Y:S01]  /*b750*/  SHF.L.U32 R5, R61, 0x10, RZ ;  /* 0x000000103d057819 */ /* 0x000fe200000006ff */
[----:B------:R-:W-:-:S02]  /*b760*/  FMUL.FTZ R10, R19, R6 ;  /* 0x00000006130a7220 */ /* 0x000fc40000410000 */
[----:B------:R-:W-:Y:S02]  /*b770*/  FFMA.FTZ R24, R20, R11, R12 ;  /* 0x0000000b14187223 */ /* 0x000fe4000001000c */
[----:B------:R-:W-:Y:S02]  /*b780*/  FMUL.FTZ R8, R19, R7 ;  /* 0x0000000713087220 */ /* 0x000fe40000410000 */
[----:B------:R-:W-:Y:S02]  /*b790*/  FMUL.FTZ R11, R18, R9 ;  /* 0x00000009120b7220 */ /* 0x000fe40000410000 */
[----:B------:R-:W-:Y:S01]  /*b7a0*/  FFMA.FTZ R20, R21, R7, -R10 ;  /* 0x0000000715147223 */ /* 0x000fe2000001080a */
        /* <DEDUP_REMOVED lines=25> */
.L_x_123:
[----:B------:R-:W-:Y:S05]  /*b940*/  BSYNC B1 ;  /* 0x0000000000017941 */ /* 0x000fea0003800000 */
.L_x_122:
[----:B------:R-:W-:-:S04]  /*b950*/  IADD3 R17, R62, 0x40, RZ ;  /* 0x000000403e117810 */ /* 0x000fc80007ffe0ff */
[----:B------:R-:W-:-:S13]  /*b960*/  ISETP.GE.AND P0, PT, R17, R51, PT ;  /* 0x000000331100720c */ /* 0x000fda0003f06270 */
[----:B------:R-:W-:Y:S05]  /*b970*/  @P0 BRA `(.L_x_109) ;  /* 0x000014a000000947 */ /* 0x000fea0003800000 */
[----:B------:R-:W-:Y:S01]  /*b980*/  ISETP.GE.AND P0, PT, R63, c[0x0][0x27c], PT ;  /* 0x00009f003f007a0c */ /* 0x000fe20003f06270 */
[----:B------:R-:W-:-:S12]  /*b990*/  BSSY B0, `(.L_x_128) ;  /* 0x0000068000007945 */ /* 0x000fd80003800000 */
[----:B------:R-:W-:Y:S05]  /*b9a0*/  @P0 BRA `(.L_x_129) ;  /* 0x0000066000000947 */ /* 0x000fea0003800000 */
[----:B-1----:R-:W-:Y:S01]  /*b9b0*/  IMAD.MOV.U32 R9, RZ, RZ, c[0x0][0x27c] ;  /* 0x00009f00ff097624 */ /* 0x002fe200078e00ff */
[----:B------:R-:W-:Y:S02]  /*b9c0*/  SHF.R.S32.HI R5, RZ, 0x1f, R17 ;  /* 0x0000001fff057819 */ /* 0x000fe40000011411 */
[-C--:B------:R-:W-:Y:S02]  /*b9d0*/  LEA.HI R8, R17, R17.reuse, RZ, 0x1 ;  /* 0x0000001111087211 */ /* 0x080fe400078f08ff */
[----:B------:R-:W-:Y:S02]  /*b9e0*/  LEA.HI R9, R9, R60, RZ, 0x1d ;  /* 0x0000003c09097211 */ /* 0x000fe400078fe8ff */
[----:B------:R-:W-:Y:S01]  /*b9f0*/  LEA.HI R5, R5, R17, RZ, 0x3 ;  /* 0x0000001105057211 */ /* 0x000fe200078f18ff */
[C---:B------:R-:W-:Y:S01]  /*ba00*/  IMAD.SHL.U32 R7, R8.reuse, 0x20, RZ ;  /* 0x0000002008077824 */ /* 0x040fe200078e00ff */
[----:B------:R-:W-:Y:S02]  /*ba10*/  LOP3.LUT R8, R8, 0x7fffffe, RZ, 0xc0, !PT ;  /* 0x07fffffe08087812 */ /* 0x000fe400078ec0ff */
[----:B------:R-:W-:-:S02]  /*ba20*/  SHF.R.S32.HI R10, RZ, 0x1f, R9 ;  /* 0x0000001fff0a7819 */ /* 0x000fc40000011409 */
[----:B------:R-:W-:Y:S02]  /*ba30*/  SHF.L.U32 R6, R5, 0x5, RZ ;  /* 0x0000000505067819 */ /* 0x000fe400000006ff */
[----:B------:R-:W-:Y:S01]  /*ba40*/  LOP3.LUT R5, R7, 0xc0, RZ, 0xc0, !PT ;  /* 0x000000c007057812 */ /* 0x000fe200078ec0ff */
[----:B------:R-:W-:Y:S01]  /*ba50*/  IMAD.IADD R7, R17, 0x1, -R8 ;  /* 0x0000000111077824 */ /* 0x000fe200078e0a08 */
[----:B------:R-:W-:Y:S01]  /*ba60*/  LEA.HI R10, R10, R9, RZ, 0x2 ;  /* 0x000000090a0a7211 */ /* 0x000fe200078f10ff */
[----:B------:R-:W-:Y:S01]  /*ba70*/  IMAD.SHL.U32 R9, R9, 0x8, RZ ;  /* 0x0000000809097824 */ /* 0x000fe200078e00ff */
[----:B------:R-:W-:Y:S02]  /*ba80*/  LOP3.LUT R6, R6, 0xffffff00, RZ, 0xc0, !PT ;  /* 0xffffff0006067812 */ /* 0x000fe400078ec0ff */
[----:B------:R-:W-:Y:S02]  /*ba90*/  LOP3.LUT R8, R5, 0x18, R63, 0xf8, !PT ;  /* 0x0000001805087812 */ /* 0x000fe400078ef83f */
[----:B------:R-:W-:-:S02]  /*baa0*/  SHF.R.U32.HI R11, RZ, 0x3, R5 ;  /* 0x00000003ff0b7819 */ /* 0x000fc40000011605 */
[----:B------:R-:W-:Y:S02]  /*bab0*/  LEA R6, R7, R6, 0x5 ;  /* 0x0000000607067211 */ /* 0x000fe400078e28ff */
[----:B------:R-:W-:Y:S01]  /*bac0*/  LOP3.LUT R7, R5, 0x18, R9, 0xf8, !PT ;  /* 0x0000001805077812 */ /* 0x000fe200078ef809 */
[----:B------:R-:W-:Y:S01]  /*bad0*/  IMAD.SHL.U32 R5, R10, 0x400, RZ ;  /* 0x000004000a057824 */ /* 0x000fe200078e00ff */
[-C--:B------:R-:W-:Y:S02]  /*bae0*/  LOP3.LUT R8, R8, R11.reuse, RZ, 0x3c, !PT ;  /* 0x0000000b08087212 */ /* 0x080fe400078e3cff */
[----:B------:R-:W-:Y:S02]  /*baf0*/  LOP3.LUT R7, R7, R11, RZ, 0x3c, !PT ;  /* 0x0000000b07077212 */ /* 0x000fe400078e3cff */
[----:B------:R-:W-:Y:S01]  /*bb00*/  LOP3.LUT R5, R5, 0x7ffff000, RZ, 0xc0, !PT ;  /* 0x7ffff00005057812 */ /* 0x000fe200078ec0ff */
[----:B------:R-:W-:-:S03]  /*bb10*/  IMAD.IADD R8, R6, 0x1, R8 ;  /* 0x0000000106087824 */ /* 0x000fc600078e0208 */
[----:B------:R-:W-:Y:S01]  /*bb20*/  IADD3 R5, R7, R5, R6 ;  /* 0x0000000507057210 */ /* 0x000fe20007ffe006 */
[----:B------:R-:W-:Y:S01]  /*bb30*/  IMAD.U32 R6, R53, 0x10000, RZ ;  /* 0x0001000035067824 */ /* 0x000fe200078e00ff */
[----:B------:R-:W-:-:S03]  /*bb40*/  SHF.L.U32 R34, R8, 0x1, RZ ;  /* 0x0000000108227819 */ /* 0x000fc600000006ff */
[----:B------:R-:W-:Y:S01]  /*bb50*/  IMAD.SHL.U32 R33, R5, 0x2, RZ ;  /* 0x0000000205217824 */ /* 0x000fe200078e00ff */
[----:B------:R-:W-:Y:S01]  /*bb60*/  LOP3.LUT R5, R37, 0xffff0000, RZ, 0xc0, !PT ;  /* 0xffff000025057812 */ /* 0x000fe200078ec0ff */
[----:B------:R-:W1:Y:S04]  /*bb70*/  LDS.128 R12, [R34+0x6100] ;  /* 0x00610000220c7984 */ /* 0x000e680000000c00 */
[----:B------:R-:W2:Y:S01]  /*bb80*/  LDS.128 R8, [R33+0x6100] ;  /* 0x0061000021087984 */ /* 0x000ea20000000c00 */
[C---:B-1----:R-:W-:Y:S01]  /*bb90*/  IMAD.U32 R18, R12.reuse, 0x10000, RZ ;  /* 0x000100000c127824 */ /* 0x042fe200078e00ff */
[----:B------:R-:W-:Y:S01]  /*bba0*/  LOP3.LUT R21, R12, 0xffff0000, RZ, 0xc0, !PT ;  /* 0xffff00000c157812 */ /* 0x000fe200078ec0ff */
[----:B------:R-:W-:Y:S01]  /*bbb0*/  IMAD.U32 R26, R15, 0x10000, RZ ;  /* 0x000100000f1a7824 */ /* 0x000fe200078e00ff */
[----:B------:R-:W-:Y:S01]  /*bbc0*/  SHF.L.U32 R12, R37, 0x10, RZ ;  /* 0x00000010250c7819 */ /* 0x000fe200000006ff */
[----:B--2---:R-:W-:Y:S01]  /*bbd0*/  IMAD.U32 R7, R10, 0x10000, RZ ;  /* 0x000100000a077824 */ /* 0x004fe200078e00ff */
[----:B------:R-:W-:-:S02]  /*bbe0*/  SHF.L.U32 R22, R13, 0x10, RZ ;  /* 0x000000100d167819 */ /* 0x000fc400000006ff */
[----:B------:R-:W-:Y:S01]  /*bbf0*/  LOP3.LUT R29, R13, 0xffff0000, RZ, 0xc0, !PT ;  /* 0xffff00000d1d7812 */ /* 0x000fe200078ec0ff */
[C---:B------:R-:W-:Y:S01]  /*bc00*/  IMAD.U32 R13, R14.reuse, 0x10000, RZ ;  /* 0x000100000e0d7824 */ /* 0x040fe200078e00ff */
[----:B------:R-:W-:Y:S01]  /*bc10*/  LOP3.LUT R16, R14, 0xffff0000, RZ, 0xc0, !PT ;  /* 0xffff00000e107812 */ /* 0x000fe200078ec0ff */
[C---:B------:R-:W-:Y:S01]  /*bc20*/  IMAD.U32 R14, R8.reuse, 0x10000, RZ ;  /* 0x00010000080e7824 */ /* 0x040fe200078e00ff */
[----:B------:R-:W-:Y:S02]  /*bc30*/  LOP3.LUT R28, R15, 0xffff0000, RZ, 0xc0, !PT ;  /* 0xffff00000f1c7812 */ /* 0x000fe400078ec0ff */
[----:B------:R-:W-:Y:S01]  /*bc40*/  LOP3.LUT R15, R8, 0xffff0000, RZ, 0xc0, !PT ;  /* 0xffff0000080f7812 */ /* 0x000fe200078ec0ff */
[-C--:B------:R-:W-:Y:S01]  /*bc50*/  FMUL.FTZ R8, R12, R7.reuse ;  /* 0x000000070c087220 */ /* 0x080fe20000410000 */
[C---:B------:R-:W-:Y:S01]  /*bc60*/  SHF.L.U32 R20, R9.reuse, 0x10, RZ ;  /* 0x0000001009147819 */ /* 0x040fe200000006ff */
[C---:B------:R-:W-:Y:S01]  /*bc70*/  FMUL.FTZ R7, R6.reuse, R7 ;  /* 0x0000000706077220 */ /* 0x040fe20000410000 */
[----:B------:R-:W-:Y:S01]  /*bc80*/  LOP3.LUT R24, R9, 0xffff0000, RZ, 0xc0, !PT ;  /* 0xffff000009187812 */ /* 0x000fe200078ec0ff */
[-C--:B------:R-:W-:Y:S01]  /*bc90*/  FFMA.FTZ R37, R6, R13.reuse, -R8 ;  /* 0x0000000d06257223 */ /* 0x080fe20000010808 */
[----:B------:R-:W-:Y:S01]  /*bca0*/  LOP3.LUT R9, R10, 0xffff0000, RZ, 0xc0, !PT ;  /* 0xffff00000a097812 */ /* 0x000fe200078ec0ff */
[----:B------:R-:W-:Y:S01]  /*bcb0*/  FFMA.FTZ R36, R12, R13, R7 ;  /* 0x0000000d0c247223 */ /* 0x000fe20000010007 */
[----:B------:R-:W-:Y:S01]  /*bcc0*/  LOP3.LUT R6, R53, 0xffff0000, RZ, 0xc0, !PT ;  /* 0xffff000035067812 */ /* 0x000fe200078ec0ff */
[----:B------:R-:W-:Y:S01]  /*bcd0*/  IMAD.U32 R8, R38, 0x10000, RZ ;  /* 0x0001000026087824 */ /* 0x000fe200078e00ff */
[----:B------:R-:W-:Y:S01]  /*bce0*/  SHF.L.U32 R7, R57, 0x10, RZ ;  /* 0x0000001039077819 */ /* 0x000fe200000006ff */
[-C--:B------:R-:W-:Y:S01]  /*bcf0*/  FMUL.FTZ R10, R5, R9.reuse ;  /* 0x00000009050a7220 */ /* 0x080fe20000410000 */
[C---:B------:R-:W-:Y:S01]  /*bd00*/  SHF.L.U32 R19, R11.reuse, 0x10, RZ ;  /* 0x000000100b137819 */ /* 0x040fe200000006ff */
[C---:B------:R-:W-:Y:S01]  /*bd10*/  FMUL.FTZ R9, R6.reuse, R9 ;  /* 0x0000000906097220 */ /* 0x040fe20000410000 */
        /* <DEDUP_REMOVED lines=8> */
[-C--:B------:R-:W-:Y:S01]  /*bda0*/  FFMA.FTZ R31, R7, R18.reuse, -R6 ;  /* 0x00000012071f7223 */ /* 0x080fe20000010806 */
[----:B------:R-:W-:Y:S01]  /*bdb0*/  SHF.L.U32 R6, R39, 0x10, RZ ;  /* 0x0000001027067819 */ /* 0x000fe200000006ff */
[----:B------:R-:W-:Y:S02]  /*bdc0*/  FFMA.FTZ R30, R8, R18, R10 ;  /* 0x00000012081e7223 */ /* 0x000fe4000001000a */
[-C--:B------:R-:W-:Y:S02]  /*bdd0*/  FMUL.FTZ R8, R11, R15.reuse ;  /* 0x0000000f0b087220 */ /* 0x080fe40000410000 */
[----:B------:R-:W-:-:S02]  /*bde0*/  FMUL.FTZ R12, R5, R15 ;  /* 0x0000000f050c7220 */ /* 0x000fc40000410000 */
[----:B------:R-:W-:Y:S02]  /*bdf0*/  IMAD.U32 R7, R52, 0x10000, RZ ;  /* 0x0001000034077824 */ /* 0x000fe400078e00ff */
[----:B------:R-:W-:Y:S02]  /*be00*/  IMAD.U32 R9, R40, 0x10000, RZ ;  /* 0x0001000028097824 */ /* 0x000fe400078e00ff */
[-C--:B------:R-:W-:Y:S01]  /*be10*/  FFMA.FTZ R27, R5, R21.reuse, -R8 ;  /* 0x00000015051b7223 */ /* 0x080fe20000010808 */
[----:B------:R-:W-:Y:S01]  /*be20*/  SHF.L.U32 R5, R48, 0x10, RZ ;  /* 0x0000001030057819 */ /* 0x000fe200000006ff */
[-C--:B------:R-:W-:Y:S02]  /*be30*/  FMUL.FTZ R10, R6, R20.reuse ;  /* 0x00000014060a7220 */ /* 0x080fe40000410000 */
[----:B------:R-:W-:Y:S02]  /*be40*/  FFMA.FTZ R25, R11, R21, R12 ;  /* 0x000000150b197223 */ /* 0x000fe4000001000c */
[----:B------:R-:W-:-:S02]  /*be50*/  FMUL.FTZ R8, R7, R20 ;  /* 0x0000001407087220 */ /* 0x000fc40000410000 */
[-C--:B------:R-:W-:Y:S02]  /*be60*/  FMUL.FTZ R11, R9, R19.reuse ;  /* 0x00000013090b7220 */ /* 0x080fe40000410000 */
[-C--:B------:R-:W-:Y:S01]  /*be70*/  FFMA.FTZ R21, R7, R22.reuse, -R10 ;  /* 0x0000001607157223 */ /* 0x080fe2000001080a */
[----:B------:R-:W-:Y:S01]  /*be80*/  LOP3.LUT R7, R48, 0xffff0000, RZ, 0xc0, !PT ;  /* 0xffff000030077812 */ /* 0x000fe200078ec0ff */
[----:B------:R-:W-:Y:S01]  /*be90*/  FFMA.FTZ R20, R6, R22, R8 ;  /* 0x0000001606147223 */ /* 0x000fe20000010008 */
[----:B------:R-:W-:Y:S01]  /*bea0*/  LOP3.LUT R6, R39, 0xffff0000, RZ, 0xc0, !PT ;  /* 0xffff000027067812 */ /* 0x000fe200078ec0ff */
[C---:B------:R-:W-:Y:S01]  /*beb0*/  FMUL.FTZ R10, R5.reuse, R19 ;  /* 0x00000013050a7220 */ /* 0x040fe20000410000 */
[----:B------:R-:W-:Y:S01]  /*bec0*/  LOP3.LUT R8, R52, 0xffff0000, RZ, 0xc0, !PT ;  /* 0xffff000034087812 */ /* 0x000fe200078ec0ff */
[-C--:B------:R-:W-:Y:S01]  /*bed0*/  FFMA.FTZ R18, R5, R26.reuse, -R11 ;  /* 0x0000001a05127223 */ /* 0x080fe2000001080b */
[----:B------:R-:W-:Y:S01]  /*bee0*/  LOP3.LUT R5, R40, 0xffff0000, RZ, 0xc0, !PT ;  /* 0xffff000028057812 */ /* 0x000fe200078ec0ff */
[----:B------:R-:W-:-:S02]  /*bef0*/  FFMA.FTZ R16, R9, R26, R10 ;  /* 0x0000001a09107223 */ /* 0x000fc4000001000a */
[-C--:B------:R-:W-:Y:S02]  /*bf00*/  FMUL.FTZ R12, R6, R24.reuse ;  /* 0x00000018060c7220 */ /* 0x080fe40000410000 */
[C---:B------:R-:W-:Y:S02]  /*bf10*/  FMUL.FTZ R11, R8.reuse, R24 ;  /* 0x00000018080b7220 */ /* 0x040fe40000410000 */
[-C--:B------:R-:W-:Y:S02]  /*bf20*/  FMUL.FTZ R10, R5, R23.reuse ;  /* 0x00000017050a7220 */ /* 0x080fe40000410000 */
[----:B------:R-:W-:Y:S02]  /*bf30*/  FMUL.FTZ R9, R7, R23 ;  /* 0x0000001707097220 */ /* 0x000fe40000410000 */
[----:B------:R-:W-:Y:S01]  /*bf40*/  FFMA.FTZ R13, R8, R29, -R12 ;  /* 0x0000001d080d7223 */ /* 0x000fe2000001080c */
[----:B------:R-:W-:Y:S01]  /*bf50*/  F2FP.BF16.PACK_AB R12, R27, R31 ;  /* 0x0000001f1b0c723e */ /* 0x000fe200000010ff */
[----:B------:R-:W-:Y:S01]  /*bf60*/  FFMA.FTZ R6, R6, R29, R11 ;  /* 0x0000001d06067223 */ /* 0x000fe2000001000b */
[----:B------:R-:W-:Y:S01]  /*bf70*/  F2FP.BF16.PACK_AB R8, R25, R30 ;  /* 0x0000001e1908723e */ /* 0x000fe200000010ff */
[-C--:B------:R-:W-:Y:S01]  /*bf80*/  FFMA.FTZ R15, R7, R28.reuse, -R10 ;  /* 0x0000001c070f7223 */ /* 0x080fe2000001080a */
        /* <DEDUP_REMOVED lines=8> */
.L_x_129:
[----:B------:R-:W-:Y:S05]  /*c010*/  BSYNC B0 ;  /* 0x0000000000007941 */ /* 0x000fea0003800000 */
.L_x_128:
[----:B------:R-:W-:Y:S01]  /*c020*/  IADD3 R5, R63, 0x10, RZ ;  /* 0x000000103f057810 */ /* 0x000fe20007ffe0ff */
[----:B------:R-:W-:Y:S03]  /*c030*/  BSSY B0, `(.L_x_130) ;  /* 0x000006f000007945 */ /* 0x000fe60003800000 */
[----:B------:R-:W-:-:S13]  /*c040*/  ISETP.GE.AND P0, PT, R5, c[0x0][0x27c], PT ;  /* 0x00009f0005007a0c */ /* 0x000fda0003f06270 */
[----:B------:R-:W-:Y:S05]  /*c050*/  @P0 BRA `(.L_x_131) ;  /* 0x000006c000000947 */ /* 0x000fea0003800000 */
[----:B------:R-:W-:Y:S01]  /*c060*/  SHF.R.S32.HI R6, RZ, 0x1f, R5 ;  /* 0x0000001fff067819 */ /* 0x000fe20000011405 */
[----:B-1----:R-:W-:Y:S01]  /*c070*/  IMAD.MOV.U32 R12, RZ, RZ, c[0x0][0x27c] ;  /* 0x00009f00ff0c7624 */ /* 0x002fe200078e00ff */
[----:B------:R-:W-:Y:S02]  /*c080*/  SHF.R.S32.HI R8, RZ, 0x1f, R17 ;  /* 0x0000001fff087819 */ /* 0x000fe40000011411 */
[CC--:B------:R-:W-:Y:S02]  /*c090*/  LEA.HI R7, R6.reuse, R5.reuse, RZ, 0x3 ;  /* 0x0000000506077211 */ /* 0x0c0fe400078f18ff */
[----:B------:R-:W-:Y:S02]  /*c0a0*/  LEA.HI R11, R6, R5, RZ, 0x5 ;  /* 0x00000005060b7211 */ /* 0x000fe400078f28ff */
[-C--:B------:R-:W-:Y:S02]  /*c0b0*/  LEA.HI R10, R17, R17.reuse, RZ, 0x1 ;  /* 0x00000011110a7211 */ /* 0x080fe400078f08ff */
[----:B------:R-:W-:-:S02]  /*c0c0*/  LEA.HI R5, R8, R17, RZ, 0x3 ;  /* 0x0000001108057211 */ /* 0x000fc400078f18ff */
[----:B------:R-:W-:Y:S01]  /*c0d0*/  SHF.R.S32.HI R6, RZ, 0x3, R7 ;  /* 0x00000003ff067819 */ /* 0x000fe20000011407 */
[C---:B------:R-:W-:Y:S01]  /*c0e0*/  IMAD.SHL.U32 R9, R10.reuse, 0x20, RZ ;  /* 0x000000200a097824 */ /* 0x040fe200078e00ff */
[----:B------:R-:W-:Y:S01]  /*c0f0*/  LOP3.LUT R10, R10, 0x7fffffe, RZ, 0xc0, !PT ;  /* 0x07fffffe0a0a7812 */ /* 0x000fe200078ec0ff */
[----:B------:R-:W-:Y:S01]  /*c100*/  IMAD.SHL.U32 R8, R5, 0x20, RZ ;  /* 0x0000002005087824 */ /* 0x000fe200078e00ff */
[----:B------:R-:W-:Y:S02]  /*c110*/  LEA.HI R6, R12, R6, RZ, 0x1d ;  /* 0x000000060c067211 */ /* 0x000fe400078fe8ff */
[----:B------:R-:W-:Y:S01]  /*c120*/  LOP3.LUT R5, R9, 0xc0, RZ, 0xc0, !PT ;  /* 0x000000c009057812 */ /* 0x000fe200078ec0ff */
[----:B------:R-:W-:Y:S01]  /*c130*/  IMAD.SHL.U32 R9, R11, 0x80, RZ ;  /* 0x000000800b097824 */ /* 0x000fe200078e00ff */
[----:B------:R-:W-:Y:S02]  /*c140*/  IADD3 R10, R17, -R10, RZ ;  /* 0x8000000a110a7210 */ /* 0x000fe40007ffe0ff */
[----:B------:R-:W-:-:S02]  /*c150*/  LOP3.LUT R8, R8, 0xffffff00, RZ, 0xc0, !PT ;  /* 0xffffff0008087812 */ /* 0x000fc400078ec0ff */
[----:B------:R-:W-:Y:S02]  /*c160*/  LOP3.LUT R11, R5, 0x18, R7, 0xf8, !PT ;  /* 0x00000018050b7812 */ /* 0x000fe400078ef807 */
[----:B------:R-:W-:Y:S01]  /*c170*/  SHF.R.S32.HI R7, RZ, 0x1f, R6 ;  /* 0x0000001fff077819 */ /* 0x000fe20000011406 */
[----:B------:R-:W-:Y:S01]  /*c180*/  IMAD R16, R10, 0x20, R8 ;  /* 0x000000200a107824 */ /* 0x000fe200078e0208 */
[----:B------:R-:W-:Y:S01]  /*c190*/  SHF.R.U32.HI R12, RZ, 0x3, R5 ;  /* 0x00000003ff0c7819 */ /* 0x000fe20000011605 */
[----:B------:R-:W-:Y:S01]  /*c1a0*/  IMAD.SHL.U32 R10, R6, 0x8, RZ ;  /* 0x00000008060a7824 */ /* 0x000fe200078e00ff */
[----:B------:R-:W-:Y:S02]  /*c1b0*/  LEA.HI R6, R7, R6, RZ, 0x2 ;  /* 0x0000000607067211 */ /* 0x000fe400078f10ff */
[----:B------:R-:W-:Y:S02]  /*c1c0*/  LOP3.LUT R8, R9, 0x7ffff000, RZ, 0xc0, !PT ;  /* 0x7ffff00009087812 */ /* 0x000fe400078ec0ff */
[----:B------:R-:W-:-:S02]  /*c1d0*/  LOP3.LUT R7, R5, 0x18, R10, 0xf8, !PT ;  /* 0x0000001805077812 */ /* 0x000fc400078ef80a */
[----:B------:R-:W-:Y:S02]  /*c1e0*/  SHF.L.U32 R5, R6, 0xa, RZ ;  /* 0x0000000a06057819 */ /* 0x000fe400000006ff */
[-C--:B------:R-:W-:Y:S02]  /*c1f0*/  LOP3.LUT R9, R11, R12.reuse, RZ, 0x3c, !PT ;  /* 0x0000000c0b097212 */ /* 0x080fe400078e3cff */
[----:B------:R-:W-:Y:S02]  /*c200*/  LOP3.LUT R7, R7, R12, RZ, 0x3c, !PT ;  /* 0x0000000c07077212 */ /* 0x000fe400078e3cff */
[----:B------:R-:W-:Y:S02]  /*c210*/  LOP3.LUT R5, R5, 0x7ffff000, RZ, 0xc0, !PT ;  /* 0x7ffff00005057812 */ /* 0x000fe400078ec0ff */
[----:B------:R-:W-:Y:S02]  /*c220*/  IADD3 R8, R9, R16, R8 ;  /* 0x0000001009087210 */ /* 0x000fe40007ffe008 */
[----:B------:R-:W-:-:S02]  /*c230*/  IADD3 R5, R7, R5, R16 ;  /* 0x0000000507057210 */ /* 0x000fc40007ffe010 */
[----:B------:R-:W-:Y:S01]  /*c240*/  SHF.L.U32 R6, R45, 0x10, RZ ;  /* 0x000000102d067819 */ /* 0x000fe200000006ff */
[----:B------:R-:W-:Y:S02]  /*c250*/  IMAD.SHL.U32 R35, R8, 0x2, RZ ;  /* 0x0000000208237824 */ /* 0x000fe400078e00ff */
[----:B------:R-:W-:Y:S01]  /*c260*/  IMAD.SHL.U32 R32, R5, 0x2, RZ ;  /* 0x0000000205207824 */ /* 0x000fe200078e00ff */
[C---:B------:R-:W-:Y:S02]  /*c270*/  LOP3.LUT R5, R41.reuse, 0xffff0000, RZ, 0xc0, !PT ;  /* 0xffff000029057812 */ /* 0x040fe400078ec0ff */
[----:B------:R-:W1:Y:S04]  /*c280*/  LDS.128 R12, [R35+0x6100] ;  /* 0x00610000230c7984 */ /* 0x000e680000000c00 */
[----:B------:R-:W2:Y:S01]  /*c290*/  LDS.128 R8, [R32+0x6100] ;  /* 0x0061000020087984 */ /* 0x000ea20000000c00 */
[C---:B-1----:R-:W-:Y:S01]  /*c2a0*/  IMAD.U32 R18, R12.reuse, 0x10000, RZ ;  /* 0x000100000c127824 */ /* 0x042fe200078e00ff */
[----:B------:R-:W-:Y:S01]  /*c2b0*/  LOP3.LUT R21, R12, 0xffff0000, RZ, 0xc0, !PT ;  /* 0xffff00000c157812 */ /* 0x000fe200078ec0ff */
[----:B------:R-:W-:Y:S01]  /*c2c0*/  IMAD.U32 R12, R41, 0x10000, RZ ;  /* 0x00010000290c7824 */ /* 0x000fe200078e00ff */
[----:B------:R-:W-:Y:S01]  /*c2d0*/  SHF.L.U32 R22, R13, 0x10, RZ ;  /* 0x000000100d167819 */ /* 0x000fe200000006ff */
[----:B------:R-:W-:Y:S01]  /*c2e0*/  IMAD.U32 R26, R15, 0x10000, RZ ;  /* 0x000100000f1a7824 */ /* 0x000fe200078e00ff */
[----:B--2---:R-:W-:Y:S01]  /*c2f0*/  SHF.L.U32 R7, R10, 0x10, RZ ;  /* 0x000000100a077819 */ /* 0x004fe200000006ff */
[----:B------:R-:W-:Y:S01]  /*c300*/  IMAD.U32 R20, R9, 0x10000, RZ ;  /* 0x0001000009147824 */ /* 0x000fe200078e00ff */
[----:B------:R-:W-:Y:S01]  /*c310*/  LOP3.LUT R29, R13, 0xffff0000, RZ, 0xc0, !PT ;  /* 0xffff00000d1d7812 */ /* 0x000fe200078ec0ff */
[C---:B------:R-:W-:Y:S01]  /*c320*/  IMAD.U32 R13, R14.reuse, 0x10000, RZ ;  /* 0x000100000e0d7824 */ /* 0x040fe200078e00ff */
[----:B------:R-:W-:Y:S01]  /*c330*/  LOP3.LUT R16, R14, 0xffff0000, RZ, 0xc0, !PT ;  /* 0xffff00000e107812 */ /* 0x000fe200078ec0ff */
[C---:B------:R-:W-:Y:S01]  /*c340*/  IMAD.U32 R14, R8.reuse, 0x10000, RZ ;  /* 0x00010000080e7824 */ /* 0x040fe200078e00ff */
[----:B------:R-:W-:Y:S01]  /*c350*/  LOP3.LUT R28, R15, 0xffff0000, RZ, 0xc0, !PT ;  /* 0xffff00000f1c7812 */ /* 0x000fe200078ec0ff */
[----:B------:R-:W-:Y:S01]  /*c360*/  IMAD.U32 R19, R11, 0x10000, RZ ;  /* 0x000100000b137824 */ /* 0x000fe200078e00ff */
[----:B------:R-:W-:Y:S01]  /*c370*/  LOP3.LUT R15, R8, 0xffff0000, RZ, 0xc0, !PT ;  /* 0xffff0000080f7812 */ /* 0x000fe200078ec0ff */
[-C--:B------:R-:W-:Y:S01]  /*c380*/  FMUL.FTZ R8, R12, R7.reuse ;  /* 0x000000070c087220 */ /* 0x080fe20000410000 */
[----:B------:R-:W-:Y:S01]  /*c390*/  LOP3.LUT R24, R9, 0xffff0000, RZ, 0xc0, !PT ;  /* 0xffff000009187812 */ /* 0x000fe200078ec0ff */
[----:B------:R-:W-:Y:S01]  /*c3a0*/  FMUL.FTZ R7, R6, R7 ;  /* 0x0000000706077220 */ /* 0x000fe20000410000 */
[----:B------:R-:W-:Y:S01]  /*c3b0*/  LOP3.LUT R9, R10, 0xffff0000, RZ, 0xc0, !PT ;  /* 0xffff00000a097812 */ /* 0x000fe200078ec0ff */
[-C--:B------:R-:W-:Y:S01]  /*c3c0*/  FFMA.FTZ R37, R6, R13.reuse, -R8 ;  /* 0x0000000d06257223 */ /* 0x080fe20000010808 */
[----:B------:R-:W-:Y:S01]  /*c3d0*/  LOP3.LUT R6, R45, 0xffff0000, RZ, 0xc0, !PT ;  /* 0xffff00002d067812 */ /* 0x000fe200078ec0ff */
[----:B------:R-:W-:Y:S01]  /*c3e0*/  FFMA.FTZ R36, R12, R13, R7 ;  /* 0x0000000d0c247223 */ /* 0x000fe20000010007 */
[----:B------:R-:W-:Y:S01]  /*c3f0*/  SHF.L.U32 R7, R49, 0x10, RZ ;  /* 0x0000001031077819 */ /* 0x000fe200000006ff */
[-C--:B------:R-:W-:Y:S01]  /*c400*/  FMUL.FTZ R10, R5, R9.reuse ;  /* 0x00000009050a7220 */ /* 0x080fe20000410000 */
[----:B------:R-:W-:Y:S01]  /*c410*/  LOP3.LUT R23, R11, 0xffff0000, RZ, 0xc0, !PT ;  /* 0xffff00000b177812 */ /* 0x000fe200078ec0ff */
[----:B------:R-:W-:Y:S01]  /*c420*/  FMUL.FTZ R9, R6, R9 ;  /* 0x0000000906097220 */ /* 0x000fe20000410000 */
[C---:B------:R-:W-:Y:S01]  /*c430*/  LOP3.LUT R11, R42.reuse, 0xffff0000, RZ, 0xc0, !PT ;  /* 0xffff00002a0b7812 */ /* 0x040fe200078ec0ff */
[----:B------:R-:W-:-:S02]  /*c440*/  IMAD.U32 R8, R42, 0x10000, RZ ;  /* 0x000100002a087824 */ /* 0x000fc400078e00ff */
[-C--:B------:R-:W-:Y:S02]  /*c450*/  FFMA.FTZ R34, R6, R16.reuse, -R10 ;  /* 0x0000001006227223 */ /* 0x080fe4000001080a */
[----:B------:R-:W-:Y:S01]  /*c460*/  FFMA.FTZ R33, R5, R16, R9 ;  /* 0x0000001005217223 */ /* 0x000fe20000010009 */
[----:B------:R-:W-:Y:S01]  /*c470*/  LOP3.LUT R5, R49, 0xffff0000, RZ, 0xc0, !PT ;  /* 0xffff000031057812 */ /* 0x000fe200078ec0ff */
[-C--:B------:R-:W-:Y:S01]  /*c480*/  FMUL.FTZ R6, R8, R14.reuse ;  /* 0x0000000e08067220 */ /* 0x080fe20000410000 */
[----:B------:R-:W-:Y:S01]  /*c490*/  SHF.L.U32 R9, R44, 0x10, RZ ;  /* 0x000000102c097819 */ /* 0x000fe200000006ff */
[C---:B------:R-:W-:Y:S01]  /*c4a0*/  FMUL.FTZ R10, R7.reuse, R14 ;  /* 0x0000000e070a7220 */ /* 0x040fe20000410000 */
[----:B------:R-:W-:Y:S01]  /*c4b0*/  F2FP.BF16.PACK_AB R14, R34, R37 ;  /* 0x00000025220e723e */ /* 0x000fe200000010ff */
[-C--:B------:R-:W-:Y:S02]  /*c4c0*/  FFMA.FTZ R31, R7, R18.reuse, -R6 ;  /* 0x00000012071f7223 */ /* 0x080fe40000010806 */
[----:B------:R-:W-:-:S02]  /*c4d0*/  FFMA.FTZ R30, R8, R18, R10 ;  /* 0x00000012081e7223 */ /* 0x000fc4000001000a */
[-C--:B------:R-:W-:Y:S02]  /*c4e0*/  FMUL.FTZ R8, R11, R15.reuse ;  /* 0x0000000f0b087220 */ /* 0x080fe40000410000 */
[----:B------:R-:W-:Y:S02]  /*c4f0*/  IMAD.U32 R6, R43, 0x10000, RZ ;  /* 0x000100002b067824 */ /* 0x000fe400078e00ff */
[C---:B------:R-:W-:Y:S02]  /*c500*/  FMUL.FTZ R12, R5.reuse, R15 ;  /* 0x0000000f050c7220 */ /* 0x040fe40000410000 */
[----:B------:R-:W-:Y:S02]  /*c510*/  IMAD.U32 R7, R50, 0x10000, RZ ;  /* 0x0001000032077824 */ /* 0x000fe400078e00ff */
[----:B------:R-:W-:Y:S02]  /*c520*/  FFMA.FTZ R27, R5, R21, -R8 ;  /* 0x00000015051b7223 */ /* 0x000fe40000010808 */
[----:B------:R-:W-:-:S02]  /*c530*/  FMUL.FTZ R10, R6, R20 ;  /* 0x00000014060a7220 */ /* 0x000fc40000410000 */
[----:B------:R-:W-:Y:S02]  /*c540*/  FFMA.FTZ R25, R11, R21, R12 ;  /* 0x000000150b197223 */ /* 0x000fe4000001000c */
[C---:B------:R-:W-:Y:S02]  /*c550*/  IMAD.U32 R5, R46.reuse, 0x10000, RZ ;  /* 0x000100002e057824 */ /* 0x040fe400078e00ff */
[----:B------:R-:W-:Y:S02]  /*c560*/  FMUL.FTZ R8, R7, R20 ;  /* 0x0000001407087220 */ /* 0x000fe40000410000 */
        /* <DEDUP_REMOVED lines=27> */
.L_x_131:
[----:B------:R-:W-:Y:S05]  /*c720*/  BSYNC B0 ;  /* 0x0000000000007941 */ /* 0x000fea0003800000 */
.L_x_130:
[----:B------:R-:W-:-:S04]  /*c730*/  IADD3 R5, R63, 0x20, RZ ;  /* 0x000000203f057810 */ /* 0x000fc80007ffe0ff */
[----:B------:R-:W-:-:S13]  /*c740*/  ISETP.GE.AND P0, PT, R5, c[0x0][0x27c], PT ;  /* 0x00009f0005007a0c */ /* 0x000fda0003f06270 */
[----:B------:R-:W-:Y:S05]  /*c750*/  @P0 BRA `(.L_x_109) ;  /* 0x000006c000000947 */ /* 0x000fea0003800000 */
[----:B------:R-:W-:Y:S01]  /*c760*/  SHF.R.S32.HI R6, RZ, 0x1f, R5 ;  /* 0x0000001fff067819 */ /* 0x000fe20000011405 */
[----:B-1----:R-:W-:Y:S01]  /*c770*/  IMAD.MOV.U32 R13, RZ, RZ, c[0x0][0x27c] ;  /* 0x00009f00ff0d7624 */ /* 0x002fe200078e00ff */
[----:B------:R-:W-:Y:S02]  /*c780*/  SHF.R.S32.HI R7, RZ, 0x1f, R17 ;  /* 0x0000001fff077819 */ /* 0x000fe40000011411 */
[----:B------:R-:W-:Y:S02]  /*c790*/  LEA.HI R9, R17, R17, RZ, 0x1 ;  /* 0x0000001111097211 */ /* 0x000fe400078f08ff */
[CC--:B------:R-:W-:Y:S02]  /*c7a0*/  LEA.HI R8, R6.reuse, R5.reuse, RZ, 0x3 ;  /* 0x0000000506087211 */ /* 0x0c0fe400078f18ff */
[----:B------:R-:W-:Y:S02]  /*c7b0*/  LEA.HI R11, R6, R5, RZ, 0x5 ;  /* 0x00000005060b7211 */ /* 0x000fe400078f28ff */
[----:B------:R-:W-:Y:S01]  /*c7c0*/  LEA.HI R5, R7, R17, RZ, 0x3 ;  /* 0x0000001107057211 */ /* 0x000fe200078f18ff */
[C---:B------:R-:W-:Y:S01]  /*c7d0*/  IMAD.SHL.U32 R7, R9.reuse, 0x20, RZ ;  /* 0x0000002009077824 */ /* 0x040fe200078e00ff */
[----:B------:R-:W-:-:S02]  /*c7e0*/  LOP3.LUT R6, R9, 0x7fffffe, RZ, 0xc0, !PT ;  /* 0x07fffffe09067812 */ /* 0x000fc400078ec0ff */
[--C-:B------:R-:W-:Y:S01]  /*c7f0*/  SHF.R.S32.HI R10, RZ, 0x3, R8.reuse ;  /* 0x00000003ff0a7819 */ /* 0x100fe20000011408 */
[----:B------:R-:W-:Y:S01]  /*c800*/  IMAD.SHL.U32 R9, R5, 0x20, RZ ;  /* 0x0000002005097824 */ /* 0x000fe200078e00ff */
[----:B------:R-:W-:Y:S02]  /*c810*/  LOP3.LUT R5, R7, 0xc0, RZ, 0xc0, !PT ;  /* 0x000000c007057812 */ /* 0x000fe400078ec0ff */
[----:B------:R-:W-:Y:S02]  /*c820*/  IADD3 R12, R17, -R6, RZ ;  /* 0x80000006110c7210 */ /* 0x000fe40007ffe0ff */
[----:B------:R-:W-:Y:S01]  /*c830*/  LOP3.LUT R7, R9, 0xffffff00, RZ, 0xc0, !PT ;  /* 0xffffff0009077812 */ /* 0x000fe200078ec0ff */
[----:B------:R-:W-:Y:S01]  /*c840*/  IMAD.SHL.U32 R9, R11, 0x80, RZ ;  /* 0x000000800b097824 */ /* 0x000fe200078e00ff */
[----:B------:R-:W-:Y:S02]  /*c850*/  LEA.HI R6, R13, R10, RZ, 0x1d ;  /* 0x0000000a0d067211 */ /* 0x000fe400078fe8ff */
[----:B------:R-:W-:Y:S01]  /*c860*/  LOP3.LUT R8, R5, 0x18, R8, 0xf8, !PT ;  /* 0x0000001805087812 */ /* 0x000fe200078ef808 */
[----:B------:R-:W-:Y:S01]  /*c870*/  IMAD R11, R12, 0x20, R7 ;  /* 0x000000200c0b7824 */ /* 0x000fe200078e0207 */
[----:B------:R-:W-:-:S02]  /*c880*/  SHF.R.S32.HI R7, RZ, 0x1f, R6 ;  /* 0x0000001fff077819 */ /* 0x000fc40000011406 */
[----:B------:R-:W-:Y:S01]  /*c890*/  LOP3.LUT R10, R9, 0x7ffff000, RZ, 0xc0, !PT ;  /* 0x7ffff000090a7812 */ /* 0x000fe200078ec0ff */
[----:B------:R-:W-:Y:S01]  /*c8a0*/  IMAD.SHL.U32 R9, R6, 0x8, RZ ;  /* 0x0000000806097824 */ /* 0x000fe200078e00ff */
[----:B------:R-:W-:Y:S02]  /*c8b0*/  LEA.HI R6, R7, R6, RZ, 0x2 ;  /* 0x0000000607067211 */ /* 0x000fe400078f10ff */
[----:B------:R-:W-:Y:S02]  /*c8c0*/  SHF.R.U32.HI R13, RZ, 0x3, R5 ;  /* 0x00000003ff0d7819 */ /* 0x000fe40000011605 */
[----:B------:R-:W-:Y:S02]  /*c8d0*/  LOP3.LUT R7, R5, 0x18, R9, 0xf8, !PT ;  /* 0x0000001805077812 */ /* 0x000fe400078ef809 */
[----:B------:R-:W-:Y:S02]  /*c8e0*/  SHF.L.U32 R5, R6, 0xa, RZ ;  /* 0x0000000a06057819 */ /* 0x000fe400000006ff */
[----:B------:R-:W-:-:S02]  /*c8f0*/  LOP3.LUT R8, R8, R13, RZ, 0x3c, !PT ;  /* 0x0000000d08087212 */ /* 0x000fc400078e3cff */
[----:B------:R-:W-:Y:S02]  /*c900*/  LOP3.LUT R7, R7, R13, RZ, 0x3c, !PT ;  /* 0x0000000d07077212 */ /* 0x000fe400078e3cff */
[----:B------:R-:W-:Y:S02]  /*c910*/  LOP3.LUT R5, R5, 0x7ffff000, RZ, 0xc0, !PT ;  /* 0x7ffff00005057812 */ /* 0x000fe400078ec0ff */
[----:B------:R-:W-:Y:S02]  /*c920*/  IADD3 R8, R8, R11, R10 ;  /* 0x0000000b08087210 */ /* 0x000fe40007ffe00a */
[----:B------:R-:W-:Y:S02]  /*c930*/  IADD3 R5, R7, R5, R11 ;  /* 0x0000000507057210 */ /* 0x000fe40007ffe00b */
[----:B------:R-:W-:Y:S01]  /*c940*/  SHF.L.U32 R6, R55, 0x10, RZ ;  /* 0x0000001037067819 */ /* 0x000fe200000006ff */
[----:B------:R-:W-:Y:S02]  /*c950*/  IMAD.SHL.U32 R34, R8, 0x2, RZ ;  /* 0x0000000208227824 */ /* 0x000fe400078e00ff */
[----:B------:R-:W-:Y:S01]  /*c960*/  IMAD.SHL.U32 R31, R5, 0x2, RZ ;  /* 0x00000002051f7824 */ /* 0x000fe200078e00ff */
[----:B------:R-:W-:-:S02]  /*c970*/  LOP3.LUT R5, R47, 0xffff0000, RZ, 0xc0, !PT ;  /* 0xffff00002f057812 */ /* 0x000fc400078ec0ff */
        /* <DEDUP_REMOVED lines=32> */
[CC--:B------:R-:W-:Y:S01]  /*cb80*/  FMUL.FTZ R6, R8.reuse, R14.reuse ;  /* 0x0000000e08067220 */ /* 0x0c0fe20000410000 */
[----:B------:R-:W-:Y:S01]  /*cb90*/  SHF.L.U32 R9, R59, 0x10, RZ ;  /* 0x000000103b097819 */ /* 0x000fe200000006ff */
[----:B------:R-:W-:Y:S01]  /*cba0*/  FMUL.FTZ R10, R7, R14 ;  /* 0x0000000e070a7220 */ /* 0x000fe20000410000 */
        /* <DEDUP_REMOVED lines=10> */
[----:B------:R-:W-:Y:S02]  /*cc50*/  IMAD.U32 R5, R61, 0x10000, RZ ;  /* 0x000100003d057824 */ /* 0x000fe400078e00ff */
        /* <DEDUP_REMOVED lines=14> */
[C---:B------:R-:W-:Y:S02]  /*cd40*/  FMUL.FTZ R9, R7.reuse, R22 ;  /* 0x0000001607097220 */ /* 0x040fe40000410000 */
        /* <DEDUP_REMOVED lines=13> */
.L_x_109:
[----:B------:R-:W-:Y:S05]  /*ce20*/  BSYNC B2 ;  /* 0x0000000000027941 */ /* 0x000fea0003800000 */
.L_x_93:
[----:B------:R-:W-:-:S04]  /*ce30*/  DEPBAR.LE SB0, 0x0 ;  /* 0x000080000000791a */ /* 0x000fc80000000000 */
[----:B------:R-:W-:Y:S01]  /*ce40*/  IMAD.SHL.U32 R219, R3, 0x2, RZ ;  /* 0x0000000203db7824 */ /* 0x000fe200078e00ff */
[----:B------:R-:W-:Y:S01]  /*ce50*/  BAR.SYNC.DEFER_BLOCKING 0x0 ;  /* 0x0000000000007b1d */ /* 0x000fe20000010000 */
[----:B------:R-:W-:Y:S01]  /*ce60*/  IMAD.SHL.U32 R216, R2, 0x2, RZ ;  /* 0x0000000202d87824 */ /* 0x000fe200078e00ff */
[C---:B------:R-:W-:Y:S01]  /*ce70*/  LOP3.LUT R5, R68.reuse, 0x1, RZ, 0xc0, !PT ;  /* 0x0000000144057812 */ /* 0x040fe200078ec0ff */
[----:B------:R-:W-:Y:S01]  /*ce80*/  IMAD.MOV.U32 R6, RZ, RZ, R74 ;  /* 0x000000ffff067224 */ /* 0x000fe200078e004a */
[----:B------:R-:W-:Y:S01]  /*ce90*/  LOP3.LUT P1, RZ, R68, 0x2, RZ, 0xc0, !PT ;  /* 0x0000000244ff7812 */ /* 0x000fe2000782c0ff */
[----:B------:R-:W-:Y:S01]  /*cea0*/  IMAD.MOV.U32 R7, RZ, RZ, R75 ;  /* 0x000000ffff077224 */ /* 0x000fe200078e004b */
[----:B------:R-:W-:Y:S01]  /*ceb0*/  ISETP.NE.U32.AND P2, PT, R5, 0x1, PT ;  /* 0x000000010500780c */ /* 0x000fe20003f45070 */
[----:B------:R-:W-:Y:S01]  /*cec0*/  IMAD.MOV.U32 R6, RZ, RZ, R72 ;  /* 0x000000ffff067224 */ /* 0x000fe200078e0048 */
[----:B-1----:R-:W-:Y:S01]  /*ced0*/  IADD3 R8, R216, 0x3100, RZ ;  /* 0x00003100d8087810 */ /* 0x002fe20007ffe0ff */
[----:B------:R-:W-:Y:S01]  /*cee0*/  IMAD R2, R70, R67, RZ ;  /* 0x0000004346027224 */ /* 0x000fe200078e02ff */
[----:B------:R-:W-:Y:S01]  /*cef0*/  IADD3 R221, R216, 0x3120, RZ ;  /* 0x00003120d8dd7810 */ /* 0x000fe20007ffe0ff */
[----:B------:R-:W-:Y:S01]  /*cf00*/  IMAD R148, R67, -0x40, R165 ;  /* 0xffffffc043947824 */ /* 0x000fe200078e02a5 */
[----:B------:R1:W-:Y:S01]  /*cf10*/  STL.64 [R1+0x48], R6 ;  /* 0x0000480601007387 */ /* 0x0003e20000100a00 */
[----:B------:R-:W-:Y:S01]  /*cf20*/  IMAD R2, R69, R71, R2 ;  /* 0x0000004745027224 */ /* 0x000fe200078e0202 */
[----:B------:R-:W-:Y:S01]  /*cf30*/  @P5 IADD3 R221, R8, -0x20, RZ ;  /* 0xffffffe008dd5810 */ /* 0x000fe20007ffe0ff */
[----:B------:R-:W-:-:S02]  /*cf40*/  IMAD.IADD R5, R148, 0x1, -R65 ;  /* 0x0000000194057824 */ /* 0x000fc400078e0a41 */
[----:B------:R-:W-:Y:S02]  /*cf50*/  IMAD R220, R0, 0x2, R219 ;  /* 0x0000000200dc7824 */ /* 0x000fe400078e02db */
[----:B------:R-:W-:Y:S01]  /*cf60*/  IMAD.SHL.U32 R233, R233, 0x2, RZ ;  /* 0x00000002e9e97824 */ /* 0x000fe200078e00ff */
[C---:B------:R-:W-:Y:S01]  /*cf70*/  ISETP.LT.OR P4, PT, R5.reuse, 0x1, P2 ;  /* 0x000000010500780c */ /* 0x040fe20001781670 */
[----:B------:R-:W-:Y:S01]  /*cf80*/  IMAD.SHL.U32 R217, R4, 0x2, RZ ;  /* 0x0000000204d97824 */ /* 0x000fe200078e00ff */
[C---:B------:R-:W-:Y:S01]  /*cf90*/  ISETP.LT.OR P3, PT, R5.reuse, 0x1, !P1 ;  /* 0x000000010500780c */ /* 0x040fe20004f61670 */
[----:B---3--:R-:W-:Y:S01]  /*cfa0*/  LDSM.16.M88.4 R16, [R219+0x6100] ;  /* 0x00610000db10783b */ /* 0x008fe20000000200 */
[C---:B------:R-:W-:Y:S01]  /*cfb0*/  ISETP.LT.OR P2, PT, R5.reuse, 0x21, P2 ;  /* 0x000000210500780c */ /* 0x040fe20001741670 */
[----:B------:R-:W-:Y:S01]  /*cfc0*/  IMAD R218, R0, 0x2, R217 ;  /* 0x0000000200da7824 */ /* 0x000fe200078e02d9 */
[----:B------:R-:W-:Y:S01]  /*cfd0*/  ISETP.LT.OR P1, PT, R5, 0x21, !P1 ;  /* 0x000000210500780c */ /* 0x000fe20004f21670 */
[----:B------:R-:W2:Y:S04]  /*cfe0*/  LDSM.16.M88.4 R20, [R216+0x3100] ;  /* 0x00310000d814783b */ /* 0x000ea80000000200 */
[----:B------:R-:W3:Y:S04]  /*cff0*/  LDSM.16.M88.4 R12, [R219+0x7100] ;  /* 0x00710000db0c783b */ /* 0x000ee80000000200 */
[----:B------:R-:W4:Y:S01]  /*d000*/  LDSM.16.M88.4 R24, [R216+0x3900] ;  /* 0x00390000d818783b */ /* 0x000f220000000200 */
[----:B-1----:R-:W-:-:S03]  /*d010*/  IMAD.WIDE.U32 R6, R67, R71, R6 ;  /* 0x0000004743067225 */ /* 0x002fc600078e0006 */
[----:B------:R-:W1:Y:S01]  /*d020*/  LDSM.16.M88.4 R28, [R216+0x3500] ;  /* 0x00350000d81c783b */ /* 0x000e620000000200 */
[----:B------:R-:W-:Y:S01]  /*d030*/  IMAD.IADD R3, R7, 0x1, R2 ;  /* 0x0000000107037824 */ /* 0x000fe200078e0202 */
[C---:B------:R-:W-:Y:S02]  /*d040*/  LEA R2, P0, R6.reuse, c[0x0][0x1f8], 0x1 ;  /* 0x00007e0006027a11 */ /* 0x040fe400078008ff */
[----:B------:R-:W1:Y:S02]  /*d050*/  LDSM.16.M88.4 R32, [R216+0x3d00] ;  /* 0x003d0000d820783b */ /* 0x000e640000000200 */
[----:B------:R-:W-:Y:S02]  /*d060*/  LEA.HI.X R3, R6, c[0x0][0x1fc], R3, 0x1, P0 ;  /* 0x00007f0006037a11 */ /* 0x000fe400000f0c03 */
[----:B------:R-:W-:Y:S01]  /*d070*/  LDSM.16.M88.4 R40, [R220+0x6100] ;  /* 0x00610000dc28783b */ /* 0x000fe20000000200 */
[----:B------:R-:W-:-:S03]  /*d080*/  IADD3 R6, P0, R71, R2, RZ ;  /* 0x0000000247067210 */ /* 0x000fc60007f1e0ff */
[----:B------:R-:W1:Y:S02]  /*d090*/  LDSM.16.M88.4 R44, [R221] ;  /* 0x00000000dd2c783b */ /* 0x000e640000000200 */
[----:B------:R-:W-:Y:S01]  /*d0a0*/  IMAD.X R7, R70, 0x1, R3, P0 ;  /* 0x0000000146077824 */ /* 0x000fe200000e0603 */
[----:B------:R-:W-:Y:S01]  /*d0b0*/  LOP3.LUT P0, RZ, R68, 0x4, RZ, 0xc0, !PT ;  /* 0x0000000444ff7812 */ /* 0x000fe2000780c0ff */
[----:B------:R-:W1:Y:S04]  /*d0c0*/  LDSM.16.M88.4 R8, [R220+0x7100] ;  /* 0x00710000dc08783b */ /* 0x000e680000000200 */
[----:B------:R-:W-:Y:S04]  /*d0d0*/  LDSM.16.M88.4 R48, [R221+0x400] ;  /* 0x00040000dd30783b */ /* 0x000fe80000000200 */
[----:B------:R-:W1:Y:S01]  /*d0e0*/  LDSM.16.M88.4 R60, [R221+0x800] ;  /* 0x00080000dd3c783b */ /* 0x000e620000000200 */
[-C--:B--2---:R-:W-:Y:S03]  /*d0f0*/  HMMA.16816.F32.BF16 R52, R16, R20.reuse, RZ ;  /* 0x000000141034723c */ /* 0x084fe600000418ff */
[----:B------:R-:W2:Y:S04]  /*d100*/  LDSM.16.M88.4 R76, [R221+0xc00] ;  /* 0x000c0000dd4c783b */ /* 0x000ea80000000200 */
[----:B------:R-:W-:Y:S01]  /*d110*/  @!PT LDS RZ, [RZ] ;  /* 0x00000000fffff984 */ /* 0x000fe20000000800 */
[----:B------:R-:W-:Y:S01]  /*d120*/  @!PT LDS RZ, [RZ] ;  /* 0x00000000fffff984 */ /* 0x000fe20000000800 */
[----:B------:R-:W-:Y:S01]  /*d130*/  @!PT LDS RZ, [RZ] ;  /* 0x00000000fffff984 */ /* 0x000fe20000000800 */
[----:B------:R1:W-:Y:S01]  /*d140*/  LDGSTS.E.BYPASS.LTC128B.128 [R233+0x100], [R2.64], !P4 ;  /* 0x0010000002e97fae */ /* 0x0003e2000e101d46 */
[----:B---3--:R-:W-:Y:S03]  /*d150*/  HMMA.16816.F32.BF16 R92, R12, R20, RZ ;  /* 0x000000140c5c723c */ /* 0x008fe600000418ff */
[----:B------:R3:W-:Y:S01]  /*d160*/  LDGSTS.E.BYPASS.LTC128B.128 [R233+0x1100], [R2.64+0x40], !P3 ;  /* 0x0110004002e97fae */ /* 0x0007e2000d901d46 */
[----:B------:R-:W-:-:S02]  /*d170*/  ISETP.LT.OR P3, PT, R5, 0x1, !P0 ;  /* 0x000000010500780c */ /* 0x000fc40004761670 */
[----:B------:R-:W-:Y:S02]  /*d180*/  ISETP.LT.OR P0, PT, R5, 0x21, !P0 ;  /* 0x000000210500780c */ /* 0x000fe40004701670 */
[C---:B----4-:R-:W-:Y:S09]  /*d190*/  HMMA.16816.F32.BF16 R104, R12.reuse, R24, RZ ;  /* 0x000000180c68723c */ /* 0x050ff200000418ff */
[----:B------:R3:W-:Y:S01]  /*d1a0*/  LDGSTS.E.BYPASS.LTC128B.128 [R233+0x2100], [R2.64+0x80], !P3 ;  /* 0x0210008002e97fae */ /* 0x0007e2000d901d46 */
[C---:B------:R-:W-:Y:S03]  /*d1b0*/  HMMA.16816.F32.BF16 R100, R12.reuse, R22, RZ ;  /* 0x000000160c64723c */ /* 0x040fe600000418ff */
[----:B------:R4:W-:Y:S04]  /*d1c0*/  LDGSTS.E.BYPASS.LTC128B.128 [R233+0x900], [R6.64], !P2 ;  /* 0x0090000006e97fae */ /* 0x0009e8000d101d46 */
[----:B------:R4:W-:Y:S01]  /*d1d0*/  LDGSTS.E.BYPASS.LTC128B.128 [R233+0x1900], [R6.64+0x40], !P1 ;  /* 0x0190004006e97fae */ /* 0x0009e2000c901d46 */
[C---:B-1----:R-:W-:Y:S03]  /*d1e0*/  HMMA.16816.F32.BF16 R108, R12.reuse, R28, RZ ;  /* 0x0000001c0c6c723c */ /* 0x042fe600000418ff */
[----:B------:R4:W-:Y:S04]  /*d1f0*/  LDGSTS.E.BYPASS.LTC128B.128 [R233+0x2900], [R6.64+0x80], !P0 ;  /* 0x0290008006e97fae */ /* 0x0009e8000c101d46 */
[----:B------:R-:W-:Y:S01]  /*d200*/  LDSM.16.M88.4 R64, [R216+0x4100] ;  /* 0x00410000d840783b */ /* 0x000fe20000000200 */
[C---:B------:R-:W-:Y:S03]  /*d210*/  HMMA.16816.F32.BF16 R96, R12.reuse, R32, RZ ;  /* 0x000000200c60723c */ /* 0x040fe600000418ff */
[----:B------:R-:W1:Y:S04]  /*d220*/  LDSM.16.M88.4 R36, [R219+0x8100] ;  /* 0x00810000db24783b */ /* 0x000e680000000200 */
[----:B------:R-:W-:Y:S01]  /*d230*/  LDSM.16.M88.4 R56, [R221+0x1000] ;  /* 0x00100000dd38783b */ /* 0x000fe20000000200 */
[----:B------:R-:W-:Y:S01]  /*d240*/  HMMA.16816.F32.BF16 R88, R12, R30, RZ ;  /* 0x0000001e0c58723c */ /* 0x000fe200000418ff */
[----:B---3--:R-:W-:-:S02]  /*d250*/  LOP3.LUT R3, R154, 0xffffffe0, RZ, 0xc0, !PT ;  /* 0xffffffe09a037812 */ /* 0x008fc400078ec0ff */
[----:B------:R-:W0:Y:S05]  /*d260*/  LDGDEPBAR ;  /* 0x00000000000079af */ /* 0x000e2a0000000000 */
[C---:B------:R-:W-:Y:S08]  /*d270*/  HMMA.16816.F32.BF16 R84, R12.reuse, R26, RZ ;  /* 0x0000001a0c54723c */ /* 0x040ff000000418ff */
[----:B------:R-:W-:Y:S08]  /*d280*/  HMMA.16816.F32.BF16 R68, R12, R34, RZ ;  /* 0x000000220c44723c */ /* 0x000ff000000418ff */
[----:B------:R-:W-:Y:S01]  /*d290*/  HMMA.16816.F32.BF16 R12, R40, R44, R52 ;  /* 0x0000002c280c723c */ /* 0x000fe20000041834 */
[----:B------:R-:W-:Y:S07]  /*d2a0*/  LDSM.16.M88.4 R52, [R216+0x5100] ;  /* 0x00510000d834783b */ /* 0x000fee0000000200 */
[C---:B------:R-:W-:Y:S08]  /*d2b0*/  HMMA.16816.F32.BF16 R80, R16.reuse, R32, RZ ;  /* 0x000000201050723c */ /* 0x040ff000000418ff */
[C---:B------:R-:W-:Y:S01]  /*d2c0*/  HMMA.16816.F32.BF16 R128, R16.reuse, R34, RZ ;  /* 0x000000221080723c */ /* 0x040fe200000418ff */
[----:B------:R-:W3:Y:S07]  /*d2d0*/  LDSM.16.M88.4 R32, [R219+0x9100] ;  /* 0x00910000db20783b */ /* 0x000eee0000000200 */
[C---:B------:R-:W-:Y:S08]  /*d2e0*/  HMMA.16816.F32.BF16 R72, R16.reuse, R28, RZ ;  /* 0x0000001c1048723c */ /* 0x040ff000000418ff */
[C---:B------:R-:W-:Y:S01]  /*d2f0*/  HMMA.16816.F32.BF16 R116, R16.reuse, R30, RZ ;  /* 0x0000001e1074723c */ /* 0x040fe200000418ff */
[----:B------:R-:W1:Y:S07]  /*d300*/  LDSM.16.M88.4 R28, [R220+0x8100] ;  /* 0x00810000dc1c783b */ /* 0x000e6e0000000200 */
[----:B------:R-:W-:Y:S08]  /*d310*/  HMMA.16816.F32.BF16 R120, R16, R22, RZ ;  /* 0x000000161078723c */ /* 0x000ff000000418ff */
[C---:B------:R-:W-:Y:S08]  /*d320*/  HMMA.16816.F32.BF16 R20, R8.reuse, R44, R92 ;  /* 0x0000002c0814723c */ /* 0x040ff0000004185c */
[C---:B------:R-:W-:Y:S08]  /*d330*/  HMMA.16816.F32.BF16 R136, R8.reuse, R60, R104 ;  /* 0x0000003c0888723c */ /* 0x040ff00000041868 */
[C---:B------:R-:W-:Y:S08]  /*d340*/  HMMA.16816.F32.BF16 R92, R8.reuse, R46, R100 ;  /* 0x0000002e085c723c */ /* 0x040ff00000041864 */
[C---:B------:R-:W-:Y:S08]  /*d350*/  HMMA.16816.F32.BF16 R108, R8.reuse, R48, R108 ;  /* 0x00000030086c723c */ /* 0x040ff0000004186c */
[C---:B--2---:R-:W-:Y:S08]  /*d360*/  HMMA.16816.F32.BF16 R140, R8.reuse, R76, R96 ;  /* 0x0000004c088c723c */ /* 0x044ff00000041860 */
[C---:B------:R-:W-:Y:S08]  /*d370*/  HMMA.16816.F32.BF16 R100, R8.reuse, R50, R88 ;  /* 0x000000320864723c */ /* 0x040ff00000041858 */
[C---:B------:R-:W-:Y:S08]  /*d380*/  HMMA.16816.F32.BF16 R104, R8.reuse, R62, R84 ;  /* 0x0000003e0868723c */ /* 0x040ff00000041854 */
[----:B------:R-:W-:Y:S08]  /*d390*/  HMMA.16816.F32.BF16 R132, R8, R78, R68 ;  /* 0x0000004e0884723c */ /* 0x000ff00000041844 */
[----:B-1----:R-:W-:Y:S01]  /*d3a0*/  HMMA.16816.F32.BF16 R8, R36, R64, R12 ;  /* 0x000000402408723c */ /* 0x002fe2000004180c */
[----:B------:R-:W-:Y:S07]  /*d3b0*/  LDSM.16.M88.4 R12, [R219+0xb100] ;  /* 0x00b10000db0c783b */ /* 0x000fee0000000200 */
[C---:B------:R-:W-:Y:S08]  /*d3c0*/  HMMA.16816.F32.BF16 R112, R16.reuse, R24, RZ ;  /* 0x000000181070723c */ /* 0x040ff000000418ff */
[----:B------:R-:W-:Y:S01]  /*d3d0*/  HMMA.16816.F32.BF16 R124, R16, R26, RZ ;  /* 0x0000001a107c723c */ /* 0x000fe200000418ff */
[----:B------:R-:W1:Y:S04]  /*d3e0*/  LDSM.16.M88.4 R16, [R220+0x9100] ;  /* 0x00910000dc10783b */ /* 0x000e680000000200 */
[----:B------:R-:W2:Y:S03]  /*d3f0*/  LDSM.16.M88.4 R24, [R219+0xa100] ;  /* 0x00a10000db18783b */ /* 0x000ea60000000200 */
[C---:B------:R-:W-:Y:S08]  /*d400*/  HMMA.16816.F32.BF16 R96, R40.reuse, R48, R72 ;  /* 0x000000302860723c */ /* 0x040ff00000041848 */
[----:B------:R-:W-:Y:S01]  /*d410*/  HMMA.16816.F32.BF16 R72, R40, R46, R120 ;  /* 0x0000002e2848723c */ /* 0x000fe20000041878 */
[----:B------:R-:W-:Y:S07]  /*d420*/  LDSM.16.M88.4 R44, [R221+0x2000] ;  /* 0x00200000dd2c783b */ /* 0x000fee0000000200 */
[----:B---3--:R-:W-:Y:S01]  /*d430*/  HMMA.16816.F32.BF16 R68, R32, R64, R20 ;  /* 0x000000402044723c */ /* 0x008fe20000041814 */
[----:B------:R-:W3:Y:S07]  /*d440*/  LDSM.16.M88.4 R20, [R220+0xa100] ;  /* 0x00a10000dc14783b */ /* 0x000eee0000000200 */
[----:B------:R-:W-:Y:S08]  /*d450*/  HMMA.16816.F32.BF16 R8, R28, R56, R8 ;  /* 0x000000381c08723c */ /* 0x000ff00000041808 */
[C---:B------:R-:W-:Y:S08]  /*d460*/  HMMA.16816.F32.BF16 R112, R40.reuse, R60, R112 ;  /* 0x0000003c2870723c */ /* 0x040ff00000041870 */
[----:B------:R-:W-:Y:S08]  /*d470*/  HMMA.16816.F32.BF16 R124, R40, R62, R124 ;  /* 0x0000003e287c723c */ /* 0x000ff0000004187c */
[----:B------:R-:W-:Y:S08]  /*d480*/  HMMA.16816.F32.BF16 R60, R32, R66, R92 ;  /* 0x00000042203c723c */ /* 0x000ff0000004185c */
[----:B------:R-:W-:Y:S01]  /*d490*/  HMMA.16816.F32.BF16 R88, R40, R50, R116 ;  /* 0x000000322858723c */ /* 0x000fe20000041874 */
[----:B------:R-:W3:Y:S07]  /*d4a0*/  LDSM.16.M88.4 R48, [R216+0x4500] ;  /* 0x00450000d830783b */ /* 0x000eee0000000200 */
[----:B------:R-:W-:Y:S08]  /*d4b0*/  HMMA.16816.F32.BF16 R64, R36, R66, R72 ;  /* 0x000000422440723c */ /* 0x000ff00000041848 */
[----:B-1----:R-:W-:Y:S08]  /*d4c0*/  HMMA.16816.F32.BF16 R68, R16, R56, R68 ;  /* 0x000000381044723c */ /* 0x002ff00000041844 */
[----:B--2---:R-:W-:Y:S01]  /*d4d0*/  HMMA.16816.F32.BF16 R72, R24, R52, R8 ;  /* 0x000000341848723c */ /* 0x004fe20000041808 */
[----:B------:R-:W1:Y:S07]  /*d4e0*/  LDSM.16.M88.4 R8, [R220+0xb100] ;  /* 0x00b10000dc08783b */ /* 0x000e6e0000000200 */
[C---:B-----5:R-:W-:Y:S08]  /*d4f0*/  HMMA.16816.F32.BF16 R144, R40.reuse, R76, R80 ;  /* 0x0000004c2890723c */ /* 0x060ff00000041850 */
[----:B------:R-:W-:Y:S08]  /*d500*/  HMMA.16816.F32.BF16 R128, R40, R78, R128 ;  /* 0x0000004e2880723c */ /* 0x000ff00000041880 */
[-C--:B------:R-:W-:Y:S01]  /*d510*/  HMMA.16816.F32.BF16 R40, R16, R58.reuse, R60 ;  /* 0x0000003a1028723c */ /* 0x080fe2000004183c */
[----:B------:R-:W2:Y:S07]  /*d520*/  LDSM.16.M88.4 R60, [R221+0x1400] ;  /* 0x00140000dd3c783b */ /* 0x000eae0000000200 */
[----:B------:R-:W-:Y:S01]  /*d530*/  HMMA.16816.F32.BF16 R64, R28, R58, R64 ;  /* 0x0000003a1c40723c */ /* 0x000fe20000041840 */
[----:B------:R-:W1:Y:S07]  /*d540*/  LDSM.16.M88.4 R56, [R216+0x4900] ;  /* 0x00490000d838783b */ /* 0x000e6e0000000200 */
[----:B------:R-:W-:Y:S08]  /*d550*/  HMMA.16816.F32.BF16 R68, R12, R52, R68 ;  /* 0x000000340c44723c */ /* 0x000ff00000041844 */
[----:B---3--:R-:W-:Y:S08]  /*d560*/  HMMA.16816.F32.BF16 R84, R20, R44, R72 ;  /* 0x0000002c1454723c */ /* 0x008ff00000041848 */
[-C--:B------:R-:W-:Y:S08]  /*d570*/  HMMA.16816.F32.BF16 R72, R36, R48.reuse, R96 ;  /* 0x000000302448723c */ /* 0x080ff00000041860 */
[----:B------:R-:W-:Y:S08]  /*d580*/  HMMA.16816.F32.BF16 R80, R32, R48, R108 ;  /* 0x000000302050723c */ /* 0x000ff0000004186c */
[----:B------:R-:W-:Y:S01]  /*d590*/  HMMA.16816.F32.BF16 R76, R12, R54, R40 ;  /* 0x000000360c4c723c */ /* 0x000fe20000041828 */
[----:B------:R-:W-:-:S04]  /*d5a0*/  FMUL.FTZ R2, R84, c[0x0][0x320] ;  /* 0x0000c80054027a20 */ /* 0x000fc80000410000 */
[----:B------:R3:W-:Y:S03]  /*d5b0*/  MUFU.TANH R153, R2 ;  /* 0x0000000200997308 */ /* 0x0007e60000002400 */
[-C--:B------:R-:W-:Y:S08]  /*d5c0*/  HMMA.16816.F32.BF16 R96, R32, R50.reuse, R100 ;  /* 0x000000322060723c */ /* 0x080ff00000041864 */
[----:B------:R-:W-:Y:S01]  /*d5d0*/  HMMA.16816.F32.BF16 R92, R36, R50, R88 ;  /* 0x00000032245c723c */ /* 0x000fe20000041858 */
[----:B------:R-:W4:Y:S01]  /*d5e0*/  LDSM.16.M88.4 R88, [R216+0x4d00] ;  /* 0x004d0000d858783b */ /* 0x000f220000000200 */
[----:B---3--:R-:W-:-:S06]  /*d5f0*/  FMUL.FTZ R2, R85, c[0x0][0x320] ;  /* 0x0000c80055027a20 */ /* 0x008fcc0000410000 */
[----:B------:R-:W-:Y:S01]  /*d600*/  HMMA.16816.F32.BF16 R40, R24, R54, R64 ;  /* 0x000000361828723c */ /* 0x000fe20000041840 */
[----:B------:R-:W3:Y:S01]  /*d610*/  LDSM.16.M88.4 R52, [R216+0x5500] ;  /* 0x00550000d834783b */ /* 0x000ee20000000200 */
[----:B------:R2:W-:Y:S06]  /*d620*/  MUFU.TANH R152, R2 ;  /* 0x0000000200987308 */ /* 0x0005ec0000002400 */
[----:B-1----:R-:W-:Y:S08]  /*d630*/  HMMA.16816.F32.BF16 R48, R8, R44, R68 ;  /* 0x0000002c0830723c */ /* 0x002ff00000041844 */
[----:B--2---:R-:W-:Y:S01]  /*d640*/  HMMA.16816.F32.BF16 R64, R28, R60, R72 ;  /* 0x0000003c1c40723c */ /* 0x004fe20000041848 */
[----:B------:R-:W-:-:S04]  /*d650*/  FMUL.FTZ R2, R86, c[0x0][0x320] ;  /* 0x0000c80056027a20 */ /* 0x000fc80000410000 */
[----:B------:R1:W-:Y:S03]  /*d660*/  MUFU.TANH R151, R2 ;  /* 0x0000000200977308 */ /* 0x0003e60000002400 */
[----:B------:R-:W-:Y:S08]  /*d670*/  HMMA.16816.F32.BF16 R68, R16, R60, R80 ;  /* 0x0000003c1044723c */ /* 0x000ff00000041850 */
[----:B------:R-:W-:Y:S01]  /*d680*/  HMMA.16816.F32.BF16 R80, R8, R46, R76 ;  /* 0x0000002e0850723c */ /* 0x000fe2000004184c */
[----:B-1----:R-:W-:-:S07]  /*d690*/  FMUL.FTZ R2, R87, c[0x0][0x320] ;  /* 0x0000c80057027a20 */ /* 0x002fce0000410000 */
[----:B------:R-:W-:Y:S01]  /*d6a0*/  HMMA.16816.F32.BF16 R44, R20, R46, R40 ;  /* 0x0000002e142c723c */ /* 0x000fe20000041828 */
[----:B------:R-:W1:Y:S01]  /*d6b0*/  LDSM.16.M88.4 R40, [R221+0x2400] ;  /* 0x00240000dd28783b */ /* 0x000e620000000200 */
[----:B------:R2:W-:Y:S06]  /*d6c0*/  MUFU.TANH R150, R2 ;  /* 0x0000000200967308 */ /* 0x0005ec0000002400 */
[C---:B------:R-:W-:Y:S08]  /*d6d0*/  HMMA.16816.F32.BF16 R100, R32.reuse, R58, R104 ;  /* 0x0000003a2064723c */ /* 0x040ff00000041868 */
[----:B------:R-:W-:Y:S01]  /*d6e0*/  HMMA.16816.F32.BF16 R84, R32, R56, R136 ;  /* 0x000000382054723c */ /* 0x000fe20000041888 */
[----:B--2---:R-:W-:-:S04]  /*d6f0*/  FMUL.FTZ R2, R48, c[0x0][0x320] ;  /* 0x0000c80030027a20 */ /* 0x004fc80000410000 */
[----:B------:R2:W1:Y:S03]  /*d700*/  MUFU.TANH R149, R2 ;  /* 0x0000000200957308 */ /* 0x0004660000002400 */
[C---:B----4-:R-:W-:Y:S08]  /*d710*/  HMMA.16816.F32.BF16 R108, R32.reuse, R88, R140 ;  /* 0x00000058206c723c */ /* 0x050ff0000004188c */
[----:B------:R-:W-:Y:S01]  /*d720*/  HMMA.16816.F32.BF16 R104, R32, R90, R132 ;  /* 0x0000005a2068723c */ /* 0x000fe20000041884 */
[----:B--2---:R-:W-:-:S07]  /*d730*/  FMUL.FTZ R2, R49, c[0x0][0x320] ;  /* 0x0000c80031027a20 */ /* 0x004fce0000410000 */
[-C--:B------:R-:W-:Y:S01]  /*d740*/  HMMA.16816.F32.BF16 R32, R28, R62.reuse, R92 ;  /* 0x0000003e1c20723c */ /* 0x080fe2000004185c */
[----:B------:R2:W4:Y:S07]  /*d750*/  MUFU.TANH R123, R2 ;  /* 0x00000002007b7308 */ /* 0x00052e0000002400 */
[----:B------:R-:W-:Y:S08]  /*d760*/  HMMA.16816.F32.BF16 R60, R16, R62, R96 ;  /* 0x0000003e103c723c */ /* 0x000ff00000041860 */
[----:B------:R-:W-:Y:S01]  /*d770*/  HMMA.16816.F32.BF16 R72, R36, R56, R112 ;  /* 0x000000382448723c */ /* 0x000fe20000041870 */
[----:B--2---:R-:W-:-:S04]  /*d780*/  FMUL.FTZ R2, R50, c[0x0][0x320] ;  /* 0x0000c80032027a20 */ /* 0x004fc80000410000 */
[----:B------:R2:W-:Y:S03]  /*d790*/  MUFU.TANH R122, R2 ;  /* 0x00000002007a7308 */ /* 0x0005e60000002400 */
[----:B---3--:R-:W-:Y:S08]  /*d7a0*/  HMMA.16816.F32.BF16 R32, R24, R54, R32 ;  /* 0x000000361820723c */ /* 0x008ff00000041820 */
[----:B------:R-:W-:Y:S01]  /*d7b0*/  HMMA.16816.F32.BF16 R92, R36, R88, R144 ;  /* 0x00000058245c723c */ /* 0x000fe20000041890 */
[----:B--2---:R-:W-:-:S07]  /*d7c0*/  FMUL.FTZ R2, R51, c[0x0][0x320] ;  /* 0x0000c80033027a20 */ /* 0x004fce0000410000 */
[-C--:B------:R-:W-:Y:S01]  /*d7d0*/  HMMA.16816.F32.BF16 R48, R24, R52.reuse, R64 ;  /* 0x000000341830723c */ /* 0x080fe20000041840 */
[----:B------:R2:W-:Y:S07]  /*d7e0*/  MUFU.TANH R120, R2 ;  /* 0x0000000200787308 */ /* 0x0005ee0000002400 */
[----:B------:R-:W-:Y:S01]  /*d7f0*/  HMMA.16816.F32.BF16 R64, R12, R52, R68 ;  /* 0x000000340c40723c */ /* 0x000fe20000041844 */
[----:B--2---:R-:W-:-:S04]  /*d800*/  FMUL.FTZ R2, R44, c[0x0][0x320] ;  /* 0x0000c8002c027a20 */ /* 0x004fc80000410000 */
[----:B------:R2:W-:Y:S11]  /*d810*/  MUFU.TANH R121, R2 ;  /* 0x0000000200797308 */ /* 0x0005f60000002400 */
[-C--:B-1----:R-:W-:Y:S01]  /*d820*/  HMMA.16816.F32.BF16 R68, R20, R40.reuse, R48 ;  /* 0x000000281444723c */ /* 0x082fe20000041830 */
[----:B------:R-:W1:Y:S07]  /*d830*/  LDSM.16.M88.4 R48, [R221+0x1800] ;  /* 0x00180000dd30783b */ /* 0x000e6e0000000200 */
[----:B------:R-:W-:Y:S01]  /*d840*/  HMMA.16816.F32.BF16 R76, R8, R40, R64 ;  /* 0x00000028084c723c */ /* 0x000fe20000041840 */
[----:B--2---:R-:W-:-:S04]  /*d850*/  FMUL.FTZ R2, R45, c[0x0][0x320] ;  /* 0x0000c8002d027a20 */ /* 0x004fc80000410000 */
[----:B------:R2:W-:Y:S02]  /*d860*/  MUFU.TANH R119, R2 ;  /* 0x0000000200777308 */ /* 0x0005e40000002400 */
[----:B--2---:R-:W-:-:S06]  /*d870*/  FMUL.FTZ R2, R46, c[0x0][0x320] ;  /* 0x0000c8002e027a20 */ /* 0x004fcc0000410000 */
[----:B------:R2:W-:Y:S01]  /*d880*/  MUFU.TANH R118, R2 ;  /* 0x0000000200767308 */ /* 0x0005e20000002400 */
[----:B-1----:R-:W-:Y:S08]  /*d890*/  HMMA.16816.F32.BF16 R64, R16, R48, R84 ;  /* 0x000000301040723c */ /* 0x002ff00000041854 */
[----:B------:R-:W-:Y:S01]  /*d8a0*/  HMMA.16816.F32.BF16 R84, R36, R90, R128 ;  /* 0x0000005a2454723c */ /* 0x000fe20000041880 */
[----:B--2---:R-:W-:-:S02]  /*d8b0*/  FMUL.FTZ R2, R47, c[0x0][0x320] ;  /* 0x0000c8002f027a20 */ /* 0x004fc40000410000 */
        /* <DEDUP_REMOVED lines=56> */
[----:B------:R1:W-:Y:S03]  /*dc40*/  MUFU.TANH R83, R2 ;  /* 0x0000000200537308 */ /* 0x0003e60000002400 */
        /* <DEDUP_REMOVED lines=53> */
[----:B------:R2:W-:Y:S03]  /*dfa0*/  MUFU.TANH R38, R3 ;  /* 0x0000000300267308 */ /* 0x0005e60000002400 */
[----:B------:R-:W-:-:S02]  /*dfb0*/  ISETP.GT.AND P0, PT, R2, RZ, PT ;  /* 0x000000ff0200720c */ /* 0x000fc40003f04270 */
[----:B------:R-:W-:Y:S01]  /*dfc0*/  ISETP.GT.AND P2, PT, R2, 0x1, PT ;  /* 0x000000010200780c */ /* 0x000fe20003f44270 */
[----:B-1----:R-:W-:Y:S01]  /*dfd0*/  FMUL.FTZ R5, R18, c[0x0][0x320] ;  /* 0x0000c80012057a20 */ /* 0x002fe20000410000 */
[C---:B------:R-:W-:Y:S02]  /*dfe0*/  ISETP.GT.AND P3, PT, R2.reuse, 0x8, PT ;  /* 0x000000080200780c */ /* 0x040fe40003f64270 */
[----:B------:R-:W-:Y:S01]  /*dff0*/  FSEL R16, R149, -INF , P0 ;  /* 0xff80000095107808 */ /* 0x000fe20000000000 */
[----:B------:R1:W1:Y:S01]  /*e000*/  MUFU.TANH R7, R5 ;  /* 0x0000000500077308 */ /* 0x0002620000002400 */
[----:B----4-:R-:W-:Y:S02]  /*e010*/  FSEL R17, R123, -INF , P2 ;  /* 0xff8000007b117808 */ /* 0x010fe40001000000 */
[----:B------:R-:W-:Y:S02]  /*e020*/  ISETP.GT.AND P4, PT, R2, 0x9, PT ;  /* 0x000000090200780c */ /* 0x000fe40003f84270 */
[----:B------:R-:W-:Y:S01]  /*e030*/  FSEL R18, R116, -INF , P3 ;  /* 0xff80000074127808 */ /* 0x000fe20001800000 */
[----:B--2---:R-:W-:Y:S01]  /*e040*/  FMUL.FTZ R3, R19, c[0x0][0x320] ;  /* 0x0000c80013037a20 */ /* 0x004fe20000410000 */
[----:B------:R-:W-:-:S02]  /*e050*/  ISETP.GT.AND P1, PT, R2, 0x10, PT ;  /* 0x000000100200780c */ /* 0x000fc40003f24270 */
[----:B------:R-:W-:Y:S01]  /*e060*/  FSEL R19, R114, -INF , P4 ;  /* 0xff80000072137808 */ /* 0x000fe20002000000 */
[----:B------:R2:W-:Y:S01]  /*e070*/  MUFU.TANH R8, R3 ;  /* 0x0000000300087308 */ /* 0x0005e20000002400 */
[----:B------:R-:W-:Y:S02]  /*e080*/  FSEL R36, R122, -INF , P0 ;  /* 0xff8000007a247808 */ /* 0x000fe40000000000 */
[----:B------:R-:W-:Y:S02]  /*e090*/  FSEL R47, R151, -INF , P0 ;  /* 0xff800000972f7808 */ /* 0x000fe40000000000 */
[----:B------:R-:W-:Y:S01]  /*e0a0*/  FSEL R41, R153, -INF , P0 ;  /* 0xff80000099297808 */ /* 0x000fe20000000000 */
[----:B-1----:R-:W-:Y:S01]  /*e0b0*/  FMUL.FTZ R5, R30, c[0x0][0x320] ;  /* 0x0000c8001e057a20 */ /* 0x002fe20000410000 */
[----:B------:R-:W-:Y:S02]  /*e0c0*/  ISETP.GT.AND P0, PT, R2, 0x11, PT ;  /* 0x000000110200780c */ /* 0x000fe40003f04270 */
[----:B---3--:R-:W-:-:S02]  /*e0d0*/  FSEL R52, R97, -INF , P1 ;  /* 0xff80000061347808 */ /* 0x008fc40000800000 */
[----:B------:R-:W-:Y:S02]  /*e0e0*/  FSEL R39, R113, -INF , P3 ;  /* 0xff80000071277808 */ /* 0x000fe40001800000 */
[----:B------:R-:W-:Y:S02]  /*e0f0*/  FSEL R48, R118, -INF , P3 ;  /* 0xff80000076307808 */ /* 0x000fe40001800000 */
[----:B------:R-:W-:Y:S01]  /*e100*/  FSEL R44, R121, -INF , P3 ;  /* 0xff800000792c7808 */ /* 0x000fe20001800000 */
[----:B--2---:R-:W-:Y:S01]  /*e110*/  FMUL.FTZ R3, R32, c[0x0][0x320] ;  /* 0x0000c80020037a20 */ /* 0x004fe20000410000 */
[----:B------:R-:W-:Y:S02]  /*e120*/  ISETP.GT.AND P3, PT, R2, 0x18, PT ;  /* 0x000000180200780c */ /* 0x000fe40003f64270 */
[----:B------:R-:W-:Y:S01]  /*e130*/  FSEL R54, R96, -INF , P0 ;  /* 0xff80000060367808 */ /* 0x000fe20000000000 */
[----:B------:R1:W-:Y:S01]  /*e140*/  MUFU.TANH R32, R3 ;  /* 0x0000000300207308 */ /* 0x0003e20000002400 */
[----:B------:R-:W-:-:S02]  /*e150*/  FSEL R40, R99, -INF , P4 ;  /* 0xff80000063287808 */ /* 0x000fc40002000000 */
[----:B------:R-:W-:Y:S02]  /*e160*/  FSEL R49, R117, -INF , P4 ;  /* 0xff80000075317808 */ /* 0x000fe40002000000 */
[----:B------:R-:W-:Y:S02]  /*e170*/  FSEL R45, R119, -INF , P4 ;  /* 0xff800000772d7808 */ /* 0x000fe40002000000 */
[----:B------:R-:W-:Y:S02]  /*e180*/  FSEL R105, R53, -INF , P3 ;  /* 0xff80000035697808 */ /* 0x000fe40001800000 */
[----:B------:R-:W-:Y:S02]  /*e190*/  ISETP.GT.AND P4, PT, R2, 0x19, PT ;  /* 0x000000190200780c */ /* 0x000fe40003f84270 */
[----:B------:R-:W-:Y:S02]  /*e1a0*/  FSEL R53, R83, -INF , P3 ;  /* 0xff80000053357808 */ /* 0x000fe40001800000 */
[----:B------:R-:W-:-:S02]  /*e1b0*/  FSEL R101, R88, -INF , P0 ;  /* 0xff80000058657808 */ /* 0x000fc40000000000 */
[----:B------:R-:W-:Y:S01]  /*e1c0*/  FSEL R144, R98, -INF , P0 ;  /* 0xff80000062907808 */ /* 0x000fe20000000000 */
[----:B-1----:R-:W-:Y:S01]  /*e1d0*/  FMUL.FTZ R3, R28, c[0x0][0x320] ;  /* 0x0000c8001c037a20 */ /* 0x002fe20000410000 */
[----:B------:R-:W-:Y:S01]  /*e1e0*/  FSEL R132, R132, -INF , P0 ;  /* 0xff80000084847808 */ /* 0x000fe20000000000 */
[----:B------:R1:W-:Y:S01]  /*e1f0*/  MUFU.TANH R28, R5 ;  /* 0x00000005001c7308 */ /* 0x0003e20000002400 */
[----:B------:R-:W-:Y:S02]  /*e200*/  FSEL R37, R120, -INF , P2 ;  /* 0xff80000078257808 */ /* 0x000fe40001000000 */
[----:B------:R-:W-:Y:S02]  /*e210*/  FSEL R46, R150, -INF , P2 ;  /* 0xff800000962e7808 */ /* 0x000fe40001000000 */
[----:B------:R-:W-:Y:S02]  /*e220*/  FSEL R42, R152, -INF , P2 ;  /* 0xff800000982a7808 */ /* 0x000fe40001000000 */
[C---:B------:R-:W-:Y:S01]  /*e230*/  ISETP.GT.AND P0, PT, R2.reuse, 0x28, PT ;  /* 0x000000280200780c */ /* 0x040fe20003f04270 */
[----:B------:R2:W3:Y:S01]  /*e240*/  MUFU.TANH R11, R3 ;  /* 0x00000003000b7308 */ /* 0x0004e20000002400 */
[----:B------:R-:W-:-:S02]  /*e250*/  ISETP.GT.AND P2, PT, R2, 0x20, PT ;  /* 0x000000200200780c */ /* 0x000fc40003f44270 */
[----:B------:R-:W-:Y:S02]  /*e260*/  FSEL R55, R82, -INF , P4 ;  /* 0xff80000052377808 */ /* 0x000fe40002000000 */
[----:B------:R-:W-:Y:S02]  /*e270*/  FSEL R100, R89, -INF , P1 ;  /* 0xff80000059647808 */ /* 0x000fe40000800000 */
[----:B------:R-:W-:Y:S01]  /*e280*/  FSEL R135, R135, -INF , P1 ;  /* 0xff80000087877808 */ /* 0x000fe20000800000 */
[----:B-1----:R-:W-:Y:S01]  /*e290*/  FMUL.FTZ R5, R12, c[0x0][0x320] ;  /* 0x0000c8000c057a20 */ /* 0x002fe20000410000 */
[----:B------:R-:W-:Y:S01]  /*e2a0*/  FSEL R107, R112, -INF , P1 ;  /* 0xff800000706b7808 */ /* 0x000fe20000800000 */
[----:B------:R1:W4:Y:S01]  /*e2b0*/  MUFU.TANH R12, R6 ;  /* 0x00000006000c7308 */ /* 0x0003220000002400 */
[----:B------:R-:W-:Y:S02]  /*e2c0*/  FSEL R176, R7, -INF , P0 ;  /* 0xff80000007b07808 */ /* 0x000fe40000000000 */
[----:B------:R-:W-:-:S02]  /*e2d0*/  ISETP.GT.AND P1, PT, R2, 0x21, PT ;  /* 0x000000210200780c */ /* 0x000fc40003f24270 */
[----:B------:R-:W-:Y:S02]  /*e2e0*/  FSEL R173, R72, -INF , P2 ;  /* 0xff80000048ad7808 */ /* 0x000fe40001000000 */
[----:B--2---:R-:W-:Y:S01]  /*e2f0*/  FMNMX.FTZ R3, R16, R17, !PT ;  /* 0x0000001110037209 */ /* 0x004fe20007810000 */
[----:B------:R2:W2:Y:S01]  /*e300*/  MUFU.TANH R7, R5 ;  /* 0x0000000500077308 */ /* 0x0004a20000002400 */
[----:B------:R-:W-:Y:S02]  /*e310*/  FSEL R172, R68, -INF , P1 ;  /* 0xff80000044ac7808 */ /* 0x000fe40000800000 */
        /* <DEDUP_REMOVED lines=10> */
[----:B--2---:R-:W-:Y:S02]  /*e3c0*/  FMNMX.FTZ R5, R36, R37, !PT ;  /* 0x0000002524057209 */ /* 0x004fe40007810000 */
[----:B------:R-:W-:Y:S02]  /*e3d0*/  FMNMX.FTZ R3, R53, R3, !PT ;  /* 0x0000000335037209 */ /* 0x000fe40007810000 */
[----:B------:R-:W-:Y:S01]  /*e3e0*/  FMNMX.FTZ R5, R39, R5, !PT ;  /* 0x0000000527057209 */ /* 0x000fe20007810000 */
[----:B------:R-:W-:Y:S01]  /*e3f0*/  MUFU.TANH R13, R13 ;  /* 0x0000000d000d7308 */ /* 0x000fe20000002400 */
[----:B------:R-:W-:-:S02]  /*e400*/  FMNMX.FTZ R3, R55, R3, !PT ;  /* 0x0000000337037209 */ /* 0x000fc40007810000 */
[----:B------:R-:W-:Y:S02]  /*e410*/  FSEL R161, R161, -INF , P4 ;  /* 0xff800000a1a17808 */ /* 0x000fe40002000000 */
[----:B------:R-:W-:Y:S02]  /*e420*/  FMNMX.FTZ R3, R173, R3, !PT ;  /* 0x00000003ad037209 */ /* 0x000fe40007810000 */
[----:B------:R-:W-:Y:S02]  /*e430*/  FSEL R133, R133, -INF , P4 ;  /* 0xff80000085857808 */ /* 0x000fe40002000000 */
[----:B------:R-:W-:Y:S02]  /*e440*/  FSEL R175, R65, -INF , P2 ;  /* 0xff80000041af7808 */ /* 0x000fe40001000000 */
[----:B------:R-:W-:Y:S02]  /*e450*/  FSEL R191, R74, -INF , P2 ;  /* 0xff8000004abf7808 */ /* 0x000fe40001000000 */
[----:B------:R-:W-:-:S02]  /*e460*/  FSEL R184, R81, -INF , P2 ;  /* 0xff80000051b87808 */ /* 0x000fc40001000000 */
[----:B------:R-:W-:Y:S02]  /*e470*/  FSEL R174, R64, -INF , P1 ;  /* 0xff80000040ae7808 */ /* 0x000fe40000800000 */
[----:B------:R-:W-:Y:S02]  /*e480*/  FSEL R190, R73, -INF , P1 ;  /* 0xff80000049be7808 */ /* 0x000fe40000800000 */
[----:B------:R-:W-:Y:S02]  /*e490*/  FSEL R186, R75, -INF , P1 ;  /* 0xff8000004bba7808 */ /* 0x000fe40000800000 */
[C---:B------:R-:W-:Y:S02]  /*e4a0*/  ISETP.GT.AND P5, PT, R2.reuse, 0x29, PT ;  /* 0x000000290200780c */ /* 0x040fe40003fa4270 */
[C---:B------:R-:W-:Y:S02]  /*e4b0*/  ISETP.GT.AND P4, PT, R2.reuse, 0x30, PT ;  /* 0x000000300200780c */ /* 0x040fe40003f84270 */
[----:B------:R-:W-:-:S02]  /*e4c0*/  ISETP.GT.AND P3, PT, R2, 0x31, PT ;  /* 0x000000310200780c */ /* 0x000fc40003f64270 */
[C---:B------:R-:W-:Y:S02]  /*e4d0*/  ISETP.GT.AND P2, PT, R2.reuse, 0x38, PT ;  /* 0x000000380200780c */ /* 0x040fe40003f44270 */
[----:B------:R-:W-:Y:S02]  /*e4e0*/  ISETP.GT.AND P1, PT, R2, 0x39, PT ;  /* 0x000000390200780c */ /* 0x000fe40003f24270 */
[----:B------:R-:W-:Y:S02]  /*e4f0*/  FSEL R163, R9, -INF , P0 ;  /* 0xff80000009a37808 */ /* 0x000fe40000000000 */
[----:B------:R-:W-:Y:S02]  /*e500*/  FMNMX.FTZ R2, R172, R3, !PT ;  /* 0x00000003ac027209 */ /* 0x000fe40007810000 */
[----:B------:R-:W-:Y:S01]  /*e510*/  FMNMX.FTZ R3, R40, R5, !PT ;  /* 0x0000000528037209 */ /* 0x000fe20007810000 */
[----:B------:R-:W-:Y:S01]  /*e520*/  FMUL.FTZ R5, R31, c[0x0][0x320] ;  /* 0x0000c8001f057a20 */ /* 0x000fe20000410000 */
[----:B------:R-:W-:-:S02]  /*e530*/  FSEL R162, R10, -INF , P5 ;  /* 0xff8000000aa27808 */ /* 0x000fc40002800000 */
[----:B------:R-:W-:Y:S02]  /*e540*/  FMNMX.FTZ R2, R163, R2, !PT ;  /* 0x00000002a3027209 */ /* 0x000fe40007810000 */
[----:B------:R-:W-:Y:S02]  /*e550*/  FMNMX.FTZ R3, R100, R3, !PT ;  /* 0x0000000364037209 */ /* 0x000fe40007810000 */
[----:B---3--:R-:W-:Y:S02]  /*e560*/  FSEL R205, R11, -INF , P4 ;  /* 0xff8000000bcd7808 */ /* 0x008fe40002000000 */
[----:B------:R-:W-:Y:S01]  /*e570*/  FMNMX.FTZ R2, R162, R2, !PT ;  /* 0x00000002a2027209 */ /* 0x000fe20007810000 */
[----:B------:R2:W3:Y:S01]  /*e580*/  MUFU.TANH R11, R5 ;  /* 0x00000005000b7308 */ /* 0x0004e20000002400 */
[----:B------:R-:W-:Y:S02]  /*e590*/  FMNMX.FTZ R3, R101, R3, !PT ;  /* 0x0000000365037209 */ /* 0x000fe40007810000 */
[----:B----4-:R-:W-:-:S02]  /*e5a0*/  FSEL R210, R12, -INF , P3 ;  /* 0xff8000000cd27808 */ /* 0x010fc40001800000 */
[----:B------:R-:W-:Y:S02]  /*e5b0*/  FMNMX.FTZ R2, R205, R2, !PT ;  /* 0x00000002cd027209 */ /* 0x000fe40007810000 */
[----:B------:R-:W-:Y:S02]  /*e5c0*/  FMNMX.FTZ R3, R105, R3, !PT ;  /* 0x0000000369037209 */ /* 0x000fe40007810000 */
[----:B------:R-:W-:Y:S02]  /*e5d0*/  FSEL R211, R7, -INF , P2 ;  /* 0xff80000007d37808 */ /* 0x000fe40001000000 */
        /* <DEDUP_REMOVED lines=9> */
[----:B------:R-:W-:Y:S01]  /*e670*/  FSEL R179, R8, -INF , P5 ;  /* 0xff80000008b37808 */ /* 0x000fe20002800000 */
[----:B------:R-:W4:Y:S01]  /*e680*/  SHFL.BFLY PT, R7, R6, 0x2, 0x1f ;  /* 0x0c401f0006077f89 */ /* 0x000f2200000e0000 */
[----:B------:R-:W-:Y:S02]  /*e690*/  FMNMX.FTZ R2, R176, R2, !PT ;  /* 0x00000002b0027209 */ /* 0x000fe40007810000 */
[----:B------:R-:W-:-:S02]  /*e6a0*/  FMNMX.FTZ R3, R41, R42, !PT ;  /* 0x0000002a29037209 */ /* 0x000fc40007810000 */
[----:B------:R-:W-:Y:S02]  /*e6b0*/  FSEL R200, R28, -INF , P4 ;  /* 0xff8000001cc87808 */ /* 0x000fe40002000000 */
[----:B------:R-:W-:Y:S02]  /*e6c0*/  FMNMX.FTZ R2, R179, R2, !PT ;  /* 0x00000002b3027209 */ /* 0x000fe40007810000 */
[----:B------:R-:W-:Y:S01]  /*e6d0*/  FMNMX.FTZ R3, R44, R3, !PT ;  /* 0x000000032c037209 */ /* 0x000fe20007810000 */
[----:B-1----:R-:W-:Y:S01]  /*e6e0*/  FMUL.FTZ R5, R15, c[0x0][0x320] ;  /* 0x0000c8000f057a20 */ /* 0x002fe20000410000 */
[----:B---3--:R-:W-:Y:S02]  /*e6f0*/  FSEL R203, R11, -INF , P3 ;  /* 0xff8000000bcb7808 */ /* 0x008fe40001800000 */
[----:B------:R-:W-:Y:S01]  /*e700*/  FMNMX.FTZ R2, R200, R2, !PT ;  /* 0x00000002c8027209 */ /* 0x000fe20007810000 */
[----:B------:R1:W3:Y:S01]  /*e710*/  MUFU.TANH R8, R5 ;  /* 0x0000000500087308 */ /* 0x0002e20000002400 */
[----:B------:R-:W-:-:S02]  /*e720*/  FMNMX.FTZ R3, R45, R3, !PT ;  /* 0x000000032d037209 */ /* 0x000fc40007810000 */
[----:B--2---:R-:W-:Y:S02]  /*e730*/  FSEL R201, R10, -INF , P2 ;  /* 0xff8000000ac97808 */ /* 0x004fe40001000000 */
[----:B------:R-:W-:Y:S02]  /*e740*/  FMNMX.FTZ R2, R203, R2, !PT ;  /* 0x00000002cb027209 */ /* 0x000fe40007810000 */
[----:B------:R-:W-:Y:S02]  /*e750*/  FMNMX.FTZ R3, R107, R3, !PT ;  /* 0x000000036b037209 */ /* 0x000fe40007810000 */
[----:B------:R-:W-:Y:S02]  /*e760*/  FMNMX.FTZ R2, R201, R2, !PT ;  /* 0x00000002c9027209 */ /* 0x000fe40007810000 */
[----:B------:R-:W-:Y:S02]  /*e770*/  FMNMX.FTZ R3, R132, R3, !PT ;  /* 0x0000000384037209 */ /* 0x000fe40007810000 */
[----:B----4-:R-:W-:-:S02]  /*e780*/  FMNMX.FTZ R6, R6, R7, !PT ;  /* 0x0000000706067209 */ /* 0x010fc40007810000 */
[----:B------:R-:W-:Y:S01]  /*e790*/  FMNMX.FTZ R3, R134, R3, !PT ;  /* 0x0000000386037209 */ /* 0x000fe20007810000 */
[----:B-1----:R-:W-:Y:S01]  /*e7a0*/  FMUL.FTZ R5, R34, c[0x0][0x320] ;  /* 0x0000c80022057a20 */ /* 0x002fe20000410000 */
[----:B---3--:R-:W-:Y:S01]  /*e7b0*/  FSEL R209, R8, -INF , P1 ;  /* 0xff80000008d17808 */ /* 0x008fe20000800000 */
[----:B------:R-:W-:Y:S01]  /*e7c0*/  FMUL.FTZ R8, R24, c[0x0][0x320] ;  /* 0x0000c80018087a20 */ /* 0x000fe20000410000 */
[----:B------:R-:W-:Y:S01]  /*e7d0*/  FSEL R187, R51, -INF , P0 ;  /* 0xff80000033bb7808 */ /* 0x000fe20000000000 */
[----:B------:R1:W2:Y:S01]  /*e7e0*/  MUFU.TANH R9, R5 ;  /* 0x0000000500097308 */ /* 0x0002a20000002400 */
[----:B------:R-:W3:Y:S01]  /*e7f0*/  SHFL.BFLY PT, R102, R6, 0x1, 0x1f ;  /* 0x0c201f0006667f89 */ /* 0x000ee200000e0000 */
[----:B------:R-:W-:Y:S02]  /*e800*/  FSEL R185, R50, -INF , P5 ;  /* 0xff80000032b97808 */ /* 0x000fe40002800000 */
[----:B------:R-:W-:Y:S02]  /*e810*/  FSEL R206, R32, -INF , P4 ;  /* 0xff80000020ce7808 */ /* 0x000fe40002000000 */
[----:B------:R-:W-:-:S02]  /*e820*/  FSEL R189, R43, -INF , P0 ;  /* 0xff8000002bbd7808 */ /* 0x000fc40000000000 */
[----:B------:R4:W3:Y:S01]  /*e830*/  MUFU.TANH R12, R8 ;  /* 0x00000008000c7308 */ /* 0x0008e20000002400 */
[----:B------:R-:W-:Y:S02]  /*e840*/  ISETP.GE.AND P0, PT, R165, 0x41, PT ;  /* 0x00000041a500780c */ /* 0x000fe40003f06270 */
[----:B------:R-:W-:Y:S02]  /*e850*/  FSEL R188, R38, -INF , P5 ;  /* 0xff80000026bc7808 */ /* 0x000fe40002800000 */
[----:B------:R-:W-:Y:S02]  /*e860*/  FSEL R214, R26, -INF , P2 ;  /* 0xff8000001ad67808 */ /* 0x000fe40001000000 */
[----:B------:R-:W-:Y:S01]  /*e870*/  FSEL R213, R13, -INF , P1 ;  /* 0xff8000000dd57808 */ /* 0x000fe20000800000 */
[----:B-1----:R-:W-:Y:S01]  /*e880*/  FMUL.FTZ R5, R33, c[0x0][0x320] ;  /* 0x0000c80021057a20 */ /* 0x002fe20000410000 */
[----:B--2---:R-:W-:Y:S01]  /*e890*/  FSEL R234, R9, -INF , P4 ;  /* 0xff80000009ea7808 */ /* 0x004fe20002000000 */
[----:B------:R-:W-:Y:S01]  /*e8a0*/  BAR.SYNC.DEFER_BLOCKING 0x0 ;  /* 0x0000000000007b1d */ /* 0x000fe20000010000 */
[----:B------:R-:W-:-:S02]  /*e8b0*/  ISETP.NE.AND P4, PT, R159, RZ, PT ;  /* 0x000000ff9f00720c */ /* 0x000fc40003f85270 */
[----:B------:R-:W-:-:S03]  /*e8c0*/  ISETP.NE.AND P5, PT, R164, RZ, PT ;  /* 0x000000ffa400720c */ /* 0x000fc60003fa5270 */
[----:B------:R1:W2:Y:S01]  /*e8d0*/  MUFU.TANH R11, R5 ;  /* 0x00000005000b7308 */ /* 0x0002a20000002400 */
[----:B----4-:R-:W-:Y:S01]  /*e8e0*/  FMUL.FTZ R8, R25, c[0x0][0x320] ;  /* 0x0000c80019087a20 */ /* 0x010fe20000410000 */
[----:B---3--:R-:W-:Y:S02]  /*e8f0*/  FSEL R215, R12, -INF , P2 ;  /* 0xff8000000cd77808 */ /* 0x008fe40001000000 */
[----:B------:R-:W-:-:S04]  /*e900*/  FMNMX.FTZ R102, R6, R102, !PT ;  /* 0x0000006606667209 */ /* 0x000fc80007810000 */
[----:B------:R3:W4:Y:S01]  /*e910*/  MUFU.TANH R10, R8 ;  /* 0x00000008000a7308 */ /* 0x0007220000002400 */
[----:B------:R-:W-:Y:S01]  /*e920*/  FMUL.FTZ R12, R102, c[0x0][0x2d0] ;  /* 0x0000b400660c7a20 */ /* 0x000fe20000410000 */
[----:B-1----:R-:W-:Y:S02]  /*e930*/  FMNMX.FTZ R5, R209, R2, !PT ;  /* 0x00000002d1057209 */ /* 0x002fe40007810000 */
[----:B------:R-:W-:Y:S02]  /*e940*/  FMNMX.FTZ R2, R133, R3, !PT ;  /* 0x0000000385027209 */ /* 0x000fe40007810000 */
[----:B------:R-:W-:Y:S01]  /*e950*/  FMNMX.FTZ R3, R47, R46, !PT ;  /* 0x0000002e2f037209 */ /* 0x000fe20007810000 */
[----:B------:R-:W1:Y:S01]  /*e960*/  SHFL.BFLY PT, R7, R5, 0x2, 0x1f ;  /* 0x0c401f0005077f89 */ /* 0x000e6200000e0000 */
[----:B------:R-:W-:Y:S02]  /*e970*/  FMNMX.FTZ R2, R184, R2, !PT ;  /* 0x00000002b8027209 */ /* 0x000fe40007810000 */
[----:B------:R-:W-:Y:S01]  /*e980*/  FMNMX.FTZ R3, R48, R3, !PT ;  /* 0x0000000330037209 */ /* 0x000fe20007810000 */
[----:B---3--:R-:W-:Y:S01]  /*e990*/  FMUL.FTZ R8, R35, c[0x0][0x320] ;  /* 0x0000c80023087a20 */ /* 0x008fe20000410000 */
[----:B------:R-:W-:-:S02]  /*e9a0*/  FMNMX.FTZ R2, R186, R2, !PT ;  /* 0x00000002ba027209 */ /* 0x000fc40007810000 */
[----:B------:R-:W-:Y:S02]  /*e9b0*/  FMNMX.FTZ R3, R49, R3, !PT ;  /* 0x0000000331037209 */ /* 0x000fe40007810000 */
[----:B------:R-:W-:Y:S02]  /*e9c0*/  FMNMX.FTZ R2, R187, R2, !PT ;  /* 0x00000002bb027209 */ /* 0x000fe40007810000 */
[----:B------:R-:W-:Y:S02]  /*e9d0*/  FMNMX.FTZ R3, R135, R3, !PT ;  /* 0x0000000387037209 */ /* 0x000fe40007810000 */
[----:B------:R-:W-:Y:S02]  /*e9e0*/  FMNMX.FTZ R2, R185, R2, !PT ;  /* 0x00000002b9027209 */ /* 0x000fe40007810000 */
[----:B------:R-:W-:Y:S02]  /*e9f0*/  FMNMX.FTZ R3, R144, R3, !PT ;  /* 0x0000000390037209 */ /* 0x000fe40007810000 */
[----:B--2---:R-:W-:-:S02]  /*ea00*/  FSEL R15, R11, -INF , P3 ;  /* 0xff8000000b0f7808 */ /* 0x004fc40001800000 */
[----:B------:R-:W-:Y:S01]  /*ea10*/  FMNMX.FTZ R2, R206, R2, !PT ;  /* 0x00000002ce027209 */ /* 0x000fe20007810000 */
[----:B------:R2:W3:Y:S01]  /*ea20*/  MUFU.TANH R11, R8 ;  /* 0x00000008000b7308 */ /* 0x0004e20000002400 */
[----:B------:R-:W-:Y:S02]  /*ea30*/  FMNMX.FTZ R3, R160, R3, !PT ;  /* 0x00000003a0037209 */ /* 0x000fe40007810000 */
[----:B------:R-:W-:Y:S02]  /*ea40*/  FMNMX.FTZ R2, R15, R2, !PT ;  /* 0x000000020f027209 */ /* 0x000fe40007810000 */
[----:B-1----:R-:W-:Y:S02]  /*ea50*/  FMNMX.FTZ R9, R5, R7, !PT ;  /* 0x0000000705097209 */ /* 0x002fe40007810000 */
        /* <DEDUP_REMOVED lines=9> */
[----:B--2---:R-:W1:Y:S01]  /*eaf0*/  SHFL.BFLY PT, R8, R10, 0x2, 0x1f ;  /* 0x0c401f000a087f89 */ /* 0x004e6200000e0000 */
        /* <DEDUP_REMOVED lines=35> */
[----:B----4-:R-:W-:-:S03]  /*ed30*/  FMUL.FTZ R3, R2, c[0x0][0x2d0] ;  /* 0x0000b40002037a20 */ /* 0x010fc60000410000 */
[----:B------:R4:W-:Y:S02]  /*ed40*/  @P0 LDGSTS.E.BYPASS.LTC128B.128 [R233+0x5900], [R8.64+0x80], !P5 ;  /* 0x0590008008e90fae */ /* 0x0009e4000e901d46 */
[----:B------:R-:W-:Y:S02]  /*ed50*/  FSEL R3, R3, RZ, P1 ;  /* 0x000000ff03037208 */ /* 0x000fe40000800000 */
[----:B------:R-:W-:Y:S01]  /*ed60*/  LDSM.16.MT88.4 R24, [R217+0x100] ;  /* 0x00010000d918783b */ /* 0x000fe20000004200 */
[----:B---3--:R-:W-:Y:S02]  /*ed70*/  FMNMX.FTZ R104, R10, R14, !PT ;  /* 0x0000000e0a687209 */ /* 0x008fe40007810000 */
[----:B-1----:R-:W-:Y:S01]  /*ed80*/  FMNMX.FTZ R4, R5, R13, !PT ;  /* 0x0000000d05047209 */ /* 0x002fe20007810000 */
[--C-:B------:R-:W-:Y:S01]  /*ed90*/  FFMA.FTZ R6, R37, c[0x0][0x2d0], -R3.reuse ;  /* 0x0000b40025067a23 */ /* 0x100fe20000010803 */
[----:B------:R-:W-:Y:S01]  /*eda0*/  LDSM.16.MT88.4 R16, [R218+0x100] ;  /* 0x00010000da10783b */ /* 0x000fe20000004200 */
[--C-:B------:R-:W-:Y:S01]  /*edb0*/  FFMA.FTZ R0, R39, c[0x0][0x2d0], -R3.reuse ;  /* 0x0000b40027007a23 */ /* 0x100fe20000010803 */
[----:B------:R-:W-:Y:S01]  /*edc0*/  FSETP.NEU.FTZ.AND P1, PT, R104, -INF , PT ;  /* 0xff8000006800780b */ /* 0x000fe20003f3d000 */
[----:B------:R1:W-:Y:S01]  /*edd0*/  MUFU.EX2 R243, R6 ;  /* 0x0000000600f37308 */ /* 0x0003e20000000800 */
[--C-:B--2---:R-:W-:Y:S01]  /*ede0*/  FFMA.FTZ R11, R36, c[0x0][0x2d0], -R3.reuse ;  /* 0x0000b400240b7a23 */ /* 0x104fe20000010803 */
        /* <DEDUP_REMOVED lines=73> */
[----:B------:R-:W-:Y:S07]  /*f280*/  LDSM.16.MT88.4 R28, [R218+0x1500] ;  /* 0x00150000da1c783b */ /* 0x000fee0000004200 */
[----:B------:R-:W-:Y:S01]  /*f290*/  HMMA.16816.F32.BF16 R152, R8, R34, RZ ;  /* 0x000000220898723c */ /* 0x000fe200000418ff */
[----:B------:R-:W1:Y:S01]  /*f2a0*/  LDSM.16.MT88.4 R32, [R217+0x2500] ;  /* 0x00250000d920783b */ /* 0x000e620000004200 */
[----:B---3--:R-:W-:-:S06]  /*f2b0*/  FFMA.FTZ R4, R100, c[0x0][0x2d0], -R3 ;  /* 0x0000b40064047a23 */ /* 0x008fcc0000010803 */
[C---:B------:R-:W-:Y:S01]  /*f2c0*/  HMMA.16816.F32.BF16 R44, R8.reuse, R36, RZ ;  /* 0x00000024082c723c */ /* 0x040fe200000418ff */
[----:B----4-:R-:W-:Y:S01]  /*f2d0*/  F2FP.BF16.PACK_AB R6, R235, R236 ;  /* 0x000000eceb06723e */ /* 0x010fe200000010ff */
[----:B------:R3:W-:Y:S06]  /*f2e0*/  MUFU.EX2 R224, R4 ;  /* 0x0000000400e07308 */ /* 0x0007ec0000000800 */
[----:B------:R-:W-:Y:S01]  /*f2f0*/  HMMA.16816.F32.BF16 R156, R8, R38, RZ ;  /* 0x00000026089c723c */ /* 0x000fe200000418ff */
[----:B------:R-:W-:Y:S06]  /*f300*/  LDSM.16.MT88.4 R36, [R218+0x2900] ;  /* 0x00290000da24783b */ /* 0x000fec0000004200 */
[----:B------:R-:W-:-:S02]  /*f310*/  FFMA.FTZ R8, R134, c[0x0][0x2d0], -R0 ;  /* 0x0000b40086087a23 */ /* 0x000fc40000010800 */
[----:B------:R-:W-:Y:S02]  /*f320*/  FADD.FTZ R9, R229, R228 ;  /* 0x000000e4e5097221 */ /* 0x000fe40000010000 */
[----:B------:R4:W-:Y:S01]  /*f330*/  MUFU.EX2 R204, R8 ;  /* 0x0000000800cc7308 */ /* 0x0009e20000000800 */
[----:B---3--:R-:W-:Y:S02]  /*f340*/  FFMA.FTZ R4, R101, c[0x0][0x2d0], -R3 ;  /* 0x0000b40065047a23 */ /* 0x008fe40000010803 */
[----:B------:R-:W-:-:S05]  /*f350*/  FADD.FTZ R11, R231, R9 ;  /* 0x00000009e70b7221 */ /* 0x000fca0000010000 */
[----:B------:R3:W1:Y:S01]  /*f360*/  MUFU.EX2 R227, R4 ;  /* 0x0000000400e37308 */ /* 0x0006620000000800 */
[----:B----4-:R-:W-:-:S07]  /*f370*/  FFMA.FTZ R8, R133, c[0x0][0x2d0], -R0 ;  /* 0x0000b40085087a23 */ /* 0x010fce0000010800 */
[----:B------:R4:W-:Y:S01]  /*f380*/  MUFU.EX2 R202, R8 ;  /* 0x0000000800ca7308 */ /* 0x0009e20000000800 */
[----:B---3--:R-:W-:Y:S01]  /*f390*/  FFMA.FTZ R4, R105, c[0x0][0x2d0], -R3 ;  /* 0x0000b40069047a23 */ /* 0x008fe20000010803 */
[----:B-1----:R-:W-:-:S06]  /*f3a0*/  F2FP.BF16.PACK_AB R5, R227, R224 ;  /* 0x000000e0e305723e */ /* 0x002fcc00000010ff */
[----:B------:R1:W-:Y:S01]  /*f3b0*/  MUFU.EX2 R226, R4 ;  /* 0x0000000400e27308 */ /* 0x0003e20000000800 */
[----:B----4-:R-:W-:-:S07]  /*f3c0*/  FFMA.FTZ R8, R135, c[0x0][0x2d0], -R13 ;  /* 0x0000b40087087a23 */ /* 0x010fce000001080d */
[----:B------:R3:W-:Y:S01]  /*f3d0*/  MUFU.EX2 R198, R8 ;  /* 0x0000000800c67308 */ /* 0x0007e20000000800 */
[----:B-1----:R-:W-:-:S07]  /*f3e0*/  FFMA.FTZ R4, R106, c[0x0][0x2d0], -R3 ;  /* 0x0000b4006a047a23 */ /* 0x002fce0000010803 */
[----:B------:R1:W4:Y:S01]  /*f3f0*/  MUFU.EX2 R225, R4 ;  /* 0x0000000400e17308 */ /* 0x0003220000000800 */
[----:B---3--:R-:W-:-:S07]  /*f400*/  FFMA.FTZ R8, R144, c[0x0][0x2d0], -R13 ;  /* 0x0000b40090087a23 */ /* 0x008fce000001080d */
[----:B------:R3:W-:Y:S01]  /*f410*/  MUFU.EX2 R199, R8 ;  /* 0x0000000800c77308 */ /* 0x0007e20000000800 */
[----:B-1----:R-:W-:Y:S01]  /*f420*/  FFMA.FTZ R4, R107, c[0x0][0x2d0], -R0 ;  /* 0x0000b4006b047a23 */ /* 0x002fe20000010800 */
[----:B----4-:R-:W-:-:S06]  /*f430*/  F2FP.BF16.PACK_AB R7, R225, R226 ;  /* 0x000000e2e107723e */ /* 0x010fcc00000010ff */
[----:B------:R1:W-:Y:S01]  /*f440*/  MUFU.EX2 R208, R4 ;  /* 0x0000000400d07308 */ /* 0x0003e20000000800 */
[----:B---3--:R-:W-:-:S07]  /*f450*/  FFMA.FTZ R8, R160, c[0x0][0x2d0], -R13 ;  /* 0x0000b400a0087a23 */ /* 0x008fce000001080d */
[----:B------:R3:W-:Y:S01]  /*f460*/  MUFU.EX2 R197, R8 ;  /* 0x0000000800c57308 */ /* 0x0007e20000000800 */
[----:B-1----:R-:W-:-:S07]  /*f470*/  FFMA.FTZ R4, R132, c[0x0][0x2d0], -R0 ;  /* 0x0000b40084047a23 */ /* 0x002fce0000010800 */
[----:B------:R1:W4:Y:S01]  /*f480*/  MUFU.EX2 R207, R4 ;  /* 0x0000000400cf7308 */ /* 0x0003220000000800 */
[----:B---3--:R-:W-:-:S07]  /*f490*/  FFMA.FTZ R8, R161, c[0x0][0x2d0], -R13 ;  /* 0x0000b400a1087a23 */ /* 0x008fce000001080d */
[----:B------:R3:W3:Y:S01]  /*f4a0*/  MUFU.EX2 R196, R8 ;  /* 0x0000000800c47308 */ /* 0x0006e20000000800 */
[----:B-1----:R-:W-:-:S07]  /*f4b0*/  F2FP.BF16.PACK_AB R4, R237, R230 ;  /* 0x000000e6ed04723e */ /* 0x002fce00000010ff */
[----:B--2---:R-:W-:Y:S01]  /*f4c0*/  HMMA.16816.F32.BF16 R168, R4, R24, R120 ;  /* 0x0000001804a8723c */ /* 0x004fe20000041878 */
[----:B---3--:R-:W-:-:S07]  /*f4d0*/  FFMA.FTZ R8, R173, c[0x0][0x2d0], -R12 ;  /* 0x0000b400ad087a23 */ /* 0x008fce000001080c */
[C---:B------:R-:W-:Y:S01]  /*f4e0*/  HMMA.16816.F32.BF16 R164, R4.reuse, R20, R116 ;  /* 0x0000001404a4723c */ /* 0x040fe20000041874 */
        /* <DEDUP_REMOVED lines=16> */
[----:B-1----:R-:W-:-:S07]  /*f5f0*/  FFMA.FTZ R8, R175, c[0x0][0x2d0], -R3 ;  /* 0x0000b400af087a23 */ /* 0x002fce0000010803 */
[----:B------:R-:W-:Y:S01]  /*f600*/  HMMA.16816.F32.BF16 R84, R4, R42, R64 ;  /* 0x0000002a0454723c */ /* 0x000fe20000041840 */
[----:B------:R1:W-:Y:S06]  /*f610*/  MUFU.EX2 R178, R8 ;  /* 0x0000000800b27308 */ /* 0x0003ec0000000800 */
[----:B----4-:R-:W-:Y:S02]  /*f620*/  F2FP.BF16.PACK_AB R4, R207, R208 ;  /* 0x000000d0cf04723e */ /* 0x010fe400000010ff */
[----:B------:R-:W-:Y:S02]  /*f630*/  F2FP.BF16.PACK_AB R6, R202, R204 ;  /* 0x000000ccca06723e */ /* 0x000fe400000010ff */
[----:B------:R-:W-:-:S02]  /*f640*/  F2FP.BF16.PACK_AB R5, R199, R198 ;  /* 0x000000c6c705723e */ /* 0x000fc400000010ff */
[----:B------:R-:W-:Y:S01]  /*f650*/  F2FP.BF16.PACK_AB R7, R196, R197 ;  /* 0x000000c5c407723e */ /* 0x000fe200000010ff */
[----:B-1----:R-:W-:-:S06]  /*f660*/  FFMA.FTZ R8, R174, c[0x0][0x2d0], -R3 ;  /* 0x0000b400ae087a23 */ /* 0x002fcc0000010803 */
[C---:B------:R-:W-:Y:S01]  /*f670*/  HMMA.16816.F32.BF16 R80, R4.reuse, R24, R68 ;  /* 0x000000180450723c */ /* 0x040fe20000041844 */
[----:B------:R1:W4:Y:S07]  /*f680*/  MUFU.EX2 R177, R8 ;  /* 0x0000000800b17308 */ /* 0x00032e0000000800 */
        /* <DEDUP_REMOVED lines=8> */
[----:B------:R1:W1:Y:S07]  /*f710*/  MUFU.EX2 R176, R8 ;  /* 0x0000000800b07308 */ /* 0x00026e0000000800 */
        /* <DEDUP_REMOVED lines=19> */
[----:B------:R-:W-:-:S02]  /*f850*/  F2FP.BF16.PACK_AB R6, R192, R193 ;  /* 0x000000c1c006723e */ /* 0x000fc400000010ff */
[----:B----4-:R-:W-:Y:S01]  /*f860*/  F2FP.BF16.PACK_AB R5, R177, R178 ;  /* 0x000000b2b105723e */ /* 0x010fe200000010ff */
[----:B------:R2:W-:Y:S01]  /*f870*/  MUFU.EX2 R172, R8 ;  /* 0x0000000800ac7308 */ /* 0x0005e20000000800 */
[----:B------:R-:W-:-:S07]  /*f880*/  F2FP.BF16.PACK_AB R7, R176, R175 ;  /* 0x000000afb007723e */ /* 0x000fce00000010ff */
        /* <DEDUP_REMOVED lines=60> */
[----:B------:R4:W2:Y:S01]  /*fc50*/  MUFU.EX2 R21, R3 ;  /* 0x0000000300157308 */ /* 0x0008a20000000800 */
[----:B-1----:R-:W-:-:S04]  /*fc60*/  FADD.FTZ R8, R249, R247 ;  /* 0x000000f7f9087221 */ /* 0x002fc80000010000 */
[----:B------:R-:W-:Y:S02]  /*fc70*/  FADD.FTZ R10, R246, R8 ;  /* 0x00000008f60a7221 */ /* 0x000fe40000010000 */
[----:B----4-:R-:W-:Y:S01]  /*fc80*/  FFMA.FTZ R3, R206, c[0x0][0x2d0], -R0 ;  /* 0x0000b400ce037a23 */ /* 0x010fe20000010800 */
[----:B--2---:R-:W-:-:S03]  /*fc90*/  F2FP.BF16.PACK_AB R95, R21, R20 ;  /* 0x00000014155f723e */ /* 0x004fc600000010ff */
[----:B------:R1:W-:Y:S04]  /*fca0*/  MUFU.EX2 R19, R3 ;  /* 0x0000000300137308 */ /* 0x0003e80000000800 */
[C---:B------:R-:W-:Y:S08]  /*fcb0*/  HMMA.16816.F32.BF16 R144, R92.reuse, R152, R148 ;  /* 0x000000985c90723c */ /* 0x040ff00000041894 */
[----:B------:R-:W-:Y:S01]  /*fcc0*/  HMMA.16816.F32.BF16 R148, R92, R154, R96 ;  /* 0x0000009a5c94723c */ /* 0x000fe20000041860 */
[----:B-1----:R-:W-:-:S04]  /*fcd0*/  FFMA.FTZ R3, R15, c[0x0][0x2d0], -R0 ;  /* 0x0000b4000f037a23 */ /* 0x002fc80000010800 */
[----:B------:R1:W2:Y:S03]  /*fce0*/  MUFU.EX2 R18, R3 ;  /* 0x0000000300127308 */ /* 0x0002a60000000800 */
[C---:B------:R-:W-:Y:S08]  /*fcf0*/  HMMA.16816.F32.BF16 R76, R92.reuse, R82, R88 ;  /* 0x000000525c4c723c */ /* 0x040ff00000041858 */
[----:B---3--:R-:W-:Y:S01]  /*fd00*/  HMMA.16816.F32.BF16 R88, R92, R4, R188 ;  /* 0x000000045c58723c */ /* 0x008fe200000418bc */
[--C-:B-1----:R-:W-:Y:S01]  /*fd10*/  FFMA.FTZ R3, R215, c[0x0][0x2d0], -R0.reuse ;  /* 0x0000b400d7037a23 */ /* 0x102fe20000010800 */
[----:B--2---:R-:W-:Y:S01]  /*fd20*/  F2FP.BF16.PACK_AB R96, R18, R19 ;  /* 0x000000131260723e */ /* 0x004fe200000010ff */
        /* <DEDUP_REMOVED lines=117> */
[C---:B----4-:R-:W-:Y:S02]  /*10480*/  IADD3 RZ, P3, R210.reuse, 0x20, RZ ;  /* 0x00000020d2ff7810 */ /* 0x050fe40007f7e0ff */
[----:B------:R-:W-:Y:S01]  /*10490*/  IADD3 RZ, P2, R210, 0x40, RZ ;  /* 0x00000040d2ff7810 */ /* 0x000fe20007f5e0ff */
[----:B------:R1:W-:Y:S02]  /*104a0*/  STL [R1+0x24], R2 ;  /* 0x0000240201007387 */ /* 0x0003e40000100800 */
[----:B-----5:R-:W-:-:S02]  /*104b0*/  IMAD.X R4, RZ, RZ, R31, P3 ;  /* 0x000000ffff047224 */ /* 0x020fc400018e061f */
[----:B------:R2:W-:Y:S04]  /*104c0*/  STL [R1+0x1c], R0 ;  /* 0x00001c0001007387 */ /* 0x0005e80000100800 */
[----:B------:R3:W-:Y:S01]  /*104d0*/  STL [R1+0x2c], R4 ;  /* 0x00002c0401007387 */ /* 0x0007e20000100800 */
[----:B-1----:R-:W-:Y:S02]  /*104e0*/  IMAD.X R2, RZ, RZ, R31, P2 ;  /* 0x000000ffff027224 */ /* 0x002fe400010e061f */
[----:B--2---:R-:W-:-:S03]  /*104f0*/  IMAD.X R0, RZ, RZ, R29, P1 ;  /* 0x000000ffff007224 */ /* 0x004fc600008e061d */
[----:B------:R1:W-:Y:S01]  /*10500*/  STL [R1+0x28], R2 ;  /* 0x0000280201007387 */ /* 0x0003e20000100800 */
[----:B---3--:R-:W-:-:S03]  /*10510*/  IMAD.X R4, RZ, RZ, R29, P0 ;  /* 0x000000ffff047224 */ /* 0x008fc600000e061d */
[----:B------:R2:W-:Y:S04]  /*10520*/  STL [R1+0x20], R0 ;  /* 0x0000200001007387 */ /* 0x0005e80000100800 */
[----:B------:R3:W-:Y:S01]  /*10530*/  STL [R1+0x18], R4 ;  /* 0x0000180401007387 */ /* 0x0007e20000100800 */
[C---:B-1----:R-:W-:Y:S02]  /*10540*/  IADD3 R2, R210.reuse, 0x40, RZ ;  /* 0x00000040d2027810 */ /* 0x042fe40007ffe0ff */
[----:B--2---:R-:W-:-:S05]  /*10550*/  IADD3 R0, R210, 0x20, RZ ;  /* 0x00000020d2007810 */ /* 0x004fca0007ffe0ff */
[----:B------:R3:W-:Y:S04]  /*10560*/  STL [R1+0x10], R0 ;  /* 0x0000100001007387 */ /* 0x0007e80000100800 */
[----:B------:R3:W-:Y:S02]  /*10570*/  STL [R1+0x14], R2 ;  /* 0x0000140201007387 */ /* 0x0007e40000100800 */
.L_x_133:
[----:B--2---:R-:W2:Y:S01]  /*10580*/  LDL.64 R196, [R1+0x40] ;  /* 0x0000400001c47983 */ /* 0x004ea20000100a00 */
[----:B------:R-:W-:Y:S04]  /*10590*/  DEPBAR.LE SB0, 0x0 ;  /* 0x000080000000791a */ /* 0x000fe80000000000 */
[----:B---3--:R-:W-:Y:S01]  /*105a0*/  SHF.R.S32.HI R0, RZ, 0x1f, R234 ;  /* 0x0000001fff007819 */ /* 0x008fe200000114ea */
[----:B------:R-:W3:Y:S01]  /*105b0*/  LDL R101, [R1+0x10] ;  /* 0x0000100001657983 */ /* 0x000ee20000100800 */
[----:B------:R-:W-:Y:S01]  /*105c0*/  IMAD.WIDE.U32 R44, R234, c[0x0][0x208], RZ ;  /* 0x00008200ea2c7a25 */ /* 0x000fe200078e00ff */
[----:B------:R-:W-:Y:S02]  /*105d0*/  MOV R54, c[0x0][0x208] ;  /* 0x0000820000367a02 */ /* 0x000fe40000000f00 */
[----:B------:R-:W4:Y:S01]  /*105e0*/  LDL R56, [R1+0x2c] ;  /* 0x00002c0001387983 */ /* 0x000f220000100800 */
[----:B------:R-:W-:Y:S01]  /*105f0*/  IMAD R0, R0, c[0x0][0x208], RZ ;  /* 0x0000820000007a24 */ /* 0x000fe200078e02ff */
[----:B------:R-:W-:Y:S02]  /*10600*/  SHF.L.U32 R52, R44, 0x6, RZ ;  /* 0x000000062c347819 */ /* 0x000fe400000006ff */
[----:B------:R-:W5:Y:S01]  /*10610*/  LDL.64 R58, [R1+0x48] ;  /* 0x00004800013a7983 */ /* 0x000f620000100a00 */
[----:B------:R-:W-:Y:S01]  /*10620*/  IMAD R0, R234, c[0x0][0x20c], R0 ;  /* 0x00008300ea007a24 */ /* 0x000fe200078e0200 */
[----:B------:R-:W-:Y:S04]  /*10630*/  MOV R55, c[0x0][0x20c] ;  /* 0x0000830000377a02 */ /* 0x000fe80000000f00 */
[----:B------:R-:W5:Y:S01]  /*10640*/  LDL R57, [R1+0x14] ;  /* 0x0000140001397983 */ /* 0x000f620000100800 */
[----:B------:R-:W-:Y:S03]  /*10650*/  IADD3 R0, R45, R0, RZ ;  /* 0x000000002d007210 */ /* 0x000fe60007ffe0ff */
[----:B------:R-:W5:Y:S01]  /*10660*/  LDL R194, [R1+0x28] ;  /* 0x0000280001c27983 */ /* 0x000f620000100800 */
[----:B------:R-:W-:Y:S03]  /*10670*/  SHF.L.U64.HI R0, R44, 0x6, R0 ;  /* 0x000000062c007819 */ /* 0x000fe60000010200 */
        /* <DEDUP_REMOVED lines=17> */
[-C--:B------:R-:W-:Y:S08]  /*10790*/  HMMA.16816.F32.BF16 R20, R64, R32.reuse, RZ ;  /* 0x000000204014723c */ /* 0x080ff000000418ff */
[C---:B------:R-:W-:Y:S08]  /*107a0*/  HMMA.16816.F32.BF16 R24, R60.reuse, R32, RZ ;  /* 0x000000203c18723c */ /* 0x040ff000000418ff */
[-C--:B------:R-:W-:Y:S08]  /*107b0*/  HMMA.16816.F32.BF16 R28, R60, R34.reuse, RZ ;  /* 0x000000223c1c723c */ /* 0x080ff000000418ff */
[C---:B------:R-:W-:Y:S08]  /*107c0*/  HMMA.16816.F32.BF16 R32, R64.reuse, R34, RZ ;  /* 0x000000224020723c */ /* 0x040ff000000418ff */
[-C--:B------:R-:W-:Y:S08]  /*107d0*/  HMMA.16816.F32.BF16 R36, R64, R48.reuse, RZ ;  /* 0x000000304024723c */ /* 0x080ff000000418ff */
[C---:B------:R-:W-:Y:S08]  /*107e0*/  HMMA.16816.F32.BF16 R40, R60.reuse, R48, RZ ;  /* 0x000000303c28723c */ /* 0x040ff000000418ff */
[-C--:B------:R-:W-:Y:S01]  /*107f0*/  HMMA.16816.F32.BF16 R44, R60, R50.reuse, RZ ;  /* 0x000000323c2c723c */ /* 0x080fe200000418ff */
[----:B--2---:R-:W-:Y:S04]  /*10800*/  IADD3 R2, P3, R52, R196, RZ ;  /* 0x000000c434027210 */ /* 0x004fe80007f7e0ff */
[----:B------:R-:W-:Y:S02]  /*10810*/  LEA R208, P2, R2, c[0x0][0x1f8], 0x1 ;  /* 0x00007e0002d07a11 */ /* 0x000fe400078408ff */
[----:B---3--:R-:W-:Y:S05]  /*10820*/  IADD3 R48, P1, R52, R101, RZ ;  /* 0x0000006534307210 */ /* 0x008fea0007f3e0ff */
[----:B------:R-:W-:Y:S02]  /*10830*/  LEA R206, P0, R48, c[0x0][0x1f8], 0x1 ;  /* 0x00007e0030ce7a11 */ /* 0x000fe400078008ff */
[C---:B----4-:R-:W-:Y:S02]  /*10840*/  IADD3.X R53, R0.reuse, R56, RZ, P1, !PT ;  /* 0x0000003800357210 */ /* 0x050fe40000ffe4ff */
[----:B-----5:R-:W-:Y:S02]  /*10850*/  IADD3.X R49, R0, R59, RZ, P3, !PT ;  /* 0x0000003b00317210 */ /* 0x020fe40001ffe4ff */
        /* <DEDUP_REMOVED lines=9> */
[C---:B------:R-:W-:Y:S01]  /*108f0*/  IADD3.X R192, R101.reuse, R56, RZ, P4, !PT ;  /* 0x0000003865c07210 */ /* 0x040fe200027fe4ff */
[----:B------:R-:W-:Y:S01]  /*10900*/  LDSM.16.M88.4 R196, [R230] ;  /* 0x00000000e6c4783b */ /* 0x000fe20000000200 */
[----:B------:R-:W-:Y:S02]  /*10910*/  IADD3 R2, P3, R2, R57, RZ ;  /* 0x0000003902027210 */ /* 0x000fe40007f7e0ff */
[C---:B------:R-:W-:Y:S02]  /*10920*/  IADD3.X R107, R101.reuse, R59, RZ, P0, !PT ;  /* 0x0000003b656b7210 */ /* 0x040fe400007fe4ff */
[C---:B------:R-:W-:Y:S02]  /*10930*/  HMMA.16816.F32.BF16 R56, R60.reuse, R172, RZ ;  /* 0x000000ac3c38723c */ /* 0x040fe400000418ff */
[-C--:B------:R-:W-:Y:S02]  /*10940*/  IADD3.X R0, R0, R194.reuse, RZ, P2, !PT ;  /* 0x000000c200007210 */ /* 0x080fe400017fe4ff */
[----:B------:R-:W-:Y:S02]  /*10950*/  LEA R200, P5, R102, c[0x0][0x1f8], 0x1 ;  /* 0x00007e0066c87a11 */ /* 0x000fe400078a08ff */
[----:B------:R-:W-:Y:S02]  /*10960*/  IADD3.X R101, R101, R194, RZ, P3, !PT ;  /* 0x000000c265657210 */ /* 0x000fe40001ffe4ff */
[-C--:B------:R-:W-:Y:S01]  /*10970*/  HMMA.16816.F32.BF16 R60, R60, R174.reuse, RZ ;  /* 0x000000ae3c3c723c */ /* 0x080fe200000418ff */
[----:B------:R-:W-:Y:S02]  /*10980*/  LEA R202, P1, R104, c[0x0][0x1f8], 0x1 ;  /* 0x00007e0068ca7a11 */ /* 0x000fe400078208ff */
[----:B------:R-:W-:Y:S02]  /*10990*/  ISETP.NE.AND P4, PT, R251, RZ, PT ;  /* 0x000000fffb00720c */ /* 0x000fe40003f85270 */
[----:B------:R-:W-:Y:S02]  /*109a0*/  LEA.HI.X R201, R102, c[0x0][0x1fc], R0, 0x1, P5 ;  /* 0x00007f0066c97a11 */ /* 0x000fe400028f0c00 */
[----:B------:R-:W-:Y:S01]  /*109b0*/  ISETP.NE.AND P5, PT, R193, RZ, PT ;  /* 0x000000ffc100720c */ /* 0x000fe20003fa5270 */
[----:B------:R-:W-:Y:S04]  /*109c0*/  HMMA.16816.F32.BF16 R64, R64, R174, RZ ;  /* 0x000000ae4040723c */ /* 0x000fe800000418ff */
[----:B------:R-:W-:Y:S02]  /*109d0*/  LEA.HI.X R203, R104, c[0x0][0x1fc], R192, 0x1, P1 ;  /* 0x00007f0068cb7a11 */ /* 0x000fe400008f0cc0 */
[----:B------:R-:W2:Y:S01]  /*109e0*/  LDSM.16.M88.4 R192, [R231] ;  /* 0x00000000e7c0783b */ /* 0x000ea20000000200 */
[C---:B------:R-:W-:Y:S01]  /*109f0*/  LEA R204, P2, R103.reuse, c[0x0][0x1f8], 0x1 ;  /* 0x00007e0067cc7a11 */ /* 0x040fe200078408ff */
[-C--:B-1----:R-:W-:Y:S05]  /*10a00*/  HMMA.16816.F32.BF16 R4, R176, R180.reuse, R4 ;  /* 0x000000b4b004723c */ /* 0x082fea0000041804 */
[----:B------:R-:W-:Y:S01]  /*10a10*/  LEA.HI.X R205, R103, c[0x0][0x1fc], R107, 0x1, P2 ;  /* 0x00007f0067cd7a11 */ /* 0x000fe200010f0c6b */
[----:B------:R-:W-:Y:S01]  /*10a20*/  @!PT LDS RZ, [RZ] ;  /* 0x00000000fffff984 */ /* 0x000fe20000000800 */
[----:B------:R-:W-:Y:S01]  /*10a30*/  @!PT LDS RZ, [RZ] ;  /* 0x00000000fffff984 */ /* 0x000fe20000000800 */
[----:B------:R-:W-:Y:S01]  /*10a40*/  @!PT LDS RZ, [RZ] ;  /* 0x00000000fffff984 */ /* 0x000fe20000000800 */
[----:B------:R1:W-:Y:S01]  /*10a50*/  LDGSTS.E.BYPASS.LTC128B.128 [R233+0x100], [R208.64], !P4 ;  /* 0x00100000d0e97fae */ /* 0x0003e2000e101d46 */
[C---:B------:R-:W-:Y:S01]  /*10a60*/  LEA R172, P0, R2.reuse, c[0x0][0x1f8], 0x1 ;  /* 0x00007e0002ac7a11 */ /* 0x040fe200078008ff */
[C---:B------:R-:W-:Y:S04]  /*10a70*/  HMMA.16816.F32.BF16 R8, R184.reuse, R180, R8 ;  /* 0x000000b4b808723c */ /* 0x040fe80000041808 */
[----:B------:R-:W-:Y:S02]  /*10a80*/  LEA.HI.X R173, R2, c[0x0][0x1fc], R101, 0x1, P0 ;  /* 0x00007f0002ad7a11 */ /* 0x000fe400000f0c65 */
[----:B------:R3:W-:Y:S01]  /*10a90*/  LDGSTS.E.BYPASS.LTC128B.128 [R233+0x1100], [R206.64], !P6 ;  /* 0x01100000cee97fae */ /* 0x0007e2000f101d46 */
[C---:B------:R-:W-:Y:S01]  /*10aa0*/  ISETP.GT.AND P0, PT, R234.reuse, RZ, PT ;  /* 0x000000ffea00720c */ /* 0x040fe20003f04270 */
[-C--:B------:R-:W-:Y:S04]  /*10ab0*/  HMMA.16816.F32.BF16 R12, R184, R182.reuse, R12 ;  /* 0x000000b6b80c723c */ /* 0x080fe8000004180c */
[----:B------:R-:W-:Y:S02]  /*10ac0*/  IADD3 R234, R234, -0x1, RZ ;  /* 0xffffffffeaea7810 */ /* 0x000fe40007ffe0ff */
[----:B------:R4:W-:Y:S02]  /*10ad0*/  LDGSTS.E.BYPASS.LTC128B.128 [R233+0x2100], [R200.64], !P5 ;  /* 0x02100000c8e97fae */ /* 0x0009e4000e901d46 */
[C---:B------:R-:W-:Y:S06]  /*10ae0*/  HMMA.16816.F32.BF16 R16, R176.reuse, R182, R16 ;  /* 0x000000b6b010723c */ /* 0x040fec0000041810 */
[----:B------:R3:W-:Y:S02]  /*10af0*/  LDGSTS.E.BYPASS.LTC128B.128 [R233+0x900], [R204.64], !P4 ;  /* 0x00900000cce97fae */ /* 0x0007e4000e101d46 */
[-C--:B------:R-:W-:Y:S06]  /*10b00*/  HMMA.16816.F32.BF16 R20, R176, R188.reuse, R20 ;  /* 0x000000bcb014723c */ /* 0x080fec0000041814 */
[----:B------:R4:W-:Y:S02]  /*10b10*/  LDGSTS.E.BYPASS.LTC128B.128 [R233+0x1900], [R202.64], !P6 ;  /* 0x01900000cae97fae */ /* 0x0009e4000f101d46 */
[C---:B------:R-:W-:Y:S06]  /*10b20*/  HMMA.16816.F32.BF16 R24, R184.reuse, R188, R24 ;  /* 0x000000bcb818723c */ /* 0x040fec0000041818 */
[----:B------:R5:W-:Y:S02]  /*10b30*/  LDGSTS.E.BYPASS.LTC128B.128 [R233+0x2900], [R172.64], !P5 ;  /* 0x02900000ace97fae */ /* 0x000be4000e901d46 */
[-C--:B------:R-:W-:Y:S06]  /*10b40*/  HMMA.16816.F32.BF16 R28, R184, R190.reuse, R28 ;  /* 0x000000beb81c723c */ /* 0x080fec000004181c */
[----:B------:R-:W-:Y:S02]  /*10b50*/  LDSM.16.M88.4 R180, [R216+0x4500] ;  /* 0x00450000d8b4783b */ /* 0x000fe40000000200 */
[C---:B------:R-:W-:Y:S06]  /*10b60*/  HMMA.16816.F32.BF16 R32, R176.reuse, R190, R32 ;  /* 0x000000beb020723c */ /* 0x040fec0000041820 */
[----:B------:R-:W0:Y:S02]  /*10b70*/  LDGDEPBAR ;  /* 0x00000000000079af */ /* 0x000e240000000000 */
[-C--:B--2---:R-:W-:Y:S06]  /*10b80*/  HMMA.16816.F32.BF16 R36, R176, R192.reuse, R36 ;  /* 0x000000c0b024723c */ /* 0x084fec0000041824 */
[----:B----4-:R-:W-:Y:S02]  /*10b90*/  LDSM.16.M88.4 R200, [R216+0x4100] ;  /* 0x00410000d8c8783b */ /* 0x010fe40000000200 */
[C---:B------:R-:W-:Y:S06]  /*10ba0*/  HMMA.16816.F32.BF16 R40, R184.reuse, R192, R40 ;  /* 0x000000c0b828723c */ /* 0x040fec0000041828 */
[----:B-----5:R-:W2:Y:S02]  /*10bb0*/  LDSM.16.M88.4 R172, [R219+0x8100] ;  /* 0x00810000dbac783b */ /* 0x020ea40000000200 */
[-C--:B------:R-:W-:Y:S06]  /*10bc0*/  HMMA.16816.F32.BF16 R44, R184, R194.reuse, R44 ;  /* 0x000000c2b82c723c */ /* 0x080fec000004182c */
[----:B---3--:R-:W3:Y:S02]  /*10bd0*/  LDSM.16.M88.4 R204, [R219+0x9100] ;  /* 0x00910000dbcc783b */ /* 0x008ee40000000200 */
[C---:B------:R-:W-:Y:S06]  /*10be0*/  HMMA.16816.F32.BF16 R48, R176.reuse, R194, R48 ;  /* 0x000000c2b030723c */ /* 0x040fec0000041830 */
[----:B------:R-:W-:Y:S02]  /*10bf0*/  LDSM.16.M88.4 R188, [R220+0x8100] ;  /* 0x00810000dcbc783b */ /* 0x000fe40000000200 */
[-C--:B------:R-:W-:Y:S06]  /*10c00*/  HMMA.16816.F32.BF16 R52, R176, R196.reuse, R52 ;  /* 0x000000c4b034723c */ /* 0x080fec0000041834 */
[----:B------:R-:W-:Y:S02]  /*10c10*/  LDSM.16.M88.4 R192, [R229] ;  /* 0x00000000e5c0783b */ /* 0x000fe40000000200 */
[C---:B------:R-:W-:Y:S06]  /*10c20*/  HMMA.16816.F32.BF16 R56, R184.reuse, R196, R56 ;  /* 0x000000c4b838723c */ /* 0x040fec0000041838 */
[----:B-1----:R-:W-:Y:S02]  /*10c30*/  LDSM.16.M88.4 R208, [R228] ;  /* 0x00000000e4d0783b */ /* 0x002fe40000000200 */
[-C--:B------:R-:W-:Y:S06]  /*10c40*/  HMMA.16816.F32.BF16 R60, R184, R198.reuse, R60 ;  /* 0x000000c6b83c723c */ /* 0x080fec000004183c */
[----:B------:R-:W-:Y:S02]  /*10c50*/  LDSM.16.M88.4 R184, [R216+0x4d00] ;  /* 0x004d0000d8b8783b */ /* 0x000fe40000000200 */
[----:B------:R-:W-:Y:S06]  /*10c60*/  HMMA.16816.F32.BF16 R64, R176, R198, R64 ;  /* 0x000000c6b040723c */ /* 0x000fec0000041840 */
[----:B------:R-:W1:Y:S02]  /*10c70*/  LDSM.16.M88.4 R176, [R216+0x4900] ;  /* 0x00490000d8b0783b */ /* 0x000e640000000200 */
[-C--:B--2---:R-:W-:Y:S06]  /*10c80*/  HMMA.16816.F32.BF16 R4, R172, R200.reuse, R4 ;  /* 0x000000c8ac04723c */ /* 0x084fec0000041804 */
[----:B------:R-:W2:Y:S02]  /*10c90*/  LDSM.16.M88.4 R196, [R220+0x9100] ;  /* 0x00910000dcc4783b */ /* 0x000ea40000000200 */
[C---:B---3--:R-:W-:Y:S06]  /*10ca0*/  HMMA.16816.F32.BF16 R8, R204.reuse, R200, R8 ;  /* 0x000000c8cc08723c */ /* 0x048fec0000041808 */
[----:B------:R-:W-:Y:S02]  /*10cb0*/  LDSM.16.M88.4 R212, [R225] ;  /* 0x00000000e1d4783b */ /* 0x000fe40000000200 */
[-C--:B------:R-:W-:Y:S08]  /*10cc0*/  HMMA.16816.F32.BF16 R12, R204, R202.reuse, R12 ;  /* 0x000000cacc0c723c */ /* 0x080ff0000004180c */
[C---:B------:R-:W-:Y:S01]  /*10cd0*/  HMMA.16816.F32.BF16 R16, R172.reuse, R202, R16 ;  /* 0x000000caac10723c */ /* 0x040fe20000041810 */
[----:B------:R-:W3:Y:S07]  /*10ce0*/  LDSM.16.M88.4 R200, [R227] ;  /* 0x00000000e3c8783b */ /* 0x000eee0000000200 */
[-C--:B------:R-:W-:Y:S08]  /*10cf0*/  HMMA.16816.F32.BF16 R20, R172, R180.reuse, R20 ;  /* 0x000000b4ac14723c */ /* 0x080ff00000041814 */
[C---:B------:R-:W-:Y:S08]  /*10d00*/  HMMA.16816.F32.BF16 R24, R204.reuse, R180, R24 ;  /* 0x000000b4cc18723c */ /* 0x040ff00000041818 */
[-C--:B------:R-:W-:Y:S08]  /*10d10*/  HMMA.16816.F32.BF16 R28, R204, R182.reuse, R28 ;  /* 0x000000b6cc1c723c */ /* 0x080ff0000004181c */
[C---:B------:R-:W-:Y:S01]  /*10d20*/  HMMA.16816.F32.BF16 R32, R172.reuse, R182, R32 ;  /* 0x000000b6ac20723c */ /* 0x040fe20000041820 */
[----:B------:R-:W4:Y:S07]  /*10d30*/  LDSM.16.M88.4 R180, [R226] ;  /* 0x00000000e2b4783b */ /* 0x000f2e0000000200 */
[-C--:B-1----:R-:W-:Y:S08]  /*10d40*/  HMMA.16816.F32.BF16 R36, R172, R176.reuse, R36 ;  /* 0x000000b0ac24723c */ /* 0x082ff00000041824 */
        /* <DEDUP_REMOVED lines=9> */
[----:B------:R-:W1:Y:S07]  /*10de0*/  LDSM.16.M88.4 R172, [R219+0xa100] ;  /* 0x00a10000dbac783b */ /* 0x000e6e0000000200 */
        /* <DEDUP_REMOVED lines=11> */
[-C--:B---3--:R-:W-:Y:S08]  /*10ea0*/  HMMA.16816.F32.BF16 R36, R188, R200.reuse, R36 ;  /* 0x000000c8bc24723c */ /* 0x088ff00000041824 */
[C---:B------:R-:W-:Y:S08]  /*10eb0*/  HMMA.16816.F32.BF16 R40, R196.reuse, R200, R40 ;  /* 0x000000c8c428723c */ /* 0x040ff00000041828 */
[-C--:B------:R-:W-:Y:S08]  /*10ec0*/  HMMA.16816.F32.BF16 R44, R196, R202.reuse, R44 ;  /* 0x000000cac42c723c */ /* 0x080ff0000004182c */
[C---:B------:R-:W-:Y:S01]  /*10ed0*/  HMMA.16816.F32.BF16 R48, R188.reuse, R202, R48 ;  /* 0x000000cabc30723c */ /* 0x040fe20000041830 */
[----:B------:R-:W3:Y:S07]  /*10ee0*/  LDSM.16.M88.4 R200, [R216+0x5900] ;  /* 0x00590000d8c8783b */ /* 0x000eee0000000200 */
[-C--:B----4-:R-:W-:Y:S08]  /*10ef0*/  HMMA.16816.F32.BF16 R52, R188, R180.reuse, R52 ;  /* 0x000000b4bc34723c */ /* 0x090ff00000041834 */
[C---:B------:R-:W-:Y:S08]  /*10f00*/  HMMA.16816.F32.BF16 R56, R196.reuse, R180, R56 ;  /* 0x000000b4c438723c */ /* 0x040ff00000041838 */
[-C--:B------:R-:W-:Y:S08]  /*10f10*/  HMMA.16816.F32.BF16 R60, R196, R182.reuse, R60 ;  /* 0x000000b6c43c723c */ /* 0x080ff0000004183c */
[----:B------:R-:W-:Y:S08]  /*10f20*/  HMMA.16816.F32.BF16 R64, R188, R182, R64 ;  /* 0x000000b6bc40723c */ /* 0x000ff00000041840 */
[-C--:B-1----:R-:W-:Y:S08]  /*10f30*/  HMMA.16816.F32.BF16 R4, R172, R176.reuse, R4 ;  /* 0x000000b0ac04723c */ /* 0x082ff00000041804 */
[C---:B-----5:R-:W-:Y:S08]  /*10f40*/  HMMA.16816.F32.BF16 R8, R184.reuse, R176, R8 ;  /* 0x000000b0b808723c */ /* 0x060ff00000041808 */
[-C--:B------:R-:W-:Y:S08]  /*10f50*/  HMMA.16816.F32.BF16 R12, R184, R178.reuse, R12 ;  /* 0x000000b2b80c723c */ /* 0x080ff0000004180c */
[C---:B------:R-:W-:Y:S01]  /*10f60*/  HMMA.16816.F32.BF16 R16, R172.reuse, R178, R16 ;  /* 0x000000b2ac10723c */ /* 0x040fe20000041810 */
[----:B------:R-:W1:Y:S07]  /*10f70*/  LDSM.16.M88.4 R176, [R220+0xb100] ;  /* 0x00b10000dcb0783b */ /* 0x000e6e0000000200 */
[-C--:B--2---:R-:W-:Y:S08]  /*10f80*/  HMMA.16816.F32.BF16 R20, R172, R192.reuse, R20 ;  /* 0x000000c0ac14723c */ /* 0x084ff00000041814 */
[C---:B------:R-:W-:Y:S08]  /*10f90*/  HMMA.16816.F32.BF16 R24, R184.reuse, R192, R24 ;  /* 0x000000c0b818723c */ /* 0x040ff00000041818 */
[-C--:B------:R-:W-:Y:S08]  /*10fa0*/  HMMA.16816.F32.BF16 R28, R184, R194.reuse, R28 ;  /* 0x000000c2b81c723c */ /* 0x080ff0000004181c */
[C---:B------:R-:W-:Y:S08]  /*10fb0*/  HMMA.16816.F32.BF16 R32, R172.reuse, R194, R32 ;  /* 0x000000c2ac20723c */ /* 0x040ff00000041820 */
[-C--:B---3--:R-:W-:Y:S08]  /*10fc0*/  HMMA.16816.F32.BF16 R36, R172, R200.reuse, R36 ;  /* 0x000000c8ac24723c */ /* 0x088ff00000041824 */
        /* <DEDUP_REMOVED lines=8> */
[C---:B-1----:R-:W-:Y:S08]  /*11050*/  HMMA.16816.F32.BF16 R8, R176.reuse, R212, R8 ;  /* 0x000000d4b008723c */ /* 0x042ff00000041808 */
        /* <DEDUP_REMOVED lines=25> */
[----:B------:R-:W-:Y:S01]  /*111f0*/  MUFU.TANH R182, R8 ;  /* 0x0000000800b67308 */ /* 0x000fe20000002400 */
[----:B--2---:R-:W1:Y:S01]  /*11200*/  LDSM.16.M88.4 R4, [R224] ;  /* 0x00000000e004783b */ /* 0x004e620000000200 */
[----:B---3--:R-:W-:Y:S08]  /*11210*/  FMNMX.FTZ R2, R180, R2, !PT ;  /* 0x00000002b4027209 */ /* 0x008ff00007810000 */
[----:B------:R-:W-:Y:S10]  /*11220*/  MUFU.TANH R183, R13 ;  /* 0x0000000d00b77308 */ /* 0x000ff40000002400 */
[----:B------:R-:W-:Y:S10]  /*11230*/  MUFU.TANH R185, R9 ;  /* 0x0000000900b97308 */ /* 0x000ff40000002400 */
[----:B------:R-:W-:Y:S10]  /*11240*/  MUFU.TANH R187, R14 ;  /* 0x0000000e00bb7308 */ /* 0x000ff40000002400 */
[----:B------:R-:W2:Y:S01]  /*11250*/  MUFU.TANH R188, R10 ;  /* 0x0000000a00bc7308 */ /* 0x000ea20000002400 */
[-C--:B-1----:R-:W-:Y:S09]  /*11260*/  HMMA.16816.F32.BF16 R20, R208, R4.reuse, R20 ;  /* 0x00000004d014723c */ /* 0x082ff20000041814 */
[----:B------:R-:W-:Y:S01]  /*11270*/  MUFU.TANH R186, R15 ;  /* 0x0000000f00ba7308 */ /* 0x000fe20000002400 */
[C---:B------:R-:W-:Y:S09]  /*11280*/  HMMA.16816.F32.BF16 R24, R176.reuse, R4, R24 ;  /* 0x00000004b018723c */ /* 0x040ff20000041818 */
[----:B------:R1:W-:Y:S01]  /*11290*/  MUFU.TANH R189, R11 ;  /* 0x0000000b00bd7308 */ /* 0x0003e20000002400 */
[-C--:B------:R-:W-:Y:S04]  /*112a0*/  HMMA.16816.F32.BF16 R28, R176, R6.reuse, R28 ;  /* 0x00000006b01c723c */ /* 0x080fe8000004181c */
[----:B------:R-:W-:Y:S04]  /*112b0*/  FMUL.FTZ R23, R23, c[0x0][0x320] ;  /* 0x0000c80017177a20 */ /* 0x000fe80000410000 */
[C---:B------:R-:W-:Y:S01]  /*112c0*/  HMMA.16816.F32.BF16 R32, R208.reuse, R6, R32 ;  /* 0x00000006d020723c */ /* 0x040fe20000041820 */
[----:B------:R-:W3:Y:S01]  /*112d0*/  MUFU.TANH R16, R16 ;  /* 0x0000001000107308 */ /* 0x000ee20000002400 */
        /* <DEDUP_REMOVED lines=20> */
[----:B----4-:R-:W4:Y:S01]  /*11420*/  LDL R23, [R1+0x1c] ;  /* 0x00001c0001177983 */ /* 0x010f220000100800 */
[----:B------:R-:W-:Y:S02]  /*11430*/  FMUL.FTZ R31, R31, c[0x0][0x320] ;  /* 0x0000c8001f1f7a20 */ /* 0x000fe40000410000 */
[----:B------:R-:W-:Y:S03]  /*11440*/  FMUL.FTZ R27, R27, c[0x0][0x320] ;  /* 0x0000c8001b1b7a20 */ /* 0x000fe60000410000 */
[----:B------:R5:W-:Y:S10]  /*11450*/  MUFU.TANH R190, R32 ;  /* 0x0000002000be7308 */ /* 0x000bf40000002400 */
[----:B------:R2:W-:Y:S01]  /*11460*/  MUFU.TANH R193, R21 ;  /* 0x0000001500c17308 */ /* 0x0005e20000002400 */
[-C--:B-1----:R-:W-:Y:S09]  /*11470*/  HMMA.16816.F32.BF16 R36, R208, R8.reuse, R36 ;  /* 0x00000008d024723c */ /* 0x082ff20000041824 */
[----:B------:R1:W-:Y:S01]  /*11480*/  MUFU.TANH R200, R29 ;  /* 0x0000001d00c87308 */ /* 0x0003e20000002400 */
[C---:B------:R-:W-:Y:S01]  /*11490*/  HMMA.16816.F32.BF16 R40, R176.reuse, R8, R40 ;  /* 0x00000008b028723c */ /* 0x040fe20000041828 */
[----:B-----5:R-:W5:Y:S06]  /*114a0*/  LDL.64 R32, [R1+0x50] ;  /* 0x0000500001207983 */ /* 0x020f6c0000100a00 */
[----:B------:R-:W-:Y:S02]  /*114b0*/  MOV R8, c[0x0][0x1e0] ;  /* 0x0000780000087a02 */ /* 0x000fe40000000f00 */
[----:B------:R3:W-:Y:S01]  /*114c0*/  MUFU.TANH R196, R22 ;  /* 0x0000001600c47308 */ /* 0x0007e20000002400 */
[-C--:B------:R-:W-:Y:S01]  /*114d0*/  HMMA.16816.F32.BF16 R44, R176, R10.reuse, R44 ;  /* 0x0000000ab02c723c */ /* 0x080fe2000004182c */
[----:B--2---:R-:W2:Y:S02]  /*114e0*/  LDL R21, [R1+0x18] ;  /* 0x0000180001157983 */ /* 0x004ea40000100800 */
[----:B------:R-:W-:Y:S01]  /*114f0*/  SHF.L.U32 R8, R8, 0x5, RZ ;  /* 0x0000000508087819 */ /* 0x000fe200000006ff */
[----:B------:R-:W-:Y:S04]  /*11500*/  FMUL.FTZ R36, R36, c[0x0][0x320] ;  /* 0x0000c80024247a20 */ /* 0x000fe80000410000 */
[C---:B------:R-:W-:Y:S01]  /*11510*/  HMMA.16816.F32.BF16 R48, R208.reuse, R10, R48 ;  /* 0x0000000ad030723c */ /* 0x040fe20000041830 */
[----:B------:R3:W-:Y:S03]  /*11520*/  MUFU.TANH R199, R24 ;  /* 0x0000001800c77308 */ /* 0x0007e60000002400 */
[----:B------:R-:W-:Y:S01]  /*11530*/  FMUL.FTZ R37, R37, c[0x0][0x320] ;  /* 0x0000c80025257a20 */ /* 0x000fe20000410000 */
[----:B-1----:R-:W2:Y:S01]  /*11540*/  LDL.64 R28, [R1+0x38] ;  /* 0x00003800011c7983 */ /* 0x002ea20000100a00 */
[----:B------:R-:W-:Y:S02]  /*11550*/  FMUL.FTZ R38, R38, c[0x0][0x320] ;  /* 0x0000c80026267a20 */ /* 0x000fe40000410000 */
[-C--:B------:R-:W-:Y:S03]  /*11560*/  HMMA.16816.F32.BF16 R52, R208, R4.reuse, R52 ;  /* 0x00000004d034723c */ /* 0x080fe60000041834 */
[----:B------:R-:W1:Y:S01]  /*11570*/  MUFU.TANH R192, R20 ;  /* 0x0000001400c07308 */ /* 0x000e620000002400 */
[----:B------:R-:W-:Y:S02]  /*11580*/  FMUL.FTZ R39, R39, c[0x0][0x320] ;  /* 0x0000c80027277a20 */ /* 0x000fe40000410000 */
[----:B------:R-:W-:Y:S01]  /*11590*/  FMUL.FTZ R43, R43, c[0x0][0x320] ;  /* 0x0000c8002b2b7a20 */ /* 0x000fe20000410000 */
[----:B---3--:R-:W3:Y:S01]  /*115a0*/  LDL R22, [R1+0x20] ;  /* 0x0000200001167983 */ /* 0x008ee20000100800 */
        /* <DEDUP_REMOVED lines=36> */
[----:B------:R-:W-:Y:S02]  /*117f0*/  FMUL.FTZ R67, R67, c[0x0][0x320] ;  /* 0x0000c80043437a20 */ /* 0x000fe40000410000 */
        /* <DEDUP_REMOVED lines=11> */
[----:B------:R-:W-:Y:S01]  /*118b0*/  FMUL.FTZ R48, R48, c[0x0][0x320] ;  /* 0x0000c80030307a20 */ /* 0x000fe20000410000 */
[----:B------:R-:W-:Y:S01]  /*118c0*/  FMNMX.FTZ R0, R182, R105, !PT ;  /* 0x00000069b6007209 */ /* 0x000fe20007810000 */
[----:B------:R-:W-:Y:S02]  /*118d0*/  FMUL.FTZ R40, R40, c[0x0][0x320] ;  /* 0x0000c80028287a20 */ /* 0x000fe40000410000 */
[----:B------:R-:W-:Y:S01]  /*118e0*/  FMUL.FTZ R41, R41, c[0x0][0x320] ;  /* 0x0000c80029297a20 */ /* 0x000fe20000410000 */
[----:B------:R-:W1:Y:S01]  /*118f0*/  MUFU.TANH R194, R34 ;  /* 0x0000002200c27308 */ /* 0x000e620000002400 */
[----:B------:R-:W-:Y:S01]  /*11900*/  FMNMX.FTZ R0, R185, R0, !PT ;  /* 0x00000000b9007209 */ /* 0x000fe20007810000 */
[----:B------:R-:W-:Y:S01]  /*11910*/  FMUL.FTZ R46, R46, c[0x0][0x320] ;  /* 0x0000c8002e2e7a20 */ /* 0x000fe20000410000 */
[----:B------:R-:W-:Y:S01]  /*11920*/  MOV R210, R241 ;  /* 0x000000f100d27202 */ /* 0x000fe20000000f00 */
[----:B------:R-:W-:Y:S01]  /*11930*/  FMUL.FTZ R47, R47, c[0x0][0x320] ;  /* 0x0000c8002f2f7a20 */ /* 0x000fe20000410000 */
[----:B------:R-:W-:Y:S05]  /*11940*/  FMNMX.FTZ R0, R184, R0, !PT ;  /* 0x00000000b8007209 */ /* 0x000fea0007810000 */
[----:B------:R-:W1:Y:S01]  /*11950*/  MUFU.TANH R215, R37 ;  /* 0x0000002500d77308 */ /* 0x000e620000002400 */
[----:B------:R-:W-:Y:S02]  /*11960*/  FMNMX.FTZ R0, R183, R0, !PT ;  /* 0x00000000b7007209 */ /* 0x000fe40007810000 */
[----:B------:R-:W-:Y:S02]  /*11970*/  FMNMX.FTZ R4, R214, R4, !PT ;  /* 0x00000004d6047209 */ /* 0x000fe40007810000 */
[----:B------:R-:W-:Y:S05]  /*11980*/  FMNMX.FTZ R0, R199, R0, !PT ;  /* 0x00000000c7007209 */ /* 0x000fea0007810000 */
        /* <DEDUP_REMOVED lines=15> */
[----:B-1----:R-:W-:Y:S07]  /*11a80*/  FMNMX.FTZ R4, R212, R4, !PT ;  /* 0x00000004d4047209 */ /* 0x002fee0007810000 */
        /* <DEDUP_REMOVED lines=14> */
[----:B------:R-:W4:Y:S01]  /*11b70*/  MUFU.TANH R102, R44 ;  /* 0x0000002c00667308 */ /* 0x000f220000002400 */
[----:B------:R-:W-:Y:S04]  /*11b80*/  FMNMX.FTZ R2, R240, R2, !PT ;  /* 0x00000002f0027209 */ /* 0x000fe80007810000 */
[----:B------:R-:W-:Y:S05]  /*11b90*/  FMNMX.FTZ R2, R211, R2, !PT ;  /* 0x00000002d3027209 */ /* 0x000fea0007810000 */
[----:B------:R-:W4:Y:S01]  /*11ba0*/  MUFU.TANH R179, R65 ;  /* 0x0000004100b37308 */ /* 0x000f220000002400 */
[----:B-1----:R-:W-:Y:S09]  /*11bb0*/  FMNMX.FTZ R0, R248, R0, !PT ;  /* 0x00000000f8007209 */ /* 0x002ff20007810000 */
[----:B------:R-:W1:Y:S01]  /*11bc0*/  MUFU.TANH R243, R66 ;  /* 0x0000004200f37308 */ /* 0x000e620000002400 */
[----:B----4-:R-:W-:Y:S04]  /*11bd0*/  MOV R209, R102 ;  /* 0x0000006600d17202 */ /* 0x010fe80000000f00 */
[----:B------:R-:W-:Y:S05]  /*11be0*/  FMNMX.FTZ R0, R209, R0, !PT ;  /* 0x00000000d1007209 */ /* 0x000fea0007810000 */
[----:B------:R-:W4:Y:S01]  /*11bf0*/  MUFU.TANH R242, R67 ;  /* 0x0000004300f27308 */ /* 0x000f220000002400 */
[----:B------:R-:W-:Y:S02]  /*11c00*/  FMNMX.FTZ R0, R210, R0, !PT ;  /* 0x00000000d2007209 */ /* 0x000fe40007810000 */
[----:B------:R-:W-:Y:S05]  /*11c10*/  FMNMX.FTZ R4, R179, R4, !PT ;  /* 0x00000004b3047209 */ /* 0x000fea0007810000 */
[----:B------:R-:W5:Y:S02]  /*11c20*/  SHFL.BFLY PT, R7, R4, 0x2, 0x1f ;  /* 0x0c401f0004077f89 */ /* 0x000f6400000e0000 */
[----:B------:R-:W5:Y:S01]  /*11c30*/  MUFU.TANH R51, R56 ;  /* 0x0000003800337308 */ /* 0x000f620000002400 */
[----:B-1----:R-:W-:Y:S09]  /*11c40*/  FMNMX.FTZ R2, R243, R2, !PT ;  /* 0x00000002f3027209 */ /* 0x002ff20007810000 */
[----:B------:R-:W1:Y:S01]  /*11c50*/  MUFU.TANH R49, R57 ;  /* 0x0000003900317308 */ /* 0x000e620000002400 */
[----:B----4-:R-:W-:Y:S05]  /*11c60*/  FMNMX.FTZ R2, R242, R2, !PT ;  /* 0x00000002f2027209 */ /* 0x010fea0007810000 */
[----:B------:R-:W4:Y:S04]  /*11c70*/  SHFL.BFLY PT, R6, R2, 0x2, 0x1f ;  /* 0x0c401f0002067f89 */ /* 0x000f2800000e0000 */
[----:B------:R-:W2:Y:S01]  /*11c80*/  MUFU.TANH R50, R60 ;  /* 0x0000003c00327308 */ /* 0x000ea20000002400 */
[----:B-----5:R-:W-:Y:S02]  /*11c90*/  FMNMX.FTZ R4, R4, R7, !PT ;  /* 0x0000000704047209 */ /* 0x020fe40007810000 */
[----:B------:R-:W-:Y:S03]  /*11ca0*/  FMNMX.FTZ R0, R51, R0, !PT ;  /* 0x0000000033007209 */ /* 0x000fe60007810000 */
[----:B------:R-:W5:Y:S04]  /*11cb0*/  SHFL.BFLY PT, R104, R4, 0x1, 0x1f ;  /* 0x0c201f0004687f89 */ /* 0x000f6800000e0000 */
[----:B------:R-:W3:Y:S01]  /*11cc0*/  MUFU.TANH R48, R61 ;  /* 0x0000003d00307308 */ /* 0x000ee20000002400 */
[----:B-1----:R-:W-:Y:S09]  /*11cd0*/  FMNMX.FTZ R0, R49, R0, !PT ;  /* 0x0000000031007209 */ /* 0x002ff20007810000 */
[----:B------:R-:W1:Y:S01]  /*11ce0*/  MUFU.TANH R203, R26 ;  /* 0x0000001a00cb7308 */ /* 0x000e620000002400 */
[----:B----4-:R-:W-:Y:S02]  /*11cf0*/  FMNMX.FTZ R2, R2, R6, !PT ;  /* 0x0000000602027209 */ /* 0x010fe40007810000 */
[----:B--2---:R-:W-:Y:S03]  /*11d00*/  FMNMX.FTZ R0, R50, R0, !PT ;  /* 0x0000000032007209 */ /* 0x004fe60007810000 */
[----:B------:R-:W2:Y:S04]  /*11d10*/  SHFL.BFLY PT, R103, R2, 0x1, 0x1f ;  /* 0x0c201f0002677f89 */ /* 0x000ea800000e0000 */
[----:B------:R-:W4:Y:S01]  /*11d20*/  MUFU.TANH R204, R27 ;  /* 0x0000001b00cc7308 */ /* 0x000f220000002400 */
[----:B-----5:R-:W-:Y:S02]  /*11d30*/  FMNMX.FTZ R104, R4, R104, !PT ;  /* 0x0000006804687209 */ /* 0x020fe40007810000 */
[----:B---3--:R-:W-:Y:S03]  /*11d40*/  FMNMX.FTZ R0, R48, R0, !PT ;  /* 0x0000000030007209 */ /* 0x008fe60007810000 */
[----:B------:R-:W-:Y:S02]  /*11d50*/  FMUL.FTZ R173, R104, c[0x0][0x2d0] ;  /* 0x0000b40068ad7a20 */ /* 0x000fe40000410000 */
[----:B------:R-:W3:Y:S02]  /*11d60*/  SHFL.BFLY PT, R102, R0, 0x2, 0x1f ;  /* 0x0c401f0000667f89 */ /* 0x000ee400000e0000 */
[----:B------:R-:W5:Y:S01]  /*11d70*/  MUFU.TANH R213, R30 ;  /* 0x0000001e00d57308 */ /* 0x000f620000002400 */
[--C-:B------:R-:W-:Y:S01]  /*11d80*/  FFMA.FTZ R40, R193, c[0x0][0x2d0], -R173.reuse ;  /* 0x0000b400c1287a23 */ /* 0x100fe200000108ad */
[----:B-1----:R-:W-:Y:S08]  /*11d90*/  FMNMX.FTZ R5, R203, R5, !PT ;  /* 0x00000005cb057209 */ /* 0x002ff00007810000 */
[----:B------:R-:W1:Y:S01]  /*11da0*/  MUFU.TANH R235, R31 ;  /* 0x0000001f00eb7308 */ /* 0x000e620000002400 */
[----:B--2---:R-:W-:Y:S02]  /*11db0*/  FMNMX.FTZ R103, R2, R103, !PT ;  /* 0x0000006702677209 */ /* 0x004fe40007810000 */
[----:B----4-:R-:W-:Y:S02]  /*11dc0*/  FMNMX.FTZ R5, R204, R5, !PT ;  /* 0x00000005cc057209 */ /* 0x010fe40007810000 */
[----:B------:R-:W-:Y:S05]  /*11dd0*/  MOV R27, c[0x0][0x1e0] ;  /* 0x00007800001b7a02 */ /* 0x000fea0000000f00 */
[----:B------:R-:W2:Y:S01]  /*11de0*/  MUFU.TANH R239, R42 ;  /* 0x0000002a00ef7308 */ /* 0x000ea20000002400 */
[----:B---3--:R-:W-:Y:S02]  /*11df0*/  FMNMX.FTZ R102, R0, R102, !PT ;  /* 0x0000006600667209 */ /* 0x008fe40007810000 */
        /* <DEDUP_REMOVED lines=23> */
[----:B------:R-:W-:Y:S01]  /*11f70*/  MUFU.EX2 R43, R11 ;  /* 0x0000000b002b7308 */ /* 0x000fe20000000800 */
[----:B---3--:R-:W-:Y:S09]  /*11f80*/  MOV R182, R20 ;  /* 0x0000001400b67202 */ /* 0x008ff20000000f00 */
[----:B------:R2:W3:Y:S01]  /*11f90*/  MUFU.EX2 R101, R0 ;  /* 0x0000000000657308 */ /* 0x0004e20000000800 */
[--C-:B-1----:R-:W-:Y:S02]  /*11fa0*/  FFMA.FTZ R4, R174, c[0x0][0x2d0], -R173.reuse ;  /* 0x0000b400ae047a23 */ /* 0x102fe400000108ad */
[----:B------:R-:W-:Y:S07]  /*11fb0*/  FMUL.FTZ R174, R103, c[0x0][0x2d0] ;  /* 0x0000b40067ae7a20 */ /* 0x000fee0000410000 */
[----:B------:R1:W-:Y:S01]  /*11fc0*/  MUFU.EX2 R26, R4 ;  /* 0x00000004001a7308 */ /* 0x0003e20000000800 */
[--C-:B------:R-:W-:Y:S02]  /*11fd0*/  FFMA.FTZ R5, R18, c[0x0][0x2d0], -R174.reuse ;  /* 0x0000b40012057a23 */ /* 0x100fe400000108ae */
[--C-:B------:R-:W-:Y:S02]  /*11fe0*/  FFMA.FTZ R64, R195, c[0x0][0x2d0], -R174.reuse ;  /* 0x0000b400c3407a23 */ /* 0x100fe400000108ae */
[--C-:B------:R-:W-:Y:S02]  /*11ff0*/  FFMA.FTZ R56, R197, c[0x0][0x2d0], -R174.reuse ;  /* 0x0000b400c5387a23 */ /* 0x100fe400000108ae */
[----:B------:R-:W-:Y:S03]  /*12000*/  FFMA.FTZ R60, R194, c[0x0][0x2d0], -R174 ;  /* 0x0000b400c23c7a23 */ /* 0x000fe600000108ae */
[----:B------:R4:W-:Y:S01]  /*12010*/  MUFU.EX2 R246, R5 ;  /* 0x0000000500f67308 */ /* 0x0009e20000000800 */
[----:B--2---:R-:W-:Y:S02]  /*12020*/  FADD.FTZ R0, -R103, R100 ;  /* 0x0000006467007221 */ /* 0x004fe40000010100 */
[C---:B---3--:R-:W-:Y:S01]  /*12030*/  FMUL.FTZ R33, R101.reuse, R137 ;  /* 0x0000008965217220 */ /* 0x048fe20000410000 */
[----:B------:R-:W-:Y:S01]  /*12040*/  MOV R137, R242 ;  /* 0x000000f200897202 */ /* 0x000fe20000000f00 */
[----:B------:R-:W-:Y:S05]  /*12050*/  FMUL.FTZ R3, R0, c[0x0][0x2d0] ;  /* 0x0000b40000037a20 */ /* 0x000fea0000410000 */
[----:B------:R-:W2:Y:S01]  /*12060*/  MUFU.TANH R25, R58 ;  /* 0x0000003a00197308 */ /* 0x000ea20000002400 */
        /* <DEDUP_REMOVED lines=8> */
[----:B----4-:R-:W-:Y:S01]  /*120f0*/  @P0 SHF.L.U32 R5, R6, 0x6, RZ ;  /* 0x0000000606050819 */ /* 0x010fe200000006ff */
[C---:B------:R-:W-:Y:S02]  /*12100*/  FMUL.FTZ R85, R101.reuse, R85 ;  /* 0x0000005565557220 */ /* 0x040fe40000410000 */
[C---:B------:R-:W-:Y:S02]  /*12110*/  FMUL.FTZ R96, R101.reuse, R96 ;  /* 0x0000006065607220 */ /* 0x040fe40000410000 */
[----:B------:R-:W-:Y:S01]  /*12120*/  FMUL.FTZ R97, R101, R97 ;  /* 0x0000006165617220 */ /* 0x000fe20000410000 */
[----:B------:R-:W3:Y:S01]  /*12130*/  MUFU.TANH R44, R59 ;  /* 0x0000003b002c7308 */ /* 0x000ee20000002400 */
[----:B--2---:R-:W-:Y:S09]  /*12140*/  FMNMX.FTZ R2, R25, R2, !PT ;  /* 0x0000000219027209 */ /* 0x004ff20007810000 */
[----:B------:R-:W2:Y:S01]  /*12150*/  MUFU.TANH R107, R62 ;  /* 0x0000003e006b7308 */ /* 0x000ea20000002400 */
[--C-:B-1----:R-:W-:Y:S09]  /*12160*/  FFMA.FTZ R4, R181, c[0x0][0x2d0], -R174.reuse ;  /* 0x0000b400b5047a23 */ /* 0x102ff200000108ae */
[----:B------:R1:W-:Y:S01]  /*12170*/  MUFU.EX2 R45, R4 ;  /* 0x00000004002d7308 */ /* 0x0003e20000000800 */
[----:B---3--:R-:W-:Y:S09]  /*12180*/  FMNMX.FTZ R2, R44, R2, !PT ;  /* 0x000000022c027209 */ /* 0x008ff20007810000 */
        /* <DEDUP_REMOVED lines=35> */
[C---:B------:R-:W-:Y:S01]  /*123c0*/  @P0 IADD3.X R6, R4.reuse, R29, RZ, P2, !PT ;  /* 0x0000001d04060210 */ /* 0x040fe200017fe4ff */
        /* <DEDUP_REMOVED lines=8> */
[C---:B------:R-:W-:Y:S01]  /*12450*/  FMUL.FTZ R88, R3.reuse, R88 ;  /* 0x0000005803587220 */ /* 0x040fe20000410000 */
[----:B------:R-:W-:Y:S01]  /*12460*/  @P0 IADD3.X R9, R4, R21, RZ, P1, !PT ;  /* 0x0000001504090210 */ /* 0x000fe20000ffe4ff */
[----:B------:R-:W-:Y:S01]  /*12470*/  FMUL.FTZ R89, R3, R89 ;  /* 0x0000005903597220 */ /* 0x000fe20000410000 */
[----:B------:R-:W-:Y:S01]  /*12480*/  @P0 LEA R12, P1, R7, c[0x0][0x1c8], 0x1 ;  /* 0x00007200070c0a11 */ /* 0x000fe200078208ff */
[C---:B------:R-:W-:Y:S01]  /*12490*/  FMUL.FTZ R92, R3.reuse, R92 ;  /* 0x0000005c035c7220 */ /* 0x040fe20000410000 */
[----:B------:R-:W-:Y:S01]  /*124a0*/  @P0 IADD3 R5, P3, R8, R5, RZ ;  /* 0x0000000508050210 */ /* 0x000fe20007f7e0ff */
[----:B------:R-:W-:Y:S01]  /*124b0*/  FMUL.FTZ R93, R3, R93 ;  /* 0x0000005d035d7220 */ /* 0x000fe20000410000 */
[----:B------:R-:W-:Y:S01]  /*124c0*/  @P0 IADD3.X R8, R4, R22, RZ, P2, !PT ;  /* 0x0000001604080210 */ /* 0x000fe200017fe4ff */
[----:B------:R-:W-:Y:S01]  /*124d0*/  FMUL.FTZ R98, R100, R98 ;  /* 0x0000006264627220 */ /* 0x000fe20000410000 */
[----:B------:R-:W-:Y:S01]  /*124e0*/  @P0 LEA R10, P2, R6, c[0x0][0x1c8], 0x1 ;  /* 0x00007200060a0a11 */ /* 0x000fe200078408ff */
[----:B------:R-:W-:Y:S01]  /*124f0*/  FMUL.FTZ R99, R100, R99 ;  /* 0x0000006364637220 */ /* 0x000fe20000410000 */
[----:B------:R-:W-:Y:S02]  /*12500*/  @P0 LEA.HI.X R13, R7, c[0x0][0x1cc], R9, 0x1, P1 ;  /* 0x00007300070d0a11 */ /* 0x000fe400008f0c09 */
[----:B------:R-:W-:Y:S01]  /*12510*/  @P0 LEA.HI.X R11, R6, c[0x0][0x1cc], R8, 0x1, P2 ;  /* 0x00007300060b0a11 */ /* 0x000fe200010f0c08 */
[----:B------:R-:W-:Y:S01]  /*12520*/  FFMA.FTZ R6, R185, c[0x0][0x2d0], -R175 ;  /* 0x0000b400b9067a23 */ /* 0x000fe200000108af */
[----:B------:R-:W-:Y:S01]  /*12530*/  @P0 IADD3 R9, P2, R5, R32, RZ ;  /* 0x0000002005090210 */ /* 0x000fe20007f5e0ff */
[----:B------:R-:W-:Y:S01]  /*12540*/  FMUL.FTZ R32, R101, R136 ;  /* 0x0000008865207220 */ /* 0x000fe20000410000 */
[----:B------:R-:W-:Y:S02]  /*12550*/  @P0 IADD3.X R4, R27, R4, RZ, P3, !PT ;  /* 0x000000041b040210 */ /* 0x000fe40001ffe4ff */
[C---:B------:R-:W-:Y:S02]  /*12560*/  @P0 IADD3 R7, P1, R5.reuse, R24, RZ ;  /* 0x0000001805070210 */ /* 0x040fe40007f3e0ff */
[----:B------:R-:W-:Y:S01]  /*12570*/  @P0 IADD3 R5, P3, R5, R23, RZ ;  /* 0x0000001705050210 */ /* 0x000fe20007f7e0ff */
[----:B------:R2:W-:Y:S01]  /*12580*/  MUFU.EX2 R24, R6 ;  /* 0x0000000600187308 */ /* 0x0005e20000000800 */
[----:B------:R-:W-:Y:S02]  /*12590*/  @P0 LEA R8, P4, R9, c[0x0][0x1c8], 0x1 ;  /* 0x0000720009080a11 */ /* 0x000fe400078808ff */
[C---:B------:R-:W-:Y:S02]  /*125a0*/  @P0 IADD3.X R16, R4.reuse, R21, RZ, P3, !PT ;  /* 0x0000001504100210 */ /* 0x040fe40001ffe4ff */
[----:B------:R-:W-:Y:S02]  /*125b0*/  ISETP.NE.AND P3, PT, R251, RZ, PT ;  /* 0x000000fffb00720c */ /* 0x000fe40003f65270 */
[C---:B------:R-:W-:Y:S01]  /*125c0*/  @P0 IADD3.X R17, R4.reuse, R29, RZ, P2, !PT ;  /* 0x0000001d04110210 */ /* 0x040fe200017fe4ff */
[----:B------:R-:W-:Y:S01]  /*125d0*/  FMUL.FTZ R29, R3, R133 ;  /* 0x00000085031d7220 */ /* 0x000fe20000410000 */
[----:B------:R-:W-:Y:S02]  /*125e0*/  @P0 IADD3.X R18, R4, R22, RZ, P1, !PT ;  /* 0x0000001604120210 */ /* 0x000fe40000ffe4ff */
[----:B------:R-:W-:Y:S01]  /*125f0*/  @P0 LEA.HI.X R9, R9, c[0x0][0x1cc], R17, 0x1, P4 ;  /* 0x0000730009090a11 */ /* 0x000fe200020f0c11 */
[----:B------:R-:W-:Y:S01]  /*12600*/  FMUL.FTZ R17, R101, R121 ;  /* 0x0000007965117220 */ /* 0x000fe20000410000 */
[----:B------:R-:W-:Y:S02]  /*12610*/  @P0 LEA R4, P1, R5, c[0x0][0x1c8], 0x1 ;  /* 0x0000720005040a11 */ /* 0x000fe400078208ff */
[----:B-1----:R-:W-:Y:S01]  /*12620*/  FMNMX.FTZ R2, R0, R2, !PT ;  /* 0x0000000200027209 */ /* 0x002fe20007810000 */
[----:B------:R-:W-:Y:S01]  /*12630*/  FFMA.FTZ R0, R19, c[0x0][0x2d0], -R174 ;  /* 0x0000b40013007a23 */ /* 0x000fe200000108ae */
[----:B------:R-:W-:Y:S01]  /*12640*/  @P0 LEA.HI.X R5, R5, c[0x0][0x1cc], R16, 0x1, P1 ;  /* 0x0000730005050a11 */ /* 0x000fe200008f0c10 */
[----:B------:R1:W-:Y:S01]  /*12650*/  @P0 LDGSTS.E.BYPASS.LTC128B.128 [R233+0x3100], [R14.64], !P3 ;  /* 0x031000000ee90fae */ /* 0x0003e2000d901d46 */
[--C-:B------:R-:W-:Y:S01]  /*12660*/  FFMA.FTZ R19, R184, c[0x0][0x2d0], -R175.reuse ;  /* 0x0000b400b8137a23 */ /* 0x100fe200000108af */
[----:B------:R3:W-:Y:S01]  /*12670*/  MUFU.EX2 R180, R0 ;  /* 0x0000000000b47308 */ /* 0x0007e20000000800 */
[----:B------:R-:W-:Y:S01]  /*12680*/  FMUL.FTZ R105, R2, c[0x0][0x2d0] ;  /* 0x0000b40002697a20 */ /* 0x000fe20000410000 */
[----:B------:R-:W-:Y:S01]  /*12690*/  MOV R136, R243 ;  /* 0x000000f300887202 */ /* 0x000fe20000000f00 */
[----:B------:R-:W-:Y:S01]  /*126a0*/  FFMA.FTZ R16, R183, c[0x0][0x2d0], -R175 ;  /* 0x0000b400b7107a23 */ /* 0x000fe200000108af */
[----:B--2---:R-:W-:Y:S01]  /*126b0*/  @P0 LEA R6, P2, R7, c[0x0][0x1c8], 0x1 ;  /* 0x0000720007060a11 */ /* 0x004fe200078408ff */
[----:B------:R-:W-:Y:S01]  /*126c0*/  FFMA.FTZ R107, R107, c[0x0][0x2d0], -R105 ;  /* 0x0000b4006b6b7a23 */ /* 0x000fe20000010869 */
[----:B------:R2:W-:Y:S01]  /*126d0*/  @P0 LDGSTS.E.BYPASS.LTC128B.128 [R233+0x4100], [R10.64], !P6 ;  /* 0x041000000ae90fae */ /* 0x0005e2000f101d46 */
[----:B------:R-:W-:Y:S01]  /*126e0*/  MOV R184, R25 ;  /* 0x0000001900b87202 */ /* 0x000fe20000000f00 */
[----:B------:R-:W-:Y:S01]  /*126f0*/  FMUL.FTZ R25, R3, R129 ;  /* 0x0000008103197220 */ /* 0x000fe20000410000 */
[----:B------:R-:W-:Y:S01]  /*12700*/  @P0 LEA.HI.X R7, R7, c[0x0][0x1cc], R18, 0x1, P2 ;  /* 0x0000730007070a11 */ /* 0x000fe200010f0c12 */
[----:B------:R-:W4:Y:S01]  /*12710*/  MUFU.EX2 R20, R19 ;  /* 0x0000001300147308 */ /* 0x000f220000000800 */
[----:B------:R-:W-:Y:S01]  /*12720*/  FMUL.FTZ R18, R100, R122 ;  /* 0x0000007a64127220 */ /* 0x000fe20000410000 */
[----:B------:R-:W-:Y:S01]  /*12730*/  MOV R129, R44 ;  /* 0x0000002c00817202 */ /* 0x000fe20000000f00 */
[----:B------:R-:W-:Y:S01]  /*12740*/  FFMA.FTZ R44, R190, c[0x0][0x2d0], -R173 ;  /* 0x0000b400be2c7a23 */ /* 0x000fe200000108ad */
[----:B------:R5:W-:Y:S01]  /*12750*/  @P0 LDGSTS.E.BYPASS.LTC128B.128 [R233+0x5100], [R12.64], !P5 ;  /* 0x051000000ce90fae */ /* 0x000be2000e901d46 */
[----:B------:R-:W-:Y:S02]  /*12760*/  MOV R145, R247 ;  /* 0x000000f700917202 */ /* 0x000fe40000000f00 */
[----:B------:R-:W-:Y:S02]  /*12770*/  MOV R185, R249 ;  /* 0x000000f900b97202 */ /* 0x000fe40000000f00 */
[----:B------:R-:W-:Y:S01]  /*12780*/  MOV R133, R246 ;  /* 0x000000f600857202 */ /* 0x000fe20000000f00 */
[----:B------:R1:W-:Y:S02]  /*12790*/  MUFU.EX2 R252, R16 ;  /* 0x0000001000fc7308 */ /* 0x0003e40000000800 */
[----:B------:R1:W-:Y:S01]  /*127a0*/  @P0 LDGSTS.E.BYPASS.LTC128B.128 [R233+0x3900], [R8.64], !P3 ;  /* 0x0390000008e90fae */ /* 0x0003e2000d901d46 */
[----:B---3--:R-:W-:Y:S02]  /*127b0*/  FADD.FTZ R0, -R2, R106 ;  /* 0x0000006a02007221 */ /* 0x008fe40000010100 */
[----:B------:R-:W-:Y:S02]  /*127c0*/  FFMA.FTZ R106, R199, c[0x0][0x2d0], -R175 ;  /* 0x0000b400c76a7a23 */ /* 0x000fe400000108af */
[----:B------:R-:W-:Y:S03]  /*127d0*/  FMUL.FTZ R0, R0, c[0x0][0x2d0] ;  /* 0x0000b40000007a20 */ /* 0x000fe60000410000 */
[----:B------:R3:W-:Y:S01]  /*127e0*/  @P0 LDGSTS.E.BYPASS.LTC128B.128 [R233+0x4900], [R6.64], !P6 ;  /* 0x0490000006e90fae */ /* 0x0007e2000f101d46 */
[----:B------:R3:W-:Y:S01]  /*127f0*/  MUFU.EX2 R243, R106 ;  /* 0x0000006a00f37308 */ /* 0x0007e20000000800 */
[----:B--2---:R-:W-:Y:S01]  /*12800*/  FFMA.FTZ R10, R188, c[0x0][0x2d0], -R105 ;  /* 0x0000b400bc0a7a23 */ /* 0x004fe20000010869 */
[----:B----4-:R-:W-:Y:S01]  /*12810*/  MOV R183, R20 ;  /* 0x0000001400b77202 */ /* 0x010fe20000000f00 */
[----:B------:R-:W-:Y:S01]  /*12820*/  FMUL.FTZ R19, R100, R123 ;  /* 0x0000007b64137220 */ /* 0x000fe20000410000 */
[----:B------:R-:W-:Y:S03]  /*12830*/  MOV R188, R248 ;  /* 0x000000f800bc7202 */ /* 0x000fe60000000f00 */
[----:B------:R2:W-:Y:S03]  /*12840*/  @P0 LDGSTS.E.BYPASS.LTC128B.128 [R233+0x5900], [R4.64], !P5 ;  /* 0x0590000004e90fae */ /* 0x0005e6000e901d46 */
[----:B------:R-:W4:Y:S01]  /*12850*/  MUFU.EX2 R0, R0 ;  /* 0x0000000000007308 */ /* 0x000f220000000800 */
[C---:B-----5:R-:W-:Y:S02]  /*12860*/  FMUL.FTZ R12, R3.reuse, R116 ;  /* 0x00000074030c7220 */ /* 0x060fe40000410000 */
[----:B------:R-:W-:Y:S02]  /*12870*/  FMUL.FTZ R13, R3, R117 ;  /* 0x00000075030d7220 */ /* 0x000fe40000410000 */
[----:B------:R-:W5:Y:S01]  /*12880*/  LDSM.16.MT88.4 R20, [R217+0x100] ;  /* 0x00010000d914783b */ /* 0x000f620000004200 */
[----:B-1----:R-:W-:Y:S02]  /*12890*/  FMUL.FTZ R16, R101, R120 ;  /* 0x0000007865107220 */ /* 0x002fe40000410000 */
[C---:B------:R-:W-:Y:S02]  /*128a0*/  FMUL.FTZ R8, R3.reuse, R108 ;  /* 0x0000006c03087220 */ /* 0x040fe40000410000 */
[----:B------:R1:W-:Y:S01]  /*128b0*/  MUFU.EX2 R205, R10 ;  /* 0x0000000a00cd7308 */ /* 0x0003e20000000800 */
[----:B------:R-:W-:Y:S02]  /*128c0*/  FMUL.FTZ R9, R3, R109 ;  /* 0x0000006d03097220 */ /* 0x000fe40000410000 */
[----:B------:R-:W5:Y:S01]  /*128d0*/  LDSM.16.MT88.4 R36, [R218+0x100] ;  /* 0x00010000da24783b */ /* 0x000f620000004200 */
[----:B---3--:R-:W-:Y:S02]  /*128e0*/  FFMA.FTZ R106, R198, c[0x0][0x2d0], -R175 ;  /* 0x0000b400c66a7a23 */ /* 0x008fe400000108af */
[----:B------:R-:W-:Y:S01]  /*128f0*/  FMUL.FTZ R6, R100, R114 ;  /* 0x0000007264067220 */ /* 0x000fe20000410000 */
[----:B------:R-:W-:Y:S01]  /*12900*/  F2FP.BF16.PACK_AB R114, R182, R245 ;  /* 0x000000f5b672723e */ /* 0x000fe200000010ff */
[----:B------:R-:W-:Y:S01]  /*12910*/  FMUL.FTZ R7, R100, R115 ;  /* 0x0000007364077220 */ /* 0x000fe20000410000 */
[----:B------:R-:W-:Y:S01]  /*12920*/  F2FP.BF16.PACK_AB R115, R180, R246 ;  /* 0x000000f6b473723e */ /* 0x000fe200000010ff */
[----:B------:R3:W-:Y:S01]  /*12930*/  MUFU.EX2 R242, R106 ;  /* 0x0000006a00f27308 */ /* 0x0007e20000000800 */
[----:B------:R-:W5:Y:S01]  /*12940*/  LDSM.16.MT88.4 R52, [R217+0x1100] ;  /* 0x00110000d934783b */ /* 0x000f620000004200 */
[----:B--2---:R-:W-:Y:S01]  /*12950*/  FFMA.FTZ R4, R189, c[0x0][0x2d0], -R105 ;  /* 0x0000b400bd047a23 */ /* 0x004fe20000010869 */
[----:B------:R-:W-:Y:S01]  /*12960*/  MOV R189, R48 ;  /* 0x0000003000bd7202 */ /* 0x000fe20000000f00 */
[----:B------:R-:W-:Y:S01]  /*12970*/  FMUL.FTZ R5, R101, R113 ;  /* 0x0000007165057220 */ /* 0x000fe20000410000 */
[----:B------:R-:W-:Y:S01]  /*12980*/  F2FP.BF16.PACK_AB R113, R181, R45 ;  /* 0x0000002db571723e */ /* 0x000fe200000010ff */
[C---:B----4-:R-:W-:Y:S03]  /*12990*/  FMUL.FTZ R11, R0.reuse, R111 ;  /* 0x0000006f000b7220 */ /* 0x050fe60000410000 */
[----:B------:R-:W-:Y:S01]  /*129a0*/  LDSM.16.MT88.4 R120, [R217+0x2100] ;  /* 0x00210000d978783b */ /* 0x000fe20000004200 */
[----:B------:R-:W2:Y:S01]  /*129b0*/  MUFU.EX2 R206, R4 ;  /* 0x0000000400ce7308 */ /* 0x000ea20000000800 */
[C---:B------:R-:W-:Y:S02]  /*129c0*/  FMUL.FTZ R14, R0.reuse, R118 ;  /* 0x00000076000e7220 */ /* 0x040fe40000410000 */
[C---:B------:R-:W-:Y:S02]  /*129d0*/  FMUL.FTZ R15, R0.reuse, R119 ;  /* 0x00000077000f7220 */ /* 0x040fe40000410000 */
[----:B-1----:R-:W-:Y:S01]  /*129e0*/  FMUL.FTZ R10, R0, R110 ;  /* 0x0000006e000a7220 */ /* 0x002fe20000410000 */
[----:B------:R-:W-:Y:S01]  /*129f0*/  F2FP.BF16.PACK_AB R110, R252, R183 ;  /* 0x000000b7fc6e723e */ /* 0x000fe200000010ff */
[C---:B------:R-:W-:Y:S01]  /*12a00*/  FMUL.FTZ R27, R0.reuse, R131 ;  /* 0x00000083001b7220 */ /* 0x040fe20000410000 */
[----:B------:R-:W-:Y:S01]  /*12a10*/  MOV R131, R42 ;  /* 0x0000002a00837202 */ /* 0x000fe20000000f00 */
[C---:B------:R-:W-:Y:S01]  /*12a20*/  FMUL.FTZ R30, R0.reuse, R134 ;  /* 0x00000086001e7220 */ /* 0x040fe20000410000 */
[----:B------:R1:W-:Y:S01]  /*12a30*/  MUFU.EX2 R249, R44 ;  /* 0x0000002c00f97308 */ /* 0x0003e20000000800 */
[C---:B------:R-:W-:Y:S01]  /*12a40*/  FMUL.FTZ R31, R0.reuse, R135 ;  /* 0x00000087001f7220 */ /* 0x040fe20000410000 */
[----:B------:R-:W4:Y:S01]  /*12a50*/  LDSM.16.MT88.4 R116, [R218+0x1100] ;  /* 0x00110000da74783b */ /* 0x000f220000004200 */
[----:B------:R-:W-:Y:S01]  /*12a60*/  FFMA.FTZ R48, R191, c[0x0][0x2d0], -R173 ;  /* 0x0000b400bf307a23 */ /* 0x000fe200000108ad */
[----:B------:R-:W-:Y:S01]  /*12a70*/  MOV R134, R245 ;  /* 0x000000f500867202 */ /* 0x000fe20000000f00 */
[----:B---3--:R-:W-:Y:S01]  /*12a80*/  FFMA.FTZ R106, R201, c[0x0][0x2d0], -R175 ;  /* 0x0000b400c96a7a23 */ /* 0x008fe200000108af */
[----:B------:R-:W-:Y:S01]  /*12a90*/  MOV R135, R244 ;  /* 0x000000f400877202 */ /* 0x000fe20000000f00 */
[C---:B------:R-:W-:Y:S01]  /*12aa0*/  FMUL.FTZ R46, R0.reuse, R150 ;  /* 0x00000096002e7220 */ /* 0x040fe20000410000 */
[----:B------:R-:W-:Y:S01]  /*12ab0*/  MOV R191, R185 ;  /* 0x000000b900bf7202 */ /* 0x000fe20000000f00 */
[C---:B------:R-:W-:Y:S01]  /*12ac0*/  FMUL.FTZ R47, R0.reuse, R151 ;  /* 0x00000097002f7220 */ /* 0x040fe20000410000 */
[----:B------:R3:W-:Y:S01]  /*12ad0*/  MUFU.EX2 R241, R106 ;  /* 0x0000006a00f17308 */ /* 0x0007e20000000800 */
[C---:B------:R-:W-:Y:S01]  /*12ae0*/  FMUL.FTZ R58, R0.reuse, R162 ;  /* 0x000000a2003a7220 */ /* 0x040fe20000410000 */
[----:B------:R-:W0:Y:S01]  /*12af0*/  LDGDEPBAR ;  /* 0x00000000000079af */ /* 0x000e220000000000 */
[----:B------:R-:W-:Y:S01]  /*12b00*/  FMUL.FTZ R59, R0, R163 ;  /* 0x000000a3003b7220 */ /* 0x000fe20000410000 */
[----:B--2---:R-:W-:Y:S01]  /*12b10*/  F2FP.BF16.PACK_AB R109, R206, R205 ;  /* 0x000000cdce6d723e */ /* 0x004fe200000010ff */
[----:B------:R-:W-:Y:S01]  /*12b20*/  FFMA.FTZ R4, R187, c[0x0][0x2d0], -R105 ;  /* 0x0000b400bb047a23 */ /* 0x000fe20000010869 */
[----:B------:R-:W-:Y:S01]  /*12b30*/  MOV R187, R26 ;  /* 0x0000001a00bb7202 */ /* 0x000fe20000000f00 */
[C---:B------:R-:W-:Y:S01]  /*12b40*/  FMUL.FTZ R26, R0.reuse, R130 ;  /* 0x00000082001a7220 */ /* 0x040fe20000410000 */
[----:B------:R-:W-:Y:S01]  /*12b50*/  MOV R130, R45 ;  /* 0x0000002d00827202 */ /* 0x000fe20000000f00 */
[C---:B------:R-:W-:Y:S01]  /*12b60*/  FMUL.FTZ R45, R3.reuse, R149 ;  /* 0x00000095032d7220 */ /* 0x040fe20000410000 */
[----:B------:R2:W-:Y:S01]  /*12b70*/  MUFU.EX2 R207, R4 ;  /* 0x0000000400cf7308 */ /* 0x0005e20000000800 */
[C---:B------:R-:W-:Y:S02]  /*12b80*/  FMUL.FTZ R62, R0.reuse, R166 ;  /* 0x000000a6003e7220 */ /* 0x040fe40000410000 */
[C---:B------:R-:W-:Y:S02]  /*12b90*/  FMUL.FTZ R63, R0.reuse, R167 ;  /* 0x000000a7003f7220 */ /* 0x040fe40000410000 */
[C---:B-1----:R-:W-:Y:S02]  /*12ba0*/  FMUL.FTZ R44, R3.reuse, R148 ;  /* 0x00000094032c7220 */ /* 0x042fe40000410000 */
[C---:B------:R-:W-:Y:S02]  /*12bb0*/  FMUL.FTZ R74, R0.reuse, R74 ;  /* 0x0000004a004a7220 */ /* 0x040fe40000410000 */
[C---:B------:R-:W-:Y:S01]  /*12bc0*/  FMUL.FTZ R75, R0.reuse, R75 ;  /* 0x0000004b004b7220 */ /* 0x040fe20000410000 */
[----:B------:R1:W-:Y:S01]  /*12bd0*/  MUFU.EX2 R248, R48 ;  /* 0x0000003000f87308 */ /* 0x0003e20000000800 */
[C---:B------:R-:W-:Y:S02]  /*12be0*/  FMUL.FTZ R78, R0.reuse, R78 ;  /* 0x0000004e004e7220 */ /* 0x040fe40000410000 */
[----:B------:R-:W-:Y:S02]  /*12bf0*/  FMUL.FTZ R79, R0, R79 ;  /* 0x0000004f004f7220 */ /* 0x000fe40000410000 */
[----:B---3--:R-:W-:Y:S02]  /*12c00*/  FFMA.FTZ R106, R200, c[0x0][0x2d0], -R175 ;  /* 0x0000b400c86a7a23 */ /* 0x008fe400000108af */
[C---:B------:R-:W-:Y:S02]  /*12c10*/  FMUL.FTZ R90, R0.reuse, R90 ;  /* 0x0000005a005a7220 */ /* 0x040fe40000410000 */
[C---:B------:R-:W-:Y:S01]  /*12c20*/  FMUL.FTZ R91, R0.reuse, R91 ;  /* 0x0000005b005b7220 */ /* 0x040fe20000410000 */
[----:B------:R3:W-:Y:S01]  /*12c30*/  MUFU.EX2 R246, R56 ;  /* 0x0000003800f67308 */ /* 0x0007e20000000800 */
[C---:B------:R-:W-:Y:S02]  /*12c40*/  FMUL.FTZ R94, R0.reuse, R94 ;  /* 0x0000005e005e7220 */ /* 0x040fe40000410000 */
[----:B------:R-:W-:Y:S02]  /*12c50*/  FMUL.FTZ R95, R0, R95 ;  /* 0x0000005f005f7220 */ /* 0x000fe40000410000 */
[----:B--2---:R-:W-:Y:S01]  /*12c60*/  FFMA.FTZ R4, R186, c[0x0][0x2d0], -R105 ;  /* 0x0000b400ba047a23 */ /* 0x004fe20000010869 */
[----:B------:R-:W-:Y:S01]  /*12c70*/  MOV R186, R24 ;  /* 0x0000001800ba7202 */ /* 0x000fe20000000f00 */
[----:B------:R-:W-:Y:S01]  /*12c80*/  FMUL.FTZ R24, R3, R128 ;  /* 0x0000008003187220 */ /* 0x000fe20000410000 */
[----:B------:R-:W-:Y:S02]  /*12c90*/  MOV R128, R250 ;  /* 0x000000fa00807202 */ /* 0x000fe40000000f00 */
[----:B------:R2:W2:Y:S01]  /*12ca0*/  MUFU.EX2 R208, R4 ;  /* 0x0000000400d07308 */ /* 0x0004a20000000800 */
[----:B------:R-:W-:Y:S01]  /*12cb0*/  F2FP.BF16.PACK_AB R108, R186, R43 ;  /* 0x0000002bba6c723e */ /* 0x000fe200000010ff */
[----:B------:R-:W-:Y:S01]  /*12cc0*/  FMUL.FTZ R43, R0, R147 ;  /* 0x00000093002b7220 */ /* 0x000fe20000410000 */
[----:B------:R-:W-:Y:S01]  /*12cd0*/  MOV R147, R135 ;  /* 0x0000008700937202 */ /* 0x000fe20000000f00 */
[----:B-1----:R-:W-:Y:S01]  /*12ce0*/  FMUL.FTZ R48, R101, R152 ;  /* 0x0000009865307220 */ /* 0x002fe20000410000 */
[----:B------:R-:W-:Y:S01]  /*12cf0*/  MOV R135, R133 ;  /* 0x0000008500877202 */ /* 0x000fe20000000f00 */
[--C-:B------:R-:W-:Y:S01]  /*12d00*/  FFMA.FTZ R128, R128, c[0x0][0x2d0], -R174.reuse ;  /* 0x0000b40080807a23 */ /* 0x100fe200000108ae */
[----:B------:R-:W-:Y:S03]  /*12d10*/  MOV R133, R131 ;  /* 0x0000008300857202 */ /* 0x000fe60000000f00 */
[----:B------:R1:W-:Y:S01]  /*12d20*/  MUFU.EX2 R250, R40 ;  /* 0x0000002800fa7308 */ /* 0x0003e20000000800 */
[----:B---3--:R-:W-:Y:S09]  /*12d30*/  FMUL.FTZ R56, R3, R160 ;  /* 0x000000a003387220 */ /* 0x008ff20000410000 */
[----:B------:R3:W-:Y:S01]  /*12d40*/  MUFU.EX2 R245, R60 ;  /* 0x0000003c00f57308 */ /* 0x0007e20000000800 */
[----:B--2---:R-:W-:Y:S01]  /*12d50*/  FMUL.FTZ R4, R101, R112 ;  /* 0x0000007065047220 */ /* 0x004fe20000410000 */
[----:B------:R-:W-:Y:S01]  /*12d60*/  F2FP.BF16.PACK_AB R112, R187, R42 ;  /* 0x0000002abb70723e */ /* 0x000fe200000010ff */
[----:B------:R-:W-:Y:S01]  /*12d70*/  FMUL.FTZ R42, R0, R146 ;  /* 0x00000092002a7220 */ /* 0x000fe20000410000 */
[----:B------:R-:W-:Y:S02]  /*12d80*/  F2FP.BF16.PACK_AB R111, R208, R207 ;  /* 0x000000cfd06f723e */ /* 0x000fe400000010ff */
[----:B------:R-:W-:Y:S04]  /*12d90*/  MOV R146, R236 ;  /* 0x000000ec00927202 */ /* 0x000fe80000000f00 */
[----:B------:R2:W-:Y:S01]  /*12da0*/  MUFU.EX2 R244, R64 ;  /* 0x0000004000f47308 */ /* 0x0005e20000000800 */
[-C--:B-----5:R-:W-:Y:S05]  /*12db0*/  HMMA.16816.F32.BF16 R4, R112, R20.reuse, R4 ;  /* 0x000000147004723c */ /* 0x0a0fea0000041804 */
[C---:B-1----:R-:W-:Y:S01]  /*12dc0*/  FMUL.FTZ R40, R3.reuse, R144 ;  /* 0x0000009003287220 */ /* 0x042fe20000410000 */
[----:B------:R-:W-:Y:S02]  /*12dd0*/  MOV R144, R237 ;  /* 0x000000ed00907202 */ /* 0x000fe40000000f00 */
[C---:B------:R-:W-:Y:S01]  /*12de0*/  HMMA.16816.F32.BF16 R8, R108.reuse, R20, R8 ;  /* 0x000000146c08723c */ /* 0x040fe20000041808 */
[----:B------:R-:W-:Y:S03]  /*12df0*/  MUFU.EX2 R107, R107 ;  /* 0x0000006b006b7308 */ /* 0x000fe60000000800 */
[----:B---3--:R-:W-:Y:S03]  /*12e00*/  FMUL.FTZ R60, R3, R164 ;  /* 0x000000a4033c7220 */ /* 0x008fe60000410000 */
[C---:B------:R-:W-:Y:S01]  /*12e10*/  FMUL.FTZ R20, R101.reuse, R124 ;  /* 0x0000007c65147220 */ /* 0x040fe20000410000 */
[-C--:B------:R-:W-:Y:S04]  /*12e20*/  HMMA.16816.F32.BF16 R12, R108, R22.reuse, R12 ;  /* 0x000000166c0c723c */ /* 0x080fe8000004180c */
[C---:B------:R-:W-:Y:S02]  /*12e30*/  FMUL.FTZ R21, R101.reuse, R125 ;  /* 0x0000007d65157220 */ /* 0x040fe40000410000 */
[C---:B--2---:R-:W-:Y:S02]  /*12e40*/  FMUL.FTZ R64, R101.reuse, R168 ;  /* 0x000000a865407220 */ /* 0x044fe40000410000 */
[C---:B------:R-:W-:Y:S01]  /*12e50*/  HMMA.16816.F32.BF16 R16, R112.reuse, R22, R16 ;  /* 0x000000167010723c */ /* 0x040fe20000041810 */
[----:B------:R-:W-:Y:S06]  /*12e60*/  LDSM.16.MT88.4 R168, [R218+0x1d00] ;  /* 0x001d0000daa8783b */ /* 0x000fec0000004200 */
[C---:B------:R-:W-:Y:S02]  /*12e70*/  FMUL.FTZ R22, R100.reuse, R126 ;  /* 0x0000007e64167220 */ /* 0x040fe40000410000 */
[----:B------:R-:W-:Y:S02]  /*12e80*/  FMUL.FTZ R23, R100, R127 ;  /* 0x0000007f64177220 */ /* 0x000fe40000410000 */
[----:B------:R-:W-:Y:S05]  /*12e90*/  LDSM.16.MT88.4 R124, [R218+0x500] ;  /* 0x00050000da7c783b */ /* 0x000fea0000004200 */
[-C--:B------:R-:W-:Y:S08]  /*12ea0*/  HMMA.16816.F32.BF16 R20, R112, R36.reuse, R20 ;  /* 0x000000247014723c */ /* 0x080ff00000041814 */
[C---:B------:R-:W-:Y:S07]  /*12eb0*/  HMMA.16816.F32.BF16 R24, R108.reuse, R36, R24 ;  /* 0x000000246c18723c */ /* 0x040fee0000041818 */
        /* <DEDUP_REMOVED lines=330> */
.L_x_132:
        /* <DEDUP_REMOVED lines=153> */
.L_x_85:
[----:B------:R-:W2:Y:S02]  /*14cf0*/  S2R R69, SR_CTAID.Y ;  /* 0x0000000000457919 */ /* 0x000ea40000002600 */
[----:B--2---:R-:W-:Y:S01]  /*14d00*/  SHF.R.S32.HI R57, RZ, 0x1f, R69 ;  /* 0x0000001fff397819 */ /* 0x004fe20000011445 */
[----:B------:R-:W-:Y:S05]  /*14d10*/  @P4 BRA `(.L_x_134) ;  /* 0x0000173000004947 */ /* 0x000fea0003800000 */
[----:B------:R-:W2:Y:S01]  /*14d20*/  LDL R58, [R1+0x58] ;  /* 0x00005800013a7983 */ /* 0x000ea20000100800 */
[----:B------:R-:W-:-:S02]  /*14d30*/  F2FP.BF16.PACK_AB R45, R45, R112 ;  /* 0x000000702d2d723e */ /* 0x000fc400000010ff */
[----:B------:R-:W-:Y:S01]  /*14d40*/  F2FP.BF16.PACK_AB R44, R44, R114 ;  /* 0x000000722c2c723e */ /* 0x000fe200000010ff */
[----:B------:R-:W3:Y:S01]  /*14d50*/  S2R R55, SR_TID.X ;  /* 0x0000000000377919 */ /* 0x000ee20000002100 */
        /* <DEDUP_REMOVED lines=12> */
[----:B---3--:R-:W-:Y:S02]  /*14e20*/  SHF.R.S32.HI R56, RZ, 0x1f, R55 ;  /* 0x0000001fff387819 */ /* 0x008fe40000011437 */
[----:B------:R-:W-:Y:S02]  /*14e30*/  F2FP.BF16.PACK_AB R36, R36, R132 ;  /* 0x000000842424723e */ /* 0x000fe400000010ff */
[CC--:B-1----:R-:W-:Y:S02]  /*14e40*/  LEA.HI R3, R56.reuse, R55.reuse, RZ, 0x2 ;  /* 0x0000003738037211 */ /* 0x0c2fe400078f10ff */
[----:B------:R-:W-:Y:S02]  /*14e50*/  LEA.HI R48, R56, R55, RZ, 0x5 ;  /* 0x0000003738307211 */ /* 0x000fe400078f28ff */
[----:B------:R-:W-:-:S02]  /*14e60*/  SHF.R.S32.HI R52, RZ, 0x2, R3 ;  /* 0x00000002ff347819 */ /* 0x000fc40000011403 */
[----:B------:R-:W-:Y:S02]  /*14e70*/  SHF.R.S32.HI R0, RZ, 0x1f, R3 ;  /* 0x0000001fff007819 */ /* 0x000fe40000011403 */
[----:B------:R-:W-:Y:S02]  /*14e80*/  LOP3.LUT R3, R3, 0xfffffffc, RZ, 0xc0, !PT ;  /* 0xfffffffc03037812 */ /* 0x000fe400078ec0ff */
[----:B------:R-:W-:Y:S02]  /*14e90*/  LEA.HI R0, R0, R52, RZ, 0x3 ;  /* 0x0000003400007211 */ /* 0x000fe400078f18ff */
[----:B------:R-:W-:Y:S01]  /*14ea0*/  SHF.R.S32.HI R49, RZ, 0x5, R48 ;  /* 0x00000005ff317819 */ /* 0x000fe20000011430 */
[----:B------:R-:W-:Y:S01]  /*14eb0*/  IMAD.IADD R29, R55, 0x1, -R3 ;  /* 0x00000001371d7824 */ /* 0x000fe200078e0a03 */
[----:B------:R-:W-:Y:S02]  /*14ec0*/  LOP3.LUT R0, R0, 0xfffffff8, RZ, 0xc0, !PT ;  /* 0xfffffff800007812 */ /* 0x000fe400078ec0ff */
[----:B------:R-:W-:-:S02]  /*14ed0*/  F2FP.BF16.PACK_AB R134, R135, R134 ;  /* 0x000000868786723e */ /* 0x000fc400000010ff */
[----:B------:R-:W-:Y:S01]  /*14ee0*/  F2FP.BF16.PACK_AB R35, R35, R140 ;  /* 0x0000008c2323723e */ /* 0x000fe200000010ff */
[----:B------:R-:W-:Y:S01]  /*14ef0*/  IMAD.IADD R2, R52, 0x1, -R0 ;  /* 0x0000000134027824 */ /* 0x000fe200078e0a00 */
[----:B------:R-:W-:Y:S02]  /*14f00*/  F2FP.BF16.PACK_AB R34, R34, R142 ;  /* 0x0000008e2222723e */ /* 0x000fe400000010ff */
[----:B------:R-:W-:Y:S02]  /*14f10*/  F2FP.BF16.PACK_AB R32, R32, R152 ;  /* 0x000000982020723e */ /* 0x000fe400000010ff */
[----:B------:R-:W-:Y:S02]  /*14f20*/  LEA.HI R0, R2, R2, RZ, 0x1 ;  /* 0x0000000202007211 */ /* 0x000fe400078f08ff */
[----:B------:R-:W-:Y:S02]  /*14f30*/  F2FP.BF16.PACK_AB R31, R31, R154 ;  /* 0x0000009a1f1f723e */ /* 0x000fe400000010ff */
[----:B------:R-:W-:-:S02]  /*14f40*/  SHF.R.S32.HI R13, RZ, 0x1, R0 ;  /* 0x00000001ff0d7819 */ /* 0x000fc40000011400 */
[----:B------:R-:W-:Y:S02]  /*14f50*/  LOP3.LUT R0, R0, 0x3fffffe, RZ, 0xc0, !PT ;  /* 0x03fffffe00007812 */ /* 0x000fe400078ec0ff */
[C---:B------:R-:W-:Y:S01]  /*14f60*/  LOP3.LUT R3, R13.reuse, 0x1, RZ, 0xc0, !PT ;  /* 0x000000010d037812 */ /* 0x040fe200078ec0ff */
[C---:B------:R-:W-:Y:S01]  /*14f70*/  IMAD.SHL.U32 R4, R13.reuse, 0x40, RZ ;  /* 0x000000400d047824 */ /* 0x040fe200078e00ff */
[----:B------:R-:W-:Y:S01]  /*14f80*/  LOP3.LUT P0, RZ, R13, 0x2, RZ, 0xc0, !PT ;  /* 0x000000020dff7812 */ /* 0x000fe2000780c0ff */
[----:B------:R-:W-:Y:S01]  /*14f90*/  IMAD.IADD R2, R2, 0x1, -R0 ;  /* 0x0000000102027824 */ /* 0x000fe200078e0a00 */
[----:B------:R-:W-:Y:S01]  /*14fa0*/  ISETP.NE.U32.AND P1, PT, R3, 0x1, PT ;  /* 0x000000010300780c */ /* 0x000fe20003f25070 */
[----:B------:R-:W-:Y:S01]  /*14fb0*/  IMAD R0, R49, 0x100, R29 ;  /* 0x0000010031007824 */ /* 0x000fe200078e021d */
[----:B------:R-:W-:Y:S02]  /*14fc0*/  LOP3.LUT R4, R4, 0xc0, RZ, 0xc0, !PT ;  /* 0x000000c004047812 */ /* 0x000fe400078ec0ff */
[----:B------:R-:W-:Y:S01]  /*14fd0*/  F2FP.BF16.PACK_AB R33, R33, R144 ;  /* 0x000000902121723e */ /* 0x000fe200000010ff */
[----:B------:R-:W-:Y:S01]  /*14fe0*/  IMAD R0, R2, 0x10, R0 ;  /* 0x0000001002007824 */ /* 0x000fe200078e0200 */
[----:B------:R-:W-:Y:S01]  /*14ff0*/  LEA.HI R2, R4, R4, RZ, 0x1d ;  /* 0x0000000404027211 */ /* 0x000fe200078fe8ff */
[----:B------:R-:W-:Y:S01]  /*15000*/  IMAD.MOV.U32 R4, RZ, RZ, 0x20 ;  /* 0x00000020ff047424 */ /* 0x000fe200078e00ff */
[----:B------:R-:W-:-:S02]  /*15010*/  F2FP.BF16.PACK_AB R146, R147, R146 ;  /* 0x000000929392723e */ /* 0x000fc400000010ff */
[----:B------:R-:W-:Y:S01]  /*15020*/  F2FP.BF16.PACK_AB R30, R30, R148 ;  /* 0x000000941e1e723e */ /* 0x000fe200000010ff */
[----:B------:R-:W-:Y:S01]  /*15030*/  IMAD.U32 R0, R0, 0x2, R2 ;  /* 0x0000000200007824 */ /* 0x000fe200078e0002 */
[----:B------:R-:W-:Y:S02]  /*15040*/  SEL R4, R4, 0xffffffe0, !P0 ;  /* 0xffffffe004047807 */ /* 0x000fe40004000000 */
[----:B------:R-:W-:Y:S01]  /*15050*/  F2FP.BF16.PACK_AB R150, R151, R150 ;  /* 0x000000969796723e */ /* 0x000fe200000010ff */
[----:B------:R-:W-:Y:S01]  /*15060*/  IMAD.SHL.U32 R0, R0, 0x2, RZ ;  /* 0x0000000200007824 */ /* 0x000fe200078e00ff */
[----:B------:R-:W-:Y:S01]  /*15070*/  BAR.SYNC.DEFER_BLOCKING 0x1, 0x80 ;  /* 0x0042000000007b1d */ /* 0x000fe20000010000 */
[----:B------:R-:W-:Y:S02]  /*15080*/  F2FP.BF16.PACK_AB R28, R28, R156 ;  /* 0x0000009c1c1c723e */ /* 0x000fe400000010ff */
[----:B------:R-:W-:Y:S02]  /*15090*/  F2FP.BF16.PACK_AB R27, R27, R158 ;  /* 0x0000009e1b1b723e */ /* 0x000fe400000010ff */
[----:B------:R-:W-:-:S02]  /*150a0*/  IADD3 R3, R0, 0x80, RZ ;  /* 0x0000008000037810 */ /* 0x000fc40007ffe0ff */
[C---:B------:R-:W-:Y:S02]  /*150b0*/  IADD3 R2, R0.reuse, 0x70, RZ ;  /* 0x0000007000027810 */ /* 0x040fe40007ffe0ff */
[----:B------:R-:W-:Y:S01]  /*150c0*/  @P1 IADD3 R2, R3, 0x10, RZ ;  /* 0x0000001003021810 */ /* 0x000fe20007ffe0ff */
[----:B------:R-:W-:Y:S01]  /*150d0*/  IMAD.IADD R3, R0, 0x1, R4 ;  /* 0x0000000100037824 */ /* 0x000fe200078e0204 */
[----:B------:R-:W-:Y:S02]  /*150e0*/  F2FP.BF16.PACK_AB R25, R25, R168 ;  /* 0x000000a81919723e */ /* 0x000fe400000010ff */
[----:B------:R-:W-:Y:S01]  /*150f0*/  F2FP.BF16.PACK_AB R24, R24, R170 ;  /* 0x000000aa1818723e */ /* 0x000fe200000010ff */
[----:B------:R-:W-:Y:S01]  /*15100*/  IMAD.IADD R4, R4, 0x1, R2 ;  /* 0x0000000104047824 */ /* 0x000fe200078e0202 */
        /* <DEDUP_REMOVED lines=29> */
[----:B------:R-:W-:Y:S03]  /*152e0*/  STS [R3+0x80], R41 ;  /* 0x0000802903007388 */ /* 0x000fe60000000800 */
[----:B------:R-:W-:Y:S01]  /*152f0*/  ISETP.NE.AND.EX P1, PT, RZ, c[0x0][0x504], PT, P0 ;  /* 0x00014100ff007a0c */ /* 0x000fe20003f25300 */
[----:B------:R-:W-:Y:S01]  /*15300*/  STS [R3+0x280], R40 ;  /* 0x0002802803007388 */ /* 0x000fe20000000800 */
[----:B------:R-:W-:-:S03]  /*15310*/  ISETP.NE.U32.AND P0, PT, RZ, c[0x0][0x508], PT ;  /* 0x00014200ff007a0c */ /* 0x000fc60003f05070 */
[----:B------:R-:W-:Y:S01]  /*15320*/  STS [R4], R38 ;  /* 0x0000002604007388 */ /* 0x000fe20000000800 */
[----:B------:R-:W-:-:S03]  /*15330*/  ISETP.NE.AND.EX P0, PT, RZ, c[0x0][0x50c], PT, P0 ;  /* 0x00014300ff007a0c */ /* 0x000fc60003f05300 */
        /* <DEDUP_REMOVED lines=52> */
.L_x_135:
[----:B-1----:R-:W-:Y:S01]  /*15680*/  LOP3.LUT R4, R48, 0xffffffe0, RZ, 0xc0, !PT ;  /* 0xffffffe030047812 */ /* 0x002fe200078ec0ff */
[----:B------:R-:W1:Y:S01]  /*15690*/  S2R R21, SR_CTAID.X ;  /* 0x0000000000157919 */ /* 0x000e620000002500 */
[----:B------:R-:W-:Y:S01]  /*156a0*/  SHF.R.S32.HI R5, RZ, 0x1f, R49 ;  /* 0x0000001fff057819 */ /* 0x000fe20000011431 */
[----:B------:R-:W-:Y:S01]  /*156b0*/  IMAD.MOV.U32 R9, RZ, RZ, c[0x0][0x4e8] ;  /* 0x00013a00ff097624 */ /* 0x000fe200078e00ff */
[----:B------:R-:W-:Y:S01]  /*156c0*/  LEA.HI R0, R29, R29, RZ, 0x1 ;  /* 0x0000001d1d007211 */ /* 0x000fe200078f08ff */
[----:B------:R-:W-:Y:S01]  /*156d0*/  IMAD.IADD R7, R55, 0x1, -R4 ;  /* 0x0000000137077824 */ /* 0x000fe200078e0a04 */
[----:B------:R-:W-:Y:S01]  /*156e0*/  LEA.HI R4, R5, R49, RZ, 0x2 ;  /* 0x0000003105047211 */ /* 0x000fe200078f10ff */
[----:B------:R-:W-:Y:S01]  /*156f0*/  IMAD R11, R57, c[0x0][0x3e8], RZ ;  /* 0x0000fa00390b7a24 */ /* 0x000fe200078e02ff */
[C---:B------:R-:W-:Y:S01]  /*15700*/  LOP3.LUT R6, R0.reuse, 0x1ffffffe, RZ, 0xc0, !PT ;  /* 0x1ffffffe00067812 */ /* 0x040fe200078ec0ff */
[----:B------:R-:W-:Y:S01]  /*15710*/  IMAD.SHL.U32 R5, R0, 0x20, RZ ;  /* 0x0000002000057824 */ /* 0x000fe200078e00ff */
[----:B------:R-:W-:Y:S01]  /*15720*/  SHF.R.S32.HI R8, RZ, 0x1f, R7 ;  /* 0x0000001fff087819 */ /* 0x000fe20000011407 */
[C---:B------:R-:W-:Y:S01]  /*15730*/  IMAD R12, R29.reuse, 0x20, R52 ;  /* 0x000000201d0c7824 */ /* 0x040fe200078e0234 */
[----:B------:R-:W-:Y:S01]  /*15740*/  LOP3.LUT R4, R4, 0xffffffc, RZ, 0xc0, !PT ;  /* 0x0ffffffc04047812 */ /* 0x000fe200078ec0ff */
[----:B-----5:R-:W-:Y:S01]  /*15750*/  IMAD R24, R24, c[0x0][0x4e8], RZ ;  /* 0x00013a0018187a24 */ /* 0x020fe200078e02ff */
[----:B------:R-:W-:Y:S01]  /*15760*/  LEA.HI R0, R8, R7, RZ, 0x2 ;  /* 0x0000000708007211 */ /* 0x000fe200078f10ff */
[----:B------:R-:W-:Y:S01]  /*15770*/  BSSY B0, `(.L_x_136) ;  /* 0x0000085000007945 */ /* 0x000fe20003800000 */
[----:B------:R-:W-:Y:S01]  /*15780*/  IADD3 R6, R29, -R6, RZ ;  /* 0x800000061d067210 */ /* 0x000fe20007ffe0ff */
[----:B------:R-:W-:Y:S01]  /*15790*/  IMAD.IADD R4, R49, 0x1, -R4 ;  /* 0x0000000131047824 */ /* 0x000fe200078e0a04 */
[----:B------:R-:W-:-:S02]  /*157a0*/  LOP3.LUT R5, R5, 0xffffffc0, RZ, 0xc0, !PT ;  /* 0xffffffc005057812 */ /* 0x000fc400078ec0ff */
[----:B------:R-:W-:Y:S02]  /*157b0*/  SHF.R.S32.HI R0, RZ, 0x2, R0 ;  /* 0x00000002ff007819 */ /* 0x000fe40000011400 */
[----:B------:R-:W-:Y:S01]  /*157c0*/  ISETP.NE.AND P2, PT, R9, 0x1, PT ;  /* 0x000000010900780c */ /* 0x000fe20003f45270 */
[----:B------:R-:W-:Y:S01]  /*157d0*/  IMAD R6, R6, 0x8, R5 ;  /* 0x0000000806067824 */ /* 0x000fe200078e0205 */
[----:B------:R-:W-:Y:S01]  /*157e0*/  LEA R16, R4, R0, 0x4 ;  /* 0x0000000004107211 */ /* 0x000fe200078e20ff */
[----:B------:R-:W-:Y:S01]  /*157f0*/  IMAD R0, R3, c[0x0][0x3a0], RZ ;  /* 0x0000e80003007a24 */ /* 0x000fe200078e02ff */
[----:B------:R-:W-:Y:S01]  /*15800*/  LEA.HI R10, R52, R52, RZ, 0x1 ;  /* 0x00000034340a7211 */ /* 0x000fe200078f08ff */
[----:B------:R-:W-:Y:S01]  /*15810*/  IMAD.WIDE.U32 R4, R69, c[0x0][0x490], R2 ;  /* 0x0001240045047a25 */ /* 0x000fe200078e0002 */
[----:B------:R-:W-:Y:S02]  /*15820*/  LOP3.LUT P0, RZ, R7, 0x3, RZ, 0xc0, !PT ;  /* 0x0000000307ff7812 */ /* 0x000fe4000780c0ff */
[----:B------:R-:W-:Y:S01]  /*15830*/  LOP3.LUT R10, R10, 0x3fffffe, RZ, 0xc0, !PT ;  /* 0x03fffffe0a0a7812 */ /* 0x000fe200078ec0ff */
[----:B------:R-:W-:Y:S01]  /*15840*/  IMAD.IADD R6, R16, 0x1, R6 ;  /* 0x0000000110067824 */ /* 0x000fe200078e0206 */
[----:B------:R-:W-:Y:S01]  /*15850*/  LEA.HI R13, R56, R55, RZ, 0x3 ;  /* 0x00000037380d7211 */ /* 0x000fe200078f18ff */
[----:B------:R-:W-:-:S02]  /*15860*/  IMAD R8, R2, c[0x0][0x3a4], R0 ;  /* 0x0000e90002087a24 */ /* 0x000fc400078e0200 */
[----:B------:R-:W-:-:S04]  /*15870*/  IMAD.WIDE.U32 R2, R2, c[0x0][0x3a0], RZ ;  /* 0x0000e80002027a25 */ /* 0x000fc800078e00ff */
[----:B-1----:R-:W-:Y:S02]  /*15880*/  IMAD R0, R21, 0x80, R6 ;  /* 0x0000008015007824 */ /* 0x002fe400078e0206 */
[----:B------:R-:W-:Y:S02]  /*15890*/  IMAD.IADD R3, R3, 0x1, R8 ;  /* 0x0000000103037824 */ /* 0x000fe400078e0208 */
[----:B------:R-:W-:Y:S01]  /*158a0*/  IMAD R9, R57, c[0x0][0x490], RZ ;  /* 0x0001240039097a24 */ /* 0x000fe200078e02ff */
[----:B------:R-:W-:Y:S01]  /*158b0*/  MOV R6, R0 ;  /* 0x0000000000067202 */ /* 0x000fe20000000f00 */
[----:B------:R-:W-:-:S04]  /*158c0*/  @P2 IMAD.HI.U32 R8, R0, c[0x0][0x4ec], RZ ;  /* 0x00013b0000082a27 */ /* 0x000fc800078e00ff */
[----:B------:R-:W-:Y:S01]  /*158d0*/  IMAD.IADD R7, R52, 0x1, -R10 ;  /* 0x0000000134077824 */ /* 0x000fe200078e0a0a */
[----:B------:R-:W-:Y:S01]  /*158e0*/  @P2 SHF.R.U32.HI R6, RZ, c[0x0][0x4f0], R8 ;  /* 0x00013c00ff062a19 */ /* 0x000fe20000011608 */
[----:B------:R-:W-:Y:S02]  /*158f0*/  IMAD R9, R69, c[0x0][0x494], R9 ;  /* 0x0001250045097a24 */ /* 0x000fe400078e0209 */
[----:B------:R-:W-:Y:S01]  /*15900*/  IMAD R20, R49, 0x8, R7 ;  /* 0x0000000831147824 */ /* 0x000fe200078e0207 */
[----:B------:R-:W-:Y:S01]  /*15910*/  SHF.R.S32.HI R7, RZ, 0x1f, R58 ;  /* 0x0000001fff077819 */ /* 0x000fe2000001143a */
[----:B------:R-:W-:Y:S01]  /*15920*/  IMAD.WIDE.U32 R2, R69, c[0x0][0x3e8], R2 ;  /* 0x0000fa0045027a25 */ /* 0x000fe200078e0002 */
[----:B------:R-:W-:Y:S02]  /*15930*/  IADD3 R5, R5, R9, RZ ;  /* 0x0000000905057210 */ /* 0x000fe40007ffe0ff */
[----:B------:R-:W-:Y:S01]  /*15940*/  IADD3 R8, -R6, RZ, RZ ;  /* 0x000000ff06087210 */ /* 0x000fe20007ffe1ff */
[----:B------:R-:W-:Y:S01]  /*15950*/  IMAD R12, R21, 0x80, R12 ;  /* 0x00000080150c7824 */ /* 0x000fe200078e020c */
[----:B------:R-:W-:-:S02]  /*15960*/  SEL R9, R58, RZ, !P1 ;  /* 0x000000ff3a097207 */ /* 0x000fc40004800000 */
[----:B------:R-:W-:Y:S01]  /*15970*/  SEL R10, R7, RZ, !P1 ;  /* 0x000000ff070a7207 */ /* 0x000fe20004800000 */
[----:B------:R-:W-:Y:S02]  /*15980*/  IMAD R7, R69, c[0x0][0x3ec], R11 ;  /* 0x0000fb0045077a24 */ /* 0x000fe400078e020b */
[----:B------:R-:W-:Y:S02]  /*15990*/  IMAD R11, R8, c[0x0][0x4e8], R0 ;  /* 0x00013a00080b7a24 */ /* 0x000fe400078e0200 */
[----:B------:R-:W-:Y:S01]  /*159a0*/  IMAD R0, R10, c[0x0][0x498], RZ ;  /* 0x000126000a007a24 */ /* 0x000fe200078e02ff */
[----:B------:R-:W-:Y:S01]  /*159b0*/  IADD3 R3, R3, R7, RZ ;  /* 0x0000000703037210 */ /* 0x000fe20007ffe0ff */
[----:B------:R-:W-:-:S04]  /*159c0*/  IMAD.WIDE.U32 R4, R9, c[0x0][0x498], R4 ;  /* 0x0001260009047a25 */ /* 0x000fc800078e0004 */
[----:B------:R-:W-:Y:S01]  /*159d0*/  IMAD R7, R9, c[0x0][0x49c], R0 ;  /* 0x0001270009077a24 */ /* 0x000fe200078e0200 */
[----:B------:R-:W-:Y:S01]  /*159e0*/  SHF.R.S32.HI R0, RZ, 0x1f, R6 ;  /* 0x0000001fff007819 */ /* 0x000fe20000011406 */
[----:B------:R-:W-:Y:S01]  /*159f0*/  @P2 IMAD.HI.U32 R8, R12, c[0x0][0x4ec], RZ ;  /* 0x00013b000c082a27 */ /* 0x000fe200078e00ff */
[----:B------:R-:W-:-:S03]  /*15a00*/  IADD3 R4, P1, R6, R4, RZ ;  /* 0x0000000406047210 */ /* 0x000fc60007f3e0ff */
[----:B------:R-:W-:Y:S01]  /*15a10*/  IMAD R6, R10, c[0x0][0x3f0], RZ ;  /* 0x0000fc000a067a24 */ /* 0x000fe200078e02ff */
[----:B------:R-:W-:Y:S01]  /*15a20*/  IADD3.X R5, R0, R5, R7, P1, !PT ;  /* 0x0000000500057210 */ /* 0x000fe20000ffe407 */
[----:B------:R-:W-:Y:S01]  /*15a30*/  IMAD.SHL.U32 R10, R13, 0x8, RZ ;  /* 0x000000080d0a7824 */ /* 0x000fe200078e00ff */
[----:B------:R-:W-:Y:S01]  /*15a40*/  SHF.R.S32.HI R0, RZ, 0x1f, R11 ;  /* 0x0000001fff007819 */ /* 0x000fe2000001140b */
[----:B------:R-:W-:Y:S01]  /*15a50*/  IMAD.MOV.U32 R18, RZ, RZ, R12 ;  /* 0x000000ffff127224 */ /* 0x000fe200078e000c */
[----:B------:R-:W-:Y:S01]  /*15a60*/  @P2 SHF.R.U32.HI R18, RZ, c[0x0][0x4f0], R8 ;  /* 0x00013c00ff122a19 */ /* 0x000fe20000011608 */
[----:B------:R-:W-:Y:S02]  /*15a70*/  IMAD R13, R9, c[0x0][0x3f4], R6 ;  /* 0x0000fd00090d7a24 */ /* 0x000fe400078e0206 */
[----:B------:R-:W-:Y:S01]  /*15a80*/  IMAD R7, R0, c[0x0][0x488], RZ ;  /* 0x0001220000077a24 */ /* 0x000fe200078e02ff */
[----:B------:R-:W-:Y:S01]  /*15a90*/  LOP3.LUT R0, R10, 0xc0, RZ, 0xc0, !PT ;  /* 0x000000c00a007812 */ /* 0x000fe200078ec0ff */
[----:B------:R-:W-:-:S02]  /*15aa0*/  IMAD.SHL.U32 R6, R29, 0x8, RZ ;  /* 0x000000081d067824 */ /* 0x000fc400078e00ff */
[----:B------:R-:W-:-:S03]  /*15ab0*/  IMAD.WIDE.U32 R8, R9, c[0x0][0x3f0], R2 ;  /* 0x0000fc0009087a25 */ /* 0x000fc600078e0002 */
[----:B------:R-:W-:Y:S01]  /*15ac0*/  LOP3.LUT R10, R0, 0x18, R6, 0xf8, !PT ;  /* 0x00000018000a7812 */ /* 0x000fe200078ef806 */
[----:B------:R-:W-:-:S04]  /*15ad0*/  IMAD.WIDE.U32 R2, R11, c[0x0][0x488], R4 ;  /* 0x000122000b027a25 */ /* 0x000fc800078e0004 */
[----:B------:R-:W-:Y:S01]  /*15ae0*/  IMAD R4, R11, c[0x0][0x48c], R7 ;  /* 0x000123000b047a24 */ /* 0x000fe200078e0207 */
[----:B------:R-:W-:Y:S01]  /*15af0*/  SHF.R.U32.HI R11, RZ, 0x3, R0 ;  /* 0x00000003ff0b7819 */ /* 0x000fe20000011600 */
[----:B------:R-:W-:Y:S01]  /*15b00*/  IMAD.IADD R5, R9, 0x1, R13 ;  /* 0x0000000109057824 */ /* 0x000fe200078e020d */
[----:B------:R-:W-:Y:S01]  /*15b10*/  IADD3 R0, -R18, RZ, RZ ;  /* 0x000000ff12007210 */ /* 0x000fe20007ffe1ff */
[----:B------:R-:W-:Y:S01]  /*15b20*/  IMAD.IADD R3, R3, 0x1, R4 ;  /* 0x0000000103037824 */ /* 0x000fe200078e0204 */
[----:B------:R-:W-:Y:S02]  /*15b30*/  LEA R7, P1, R2, c[0x0][0x450], 0x2 ;  /* 0x0001140002077a11 */ /* 0x000fe400078210ff */
[----:B------:R-:W-:Y:S01]  /*15b40*/  LOP3.LUT R19, R10, R11, RZ, 0x3c, !PT ;  /* 0x0000000b0a137212 */ /* 0x000fe200078e3cff */
[----:B------:R-:W-:Y:S01]  /*15b50*/  IMAD R9, R0, c[0x0][0x4e8], R12 ;  /* 0x00013a0000097a24 */ /* 0x000fe200078e020c */
[----:B------:R-:W-:Y:S01]  /*15b60*/  LEA.HI.X R0, R2, c[0x0][0x454], R3, 0x2, P1 ;  /* 0x0001150002007a11 */ /* 0x000fe200008f1403 */
[----:B------:R-:W-:Y:S01]  /*15b70*/  SHFL.IDX PT, R14, R7, RZ, 0x1c1f ;  /* 0x001c1fff070e7589 */ /* 0x000fe200000e0000 */
[----:B------:R-:W-:-:S02]  /*15b80*/  SHF.R.S32.HI R10, RZ, 0x1f, R18 ;  /* 0x0000001fff0a7819 */ /* 0x000fc40000011412 */
[----:B------:R-:W-:Y:S01]  /*15b90*/  MOV R4, R8 ;  /* 0x0000000800047202 */ /* 0x000fe20000000f00 */
[----:B------:R-:W1:Y:S01]  /*15ba0*/  SHFL.IDX PT, R15, R0, RZ, 0x1c1f ;  /* 0x001c1fff000f7589 */ /* 0x000e6200000e0000 */
[----:B------:R-:W-:Y:S02]  /*15bb0*/  IMAD R8, R21, 0x80, R16 ;  /* 0x0000008015087824 */ /* 0x000fe400078e0210 */
[----:B------:R-:W-:Y:S01]  /*15bc0*/  IMAD R2, R10, c[0x0][0x3e0], RZ ;  /* 0x0000f8000a027a24 */ /* 0x000fe200078e02ff */
[----:B------:R-:W-:Y:S02]  /*15bd0*/  SHFL.IDX PT, R12, R7, 0x1, 0x1c1f ;  /* 0x003c1f00070c7f89 */ /* 0x000fe400000e0000 */
[----:B------:R-:W-:Y:S02]  /*15be0*/  ISETP.GE.OR P3, PT, R8, R24, P0 ;  /* 0x000000180800720c */ /* 0x000fe40000766670 */
        /* <DEDUP_REMOVED lines=15> */
[----:B------:R-:W-:-:S02]  /*15ce0*/  ISETP.GE.OR P1, PT, R5, R24, P0 ;  /* 0x000000180500720c */ /* 0x000fc40000726670 */
[----:B------:R-:W-:Y:S01]  /*15cf0*/  ISETP.GE.OR P0, PT, R8, R24, P0 ;  /* 0x000000180800720c */ /* 0x000fe20000706670 */
[----:B------:R-:W-:Y:S01]  /*15d00*/  IMAD R0, R4, c[0x0][0x3d8], RZ ;  /* 0x0000f60004007a24 */ /* 0x000fe200078e02ff */
[----:B------:R-:W-:-:S03]  /*15d10*/  LEA R5, R20, R19, 0x5 ;  /* 0x0000001314057211 */ /* 0x000fc600078e28ff */
[----:B------:R-:W-:Y:S02]  /*15d20*/  IMAD R4, R9, c[0x0][0x3dc], R0 ;  /* 0x0000f70009047a24 */ /* 0x000fe400078e0200 */
[----:B------:R-:W-:Y:S01]  /*15d30*/  IMAD.SHL.U32 R0, R5, 0x2, RZ ;  /* 0x0000000205007824 */ /* 0x000fe200078e00ff */
[----:B------:R-:W-:Y:S01]  /*15d40*/  @!P2 ST.E [R12.64], R51 ;  /* 0x000000330c00a985 */ /* 0x000fe2000c101906 */
[----:B------:R-:W-:-:S03]  /*15d50*/  IMAD.IADD R3, R3, 0x1, R4 ;  /* 0x0000000103037824 */ /* 0x000fc600078e0204 */
        /* <DEDUP_REMOVED lines=38> */
.L_x_137:
[----:B---3--:R-:W-:Y:S05]  /*15fc0*/  BSYNC B0 ;  /* 0x0000000000007941 */ /* 0x008fea0003800000 */
.L_x_136:
        /* <DEDUP_REMOVED lines=23> */
.L_x_139:
[----:B------:R-:W-:Y:S05]  /*16140*/  BSYNC B0 ;  /* 0x0000000000007941 */ /* 0x000fea0003800000 */
.L_x_138:
        /* <DEDUP_REMOVED lines=23> */
.L_x_141:
[----:B------:R-:W-:Y:S05]  /*162c0*/  BSYNC B0 ;  /* 0x0000000000007941 */ /* 0x000fea0003800000 */
.L_x_140:
        /* <DEDUP_REMOVED lines=24> */
.L_x_134:
[----:B------:R-:W2:Y:S01]  /*16450*/  LDL R8, [R1+0x58] ;  /* 0x0000580001087983 */ /* 0x000ea20000100800 */
[----:B------:R-:W-:Y:S01]  /*16460*/  ISETP.NE.U32.AND P1, PT, RZ, c[0x0][0x508], PT ;  /* 0x00014200ff007a0c */ /* 0x000fe20003f25070 */
[----:B-1----:R-:W-:Y:S01]  /*16470*/  IMAD.MOV.U32 R2, RZ, RZ, 0x4 ;  /* 0x00000004ff027424 */ /* 0x002fe200078e00ff */
        /* <DEDUP_REMOVED lines=16> */
.L_x_142:
        /* <DEDUP_REMOVED lines=12> */
[----:B------:R-:W-:Y:S01]  /*16640*/  MOV R0, c[0x0][0x4e8] ;  /* 0x00013a0000007a02 */ /* 0x000fe20000000f00 */
[----:B------:R-:W-:Y:S01]  /*16650*/  IMAD R6, R57, c[0x0][0x490], RZ ;  /* 0x0001240039067a24 */ /* 0x000fe200078e02ff */
[----:B------:R-:W-:Y:S01]  /*16660*/  MOV R2, R4 ;  /* 0x0000000400027202 */ /* 0x000fe20000000f00 */
[----:B------:R-:W-:Y:S01]  /*16670*/  IMAD.MOV.U32 R3, RZ, RZ, R5 ;  /* 0x000000ffff037224 */ /* 0x000fe200078e0005 */
[----:B------:R-:W-:Y:S01]  /*16680*/  ISETP.NE.AND P0, PT, R0, 0x1, PT ;  /* 0x000000010000780c */ /* 0x000fe20003f05270 */
[C---:B------:R-:W-:Y:S01]  /*16690*/  IMAD R6, R69.reuse, c[0x0][0x494], R6 ;  /* 0x0001250045067a24 */ /* 0x040fe200078e0206 */
[----:B------:R-:W-:Y:S01]  /*166a0*/  MOV R0, R8 ;  /* 0x0000000800007202 */ /* 0x000fe20000000f00 */
[----:B------:R-:W-:-:S05]  /*166b0*/  IMAD.WIDE.U32 R2, R69, c[0x0][0x490], R2 ;  /* 0x0001240045027a25 */ /* 0x000fca00078e0002 */
[----:B------:R-:W-:-:S05]  /*166c0*/  IADD3 R3, R6, R3, RZ ;  /* 0x0000000306037210 */ /* 0x000fca0007ffe0ff */
[----:B------:R-:W-:-:S04]  /*166d0*/  @P0 IMAD.HI.U32 R7, R8, c[0x0][0x4ec], RZ ;  /* 0x00013b0008070a27 */ /* 0x000fc800078e00ff */
[----:B------:R-:W-:Y:S01]  /*166e0*/  IMAD.WIDE.U32 R2, R9, c[0x0][0x498], R2 ;  /* 0x0001260009027a25 */ /* 0x000fe200078e0002 */
[----:B------:R-:W-:-:S03]  /*166f0*/  @P0 SHF.R.U32.HI R0, RZ, c[0x0][0x4f0], R7 ;  /* 0x00013c00ff000a19 */ /* 0x000fc60000011607 */
[----:B------:R-:W-:Y:S01]  /*16700*/  IMAD R7, R10, c[0x0][0x498], RZ ;  /* 0x000126000a077a24 */ /* 0x000fe200078e02ff */
[----:B------:R-:W-:Y:S01]  /*16710*/  IADD3 R2, P0, R0, R2, RZ ;  /* 0x0000000200027210 */ /* 0x000fe20007f1e0ff */
[----:B------:R-:W-:Y:S02]  /*16720*/  IMAD.MOV R6, RZ, RZ, -R0 ;  /* 0x000000ffff067224 */ /* 0x000fe400078e0a00 */
[----:B------:R-:W-:Y:S02]  /*16730*/  IMAD R7, R9, c[0x0][0x49c], R7 ;  /* 0x0001270009077a24 */ /* 0x000fe400078e0207 */
[----:B------:R-:W-:Y:S01]  /*16740*/  IMAD R6, R6, c[0x0][0x4e8], R8 ;  /* 0x00013a0006067a24 */ /* 0x000fe200078e0208 */
[----:B------:R-:W-:-:S04]  /*16750*/  SHF.R.S32.HI R8, RZ, 0x1f, R0 ;  /* 0x0000001fff087819 */ /* 0x000fc80000011400 */
[----:B------:R-:W-:Y:S02]  /*16760*/  SHF.R.S32.HI R0, RZ, 0x1f, R6 ;  /* 0x0000001fff007819 */ /* 0x000fe40000011406 */
[----:B------:R-:W-:-:S03]  /*16770*/  IADD3.X R3, R8, R3, R7, P0, !PT ;  /* 0x0000000308037210 */ /* 0x000fc600007fe407 */
[----:B------:R-:W-:Y:S02]  /*16780*/  IMAD R0, R0, c[0x0][0x488], RZ ;  /* 0x0001220000007a24 */ /* 0x000fe400078e02ff */
[----:B------:R-:W-:-:S04]  /*16790*/  IMAD.WIDE.U32 R2, R6, c[0x0][0x488], R2 ;  /* 0x0001220006027a25 */ /* 0x000fc800078e0002 */
[----:B------:R-:W-:Y:S01]  /*167a0*/  IMAD R0, R6, c[0x0][0x48c], R0 ;  /* 0x0001230006007a24 */ /* 0x000fe200078e0200 */
[----:B------:R-:W-:-:S04]  /*167b0*/  LEA R6, P0, R2, c[0x0][0x450], 0x2 ;  /* 0x0001140002067a11 */ /* 0x000fc800078010ff */
[----:B------:R-:W-:-:S04]  /*167c0*/  IADD3 R0, R3, R0, RZ ;  /* 0x0000000003007210 */ /* 0x000fc80007ffe0ff */
[----:B------:R-:W-:Y:S02]  /*167d0*/  LEA.HI.X R7, R2, c[0x0][0x454], R0, 0x2, P0 ;  /* 0x0001150002077a11 */ /* 0x000fe400000f1400 */
[----:B------:R-:W-:-:S05]  /*167e0*/  MOV R0, 0xff800000 ;  /* 0xff80000000007802 */ /* 0x000fca0000000f00 */
[----:B------:R1:W-:Y:S02]  /*167f0*/  STG.E [R6.64], R0 ;  /* 0x0000000006007986 */ /* 0x0003e4000c101906 */
.L_x_144:
[----:B------:R-:W-:Y:S05]  /*16800*/  BSYNC B0 ;  /* 0x0000000000007941 */ /* 0x000fea0003800000 */
.L_x_143:
[----:B------:R-:W2:Y:S01]  /*16810*/  S2R R15, SR_CTAID.X ;  /* 0x00000000000f7919 */ /* 0x000ea20000002500 */
[----:B-1----:R-:W-:Y:S01]  /*16820*/  IMAD R0, R5, c[0x0][0x3a0], RZ ;  /* 0x0000e80005007a24 */ /* 0x002fe200078e02ff */
[----:B------:R-:W-:Y:S01]  /*16830*/  SHF.R.S32.HI R5, RZ, 0x1f, R11 ;  /* 0x0000001fff057819 */ /* 0x000fe2000001140b */
[C---:B------:R-:W-:Y:S01]  /*16840*/  IMAD.WIDE.U32 R2, R4.reuse, c[0x0][0x3a0], RZ ;  /* 0x0000e80004027a25 */ /* 0x040fe200078e00ff */
[----:B------:R-:W-:Y:S01]  /*16850*/  MOV R6, c[0x0][0x4e8] ;  /* 0x00013a0000067a02 */ /* 0x000fe20000000f00 */
[----:B------:R-:W-:Y:S01]  /*16860*/  BSSY B0, `(.L_x_145) ;  /* 0x000003b000007945 */ /* 0x000fe20003800000 */
[----:B------:R-:W-:Y:S01]  /*16870*/  LEA.HI R5, R5, R11, RZ, 0x2 ;  /* 0x0000000b05057211 */ /* 0x000fe200078f10ff */
[----:B------:R-:W-:Y:S01]  /*16880*/  IMAD R0, R4, c[0x0][0x3a4], R0 ;  /* 0x0000e90004007a24 */ /* 0x000fe200078e0200 */
[----:B------:R-:W-:Y:S01]  /*16890*/  ISETP.NE.AND P0, PT, R6, 0x1, PT ;  /* 0x000000010600780c */ /* 0x000fe20003f05270 */
[----:B------:R-:W-:Y:S01]  /*168a0*/  IMAD R6, R10, c[0x0][0x3f0], RZ ;  /* 0x0000fc000a067a24 */ /* 0x000fe200078e02ff */
[----:B------:R-:W-:Y:S01]  /*168b0*/  LOP3.LUT R4, R5, 0xfffffffc, RZ, 0xc0, !PT ;  /* 0xfffffffc05047812 */ /* 0x000fe200078ec0ff */
[----:B-----5:R-:W-:Y:S01]  /*168c0*/  IMAD R13, R13, c[0x0][0x4e8], RZ ;  /* 0x00013a000d0d7a24 */ /* 0x020fe200078e02ff */
[----:B------:R-:W-:Y:S01]  /*168d0*/  IADD3 R3, R3, R0, RZ ;  /* 0x0000000003037210 */ /* 0x000fe20007ffe0ff */
[----:B------:R-:W-:-:S02]  /*168e0*/  IMAD R0, R57, c[0x0][0x3e8], RZ ;  /* 0x0000fa0039007a24 */ /* 0x000fc400078e02ff */
[----:B------:R-:W-:Y:S01]  /*168f0*/  IMAD.IADD R8, R11, 0x1, -R4 ;  /* 0x000000010b087824 */ /* 0x000fe200078e0a04 */
[----:B------:R-:W-:Y:S01]  /*16900*/  SHF.R.S32.HI R11, RZ, 0x2, R5 ;  /* 0x00000002ff0b7819 */ /* 0x000fe20000011405 */
[C---:B------:R-:W-:Y:S02]  /*16910*/  IMAD R0, R69.reuse, c[0x0][0x3ec], R0 ;  /* 0x0000fb0045007a24 */ /* 0x040fe400078e0200 */
[----:B------:R-:W-:Y:S01]  /*16920*/  IMAD.WIDE.U32 R2, R69, c[0x0][0x3e8], R2 ;  /* 0x0000fa0045027a25 */ /* 0x000fe200078e0002 */
[----:B------:R-:W-:-:S03]  /*16930*/  LEA R4, R8, R11, 0x5 ;  /* 0x0000000b08047211 */ /* 0x000fc600078e28ff */
[----:B------:R-:W-:Y:S01]  /*16940*/  IMAD R7, R9, c[0x0][0x3f4], R6 ;  /* 0x0000fd0009077a24 */ /* 0x000fe200078e0206 */
[----:B------:R-:W-:Y:S01]  /*16950*/  IADD3 R3, R0, R3, RZ ;  /* 0x0000000300037210 */ /* 0x000fe20007ffe0ff */
[C---:B--2---:R-:W-:Y:S01]  /*16960*/  IMAD R4, R15.reuse, 0x80, R4 ;  /* 0x000000800f047824 */ /* 0x044fe200078e0204 */
[----:B------:R-:W-:-:S03]  /*16970*/  LEA R11, R15, R11, 0x7 ;  /* 0x0000000b0f0b7211 */ /* 0x000fc600078e38ff */
[----:B------:R-:W-:Y:S01]  /*16980*/  @P0 IMAD.HI.U32 R5, R4, c[0x0][0x4ec], RZ ;  /* 0x00013b0004050a27 */ /* 0x000fe200078e00ff */
[----:B------:R-:W-:-:S03]  /*16990*/  MOV R0, R4 ;  /* 0x0000000400007202 */ /* 0x000fc60000000f00 */
[----:B------:R-:W-:Y:S01]  /*169a0*/  IMAD.WIDE.U32 R2, R9, c[0x0][0x3f0], R2 ;  /* 0x0000fc0009027a25 */ /* 0x000fe200078e0002 */
[----:B------:R-:W-:-:S04]  /*169b0*/  @P0 SHF.R.U32.HI R0, RZ, c[0x0][0x4f0], R5 ;  /* 0x00013c00ff000a19 */ /* 0x000fc80000011605 */
[--C-:B------:R-:W-:Y:S01]  /*169c0*/  SHF.R.S32.HI R6, RZ, 0x1f, R0.reuse ;  /* 0x0000001fff067819 */ /* 0x100fe20000011400 */
[----:B------:R-:W-:Y:S01]  /*169d0*/  IMAD.MOV R5, RZ, RZ, -R0 ;  /* 0x000000ffff057224 */ /* 0x000fe200078e0a00 */
[----:B------:R-:W-:-:S03]  /*169e0*/  IADD3 R3, R3, R7, RZ ;  /* 0x0000000703037210 */ /* 0x000fc60007ffe0ff */
        /* <DEDUP_REMOVED lines=34> */
.L_x_146:
[----:B------:R-:W-:Y:S05]  /*16c10*/  BSYNC B0 ;  /* 0x0000000000007941 */ /* 0x000fea0003800000 */
.L_x_145:
        /* <DEDUP_REMOVED lines=21> */
.L_x_148:
[----:B------:R-:W-:Y:S05]  /*16d70*/  BSYNC B0 ;  /* 0x0000000000007941 */ /* 0x000fea0003800000 */
.L_x_147:
        /* <DEDUP_REMOVED lines=21> */
.L_x_150:
[----:B------:R-:W-:Y:S05]  /*16ed0*/  BSYNC B0 ;  /* 0x0000000000007941 */ /* 0x000fea0003800000 */
.L_x_149:
        /* <DEDUP_REMOVED lines=22> */
.L_x_151:
        /* <DEDUP_REMOVED lines=12> */
.L_x_756:


//--------------------- .text._ZN7cutlass13device_kernelIN5flash19enable_sm80_to_sm89INS1_16FlashAttnFwdSm80INS1_25CollectiveMainloopFwdSm80ILi4ELi1ELb0EN4cute5tupleIJNS5_1CILi128EEENS7_ILi48EEENS7_ILi96EEEEEELi96ENS_10bfloat16_tEfNS_4arch4Sm80ELb0ELb1ELb1ELb0ELb0ELb0ELb1ELb0EEENS1_21CollectiveEpilogueFwdINS6_IJS8_SA_S9_EEENS6_IJNS7_ILi1EEESI_SI_EEESC_SE_Li128ELb0ELb1ELb0ELb0EEENS1_19SingleTileSchedulerILb0ELb0ELb1ELi128EEEEEEEEEvNT_6ParamsE --------------------------
	.section	.text._ZN7cutlass13device_kernelIN5flash19enable_sm80_to_sm89INS1_16FlashAttnFwdSm80INS1_25CollectiveMainloopFwdSm80ILi4ELi1ELb0EN4cute5tupleIJNS5_1CILi128EEENS7_ILi48EEENS7_ILi96EEEEEELi96ENS_10bfloat16_tEfNS_4arch4Sm80ELb0ELb1ELb1ELb0ELb0ELb0ELb1ELb0EEENS1_21CollectiveEpilogueFwdINS6_IJS8_SA_S9_EEENS6_IJNS7_ILi1EEESI_SI_EEESC_SE_Li128ELb0ELb1ELb0ELb0EEENS1_19SingleTileSchedulerILb0ELb0ELb1ELi128EEEEEEEEEvNT_6ParamsE,"ax",@progbits
	.sectioninfo	@"SHI_REGISTERS=255"
	.align	128
.text._ZN7cutlass13device_kernelIN5flash19enable_sm80_to_sm89INS1_16FlashAttnFwdSm80INS1_25CollectiveMainloopFwdSm80ILi4ELi1ELb0EN4cute5tupleIJNS5_1CILi128EEENS7_ILi48EEENS7_ILi96EEEEEELi96ENS_10bfloat16_tEfNS_4arch4Sm80ELb0ELb1ELb1ELb0ELb0ELb0ELb1ELb0EEENS1_21CollectiveEpilogueFwdINS6_IJS8_SA_S9_EEENS6_IJNS7_ILi1EEESI_SI_EEESC_SE_Li128ELb0ELb1ELb0ELb0EEENS1_19SingleTileSchedulerILb0ELb0ELb1ELi128EEEEEEEEEvNT_6ParamsE:
        .type           _ZN7cutlass13device_kernelIN5flash19enable_sm80_to_sm89INS1_16FlashAttnFwdSm80INS1_25CollectiveMainloopFwdSm80ILi4ELi1ELb0EN4cute5tupleIJNS5_1CILi128EEENS7_ILi48EEENS7_ILi96EEEEEELi96ENS_10bfloat16_tEfNS_4arch4Sm80ELb0ELb1ELb1ELb0ELb0ELb0ELb1ELb0EEENS1_21CollectiveEpilogueFwdINS6_IJS8_SA_S9_EEENS6_IJNS7_ILi1EEESI_SI_EEESC_SE_Li128ELb0ELb1ELb0ELb0EEENS1_19SingleTileSchedulerILb0ELb0ELb1ELi128EEEEEEEEEvNT_6ParamsE,@function
        .size           _ZN7cutlass13device_kernelIN5flash19enable_sm80_to_sm89INS1_16FlashAttnFwdSm80INS1_25CollectiveMainloopFwdSm80ILi4ELi1ELb0EN4cute5tupleIJNS5_1CILi128EEENS7_ILi48EEENS7_ILi96EEEEEELi96ENS_10bfloat16_tEfNS_4arch4Sm80ELb0ELb1ELb1ELb0ELb0ELb0ELb1ELb0EEENS1_21CollectiveEpilogueFwdINS6_IJS8_SA_S9_EEENS6_IJNS7_ILi1EEESI_SI_EEESC_SE_Li128ELb0ELb1ELb0ELb0EEENS1_19SingleTileSchedulerILb0ELb0ELb1ELi128EEEEEEEEEvNT_6ParamsE,(.L_x_757 - _ZN7cutlass13device_kernelIN5flash19enable_sm80_to_sm89INS1_16FlashAttnFwdSm80INS1_25CollectiveMainloopFwdSm80ILi4ELi1ELb0EN4cute5tupleIJNS5_1CILi128EEENS7_ILi48EEENS7_ILi96EEEEEELi96ENS_10bfloat16_tEfNS_4arch4Sm80ELb0ELb1ELb1ELb0ELb0ELb0ELb1ELb0EEENS1_21CollectiveEpilogueFwdINS6_IJS8_SA_S9_EEENS6_IJNS7_ILi1EEESI_SI_EEESC_SE_Li128ELb0ELb1ELb0ELb0EEENS1_19SingleTileSchedulerILb0ELb0ELb1ELi128EEEEEEEEEvNT_6ParamsE)
        .other          _ZN7cutlass13device_kernelIN5flash19enable_sm80_to_sm89INS1_16FlashAttnFwdSm80INS1_25CollectiveMainloopFwdSm80ILi4ELi1ELb0EN4cute5tupleIJNS5_1CILi128EEENS7_ILi48EEENS7_ILi96EEEEEELi96ENS_10bfloat16_tEfNS_4arch4Sm80ELb0ELb1ELb1ELb0ELb0ELb0ELb1ELb0EEENS1_21CollectiveEpilogueFwdINS6_IJS8_SA_S9_EEENS6_IJNS7_ILi1EEESI_SI_EEESC_SE_Li128ELb0ELb1ELb0ELb0EEENS1_19SingleTileSchedulerILb0ELb0ELb1ELi128EEEEEEEEEvNT_6ParamsE,@"STO_CUDA_ENTRY STV_DEFAULT"
_ZN7cutlass13device_kernelIN5flash19enable_sm80_to_sm89INS1_16FlashAttnFwdSm80INS1_25CollectiveMainloopFwdSm80ILi4ELi1ELb0EN4cute5tupleIJNS5_1CILi128EEENS7_ILi48EEENS7_ILi96EEEEEELi96ENS_10bfloat16_tEfNS_4arch4Sm80ELb0ELb1ELb1ELb0ELb0ELb0ELb1ELb0EEENS1_21CollectiveEpilogueFwdINS6_IJS8_SA_S9_EEENS6_IJNS7_ILi1EEESI_SI_EEESC_SE_Li128ELb0ELb1ELb0ELb0EEENS1_19SingleTileSchedulerILb0ELb0ELb1ELi128EEEEEEEEEvNT_6ParamsE:
[----:B------:R-:W-:Y:S02]  /*0000*/  MOV R1, c[0x0][0x28] ;  /* 0x00000a0000017a02 */ /* 0x000fe40000000f00 */
[----:B------:R-:W1:Y:S02]  /*0010*/  S2R R0, SR_CTAID.Z ;  /* 0x0000000000007919 */ /* 0x000e640000002700 */
[----:B-1----:R-:W-:-:S13]  /*0020*/  ISETP.GE.AND P0, PT, R0, RZ, PT ;  /* 0x000000ff0000720c */ /* 0x002fda0003f06270 */
[----:B------:R-:W-:Y:S05]  /*0030*/  @!P0 EXIT ;  /* 0x000000000000894d */ /* 0x000fea0003800000 */
[----:B------:R-:W1:Y:S01]  /*0040*/  S2UR UR11, SR_CTAID.X ;  /* 0x00000000000b79c3 */ /* 0x000e620000002500 */
[----:B------:R-:W-:Y:S01]  /*0050*/  ULDC UR7, c[0x0][0x2c4] ;  /* 0x0000b10000077ab9 */ /* 0x000fe20000000800 */
[----:B------:R-:W2:Y:S01]  /*0060*/  S2R R92, SR_TID.X ;  /* 0x00000000005c7919 */ /* 0x000ea20000002100 */
[----:B------:R-:W-:Y:S02]  /*0070*/  UISETP.NE.AND UP2, UPT, UR7, 0x1, UPT ;  /* 0x000000010700788c */ /* 0x000fe4000bf45270 */
[----:B------:R-:W-:Y:S02]  /*0080*/  ULDC.64 UR4, c[0x0][0x2c8] ;  /* 0x0000b20000047ab9 */ /* 0x000fe40000000a00 */
[----:B------:R-:W-:Y:S02]  /*0090*/  UMOV UR8, 0x1 ;  /* 0x0000000100087882 */ /* 0x000fe40000000000 */
[----:B------:R-:W-:Y:S02]  /*00a0*/  ULDC UR6, c[0x0][0x168] ;  /* 0x00005a0000067ab9 */ /* 0x000fe40000000800 */
[----:B------:R-:W-:-:S02]  /*00b0*/  UIADD3 UR6, UR8, -UR6, URZ ;  /* 0x8000000608067290 */ /* 0x000fc4000fffe03f */
[----:B-1----:R-:W-:-:S04]  /*00c0*/  USHF.L.U32 UR11, UR11, 0x7, URZ ;  /* 0x000000070b0b7899 */ /* 0x002fc8000800063f */
[----:B------:R-:W-:Y:S02]  /*00d0*/  @UP2 UIADD3 UR12, UR11, 0x7f, URZ ;  /* 0x0000007f0b0c2890 */ /* 0x000fe4000fffe03f */
[----:B------:R-:W-:Y:S02]  /*00e0*/  UIADD3 UR9, UR11, 0x7f, URZ ;  /* 0x0000007f0b097890 */ /* 0x000fe4000fffe03f */
[----:B------:R-:W-:-:S04]  /*00f0*/  UIMAD.WIDE.U32 UR12, UR12, UR4, URZ ;  /* 0x000000040c0c72a5 */ /* 0x000fc8000f8e003f */
[----:B------:R-:W-:-:S03]  /*0100*/  @UP2 USHF.R.U32.HI UR9, URZ, UR5, UR13 ;  /* 0x000000053f092299 */ /* 0x000fc6000801160d */
[----:B------:R-:W-:Y:S02]  /*0110*/  ULDC.64 UR4, c[0x0][0x328] ;  /* 0x0000ca0000047ab9 */ /* 0x000fe40000000a00 */
[----:B------:R-:W-:-:S03]  /*0120*/  UISETP.LE.AND UP1, UPT, UR8, UR5, UPT ;  /* 0x000000050800728c */ /* 0x000fc6000bf23270 */
[----:B------:R-:W-:Y:S02]  /*0130*/  ULDC UR5, c[0x0][0x1d0] ;  /* 0x0000740000057ab9 */ /* 0x000fe40000000800 */
[----:B------:R-:W-:Y:S01]  /*0140*/  UIADD3 UR5, UR9, UR5, UR6 ;  /* 0x0000000509057290 */ /* 0x000fe2000fffe006 */
[----:B------:R-:W-:-:S03]  /*0150*/  PLOP3.LUT P0, PT, PT, PT, UP1, 0x40, 0x0 ;  /* 0x000000000000781c */ /* 0x000fc60003f0e818 */
[----:B------:R-:W-:-:S06]  /*0160*/  UIADD3 UR4, UR5, UR4, URZ ;  /* 0x0000000405047290 */ /* 0x000fcc000fffe03f */
[----:B------:R-:W-:-:S04]  /*0170*/  MOV R3, UR4 ;  /* 0x0000000400037c02 */ /* 0x000fc80008000f00 */
[----:B------:R-:W-:Y:S05]  /*0180*/  @P0 BRA `(.L_x_152) ;  /* 0x0000013000000947 */ /* 0x000fea0003800000 */
[----:B--2---:R-:W-:Y:S01]  /*0190*/  ISETP.LT.AND P0, PT, RZ, UR5, PT ;  /* 0x00000005ff007c0c */ /* 0x004fe2000bf01270 */
[----:B------:R-:W-:-:S12]  /*01a0*/  UIADD3 UR6, UR5, -0x1, URZ ;  /* 0xffffffff05067890 */ /* 0x000fd8000fffe03f */
[----:B------:R-:W-:Y:S05]  /*01b0*/  @P0 BRA `(.L_x_153) ;  /* 0x0000008000000947 */ /* 0x000fea0003800000 */
[----:B------:R-:W-:Y:S02]  /*01c0*/  ULDC UR4, c[0x0][0x32c] ;  /* 0x0000cb0000047ab9 */ /* 0x000fe40000000800 */
[----:B------:R-:W-:Y:S02]  /*01d0*/  UISETP.NE.AND UP0, UPT, UR8, UR4, UPT ;  /* 0x000000040800728c */ /* 0x000fe4000bf05270 */
[----:B------:R-:W-:-:S03]  /*01e0*/  UIADD3 UR6, -UR5, URZ, URZ ;  /* 0x0000003f05067290 */ /* 0x000fc6000fffe13f */
[----:B------:R-:W-:Y:S02]  /*01f0*/  ULDC.64 UR4, c[0x0][0x330] ;  /* 0x0000cc0000047ab9 */ /* 0x000fe40000000a00 */
[----:B------:R-:W-:-:S04]  /*0200*/  UIMAD.WIDE.U32 UR8, UR6, UR4, URZ ;  /* 0x00000004060872a5 */ /* 0x000fc8000f8e003f */
[----:B------:R-:W-:-:S04]  /*0210*/  @UP0 USHF.R.U32.HI UR6, URZ, UR5, UR9 ;  /* 0x000000053f060299 */ /* 0x000fc80008011609 */
[----:B------:R-:W-:Y:S01]  /*0220*/  ULOP3.LUT UR6, URZ, UR6, URZ, 0x33, !UPT ;  /* 0x000000063f067292 */ /* 0x000fe2000f8e333f */
[----:B------:R-:W-:Y:S05]  /*0230*/  BRA `(.L_x_154) ;  /* 0x0000005000007947 */ /* 0x000fea0003800000 */
.L_x_153:
[----:B------:R-:W-:Y:S02]  /*0240*/  ULDC UR4, c[0x0][0x32c] ;  /* 0x0000cb0000047ab9 */ /* 0x000fe40000000800 */
[----:B------:R-:W-:-:S03]  /*0250*/  UISETP.NE.AND UP0, UPT, UR8, UR4, UPT ;  /* 0x000000040800728c */ /* 0x000fc6000bf05270 */
[----:B------:R-:W-:Y:S02]  /*0260*/  ULDC.64 UR4, c[0x0][0x330] ;  /* 0x0000cc0000047ab9 */ /* 0x000fe40000000a00 */
[----:B------:R-:W-:-:S06]  /*0270*/  UIMAD.WIDE.U32 UR8, UR6, UR4, URZ ;  /* 0x00000004060872a5 */ /* 0x000fcc000f8e003f */
[----:B------:R-:W-:Y:S02]  /*0280*/  @UP0 USHF.R.U32.HI UR6, URZ, UR5, UR9 ;  /* 0x000000053f060299 */ /* 0x000fe40008011609 */
.L_x_154:
[----:B------:R-:W-:Y:S02]  /*0290*/  ULDC UR4, c[0x0][0x32c] ;  /* 0x0000cb0000047ab9 */ /* 0x000fe40000000800 */
[----:B------:R-:W-:-:S06]  /*02a0*/  UIMAD UR4, UR6, UR4, UR4 ;  /* 0x00000004060472a4 */ /* 0x000fcc000f8e0204 */
[----:B------:R-:W-:-:S03]  /*02b0*/  IMNMX R3, R3, UR4, PT ;  /* 0x0000000403037c17 */ /* 0x000fc6000b800200 */
.L_x_152:
[----:B--2---:R-:W-:Y:S01]  /*02c0*/  UMOV UR6, 0x2f ;  /* 0x0000002f00067882 */ /* 0x004fe20000000000 */
[----:B------:R-:W-:Y:S01]  /*02d0*/  IADD3 R3, R3, 0x2f, RZ ;  /* 0x0000002f03037810 */ /* 0x000fe20007ffe0ff */
[----:B------:R-:W-:Y:S01]  /*02e0*/  ULDC UR10, c[0x0][0x1d0] ;  /* 0x00007400000a7ab9 */ /* 0x000fe20000000800 */
[----:B------:R-:W-:Y:S01]  /*02f0*/  PLOP3.LUT P0, PT, PT, PT, UP1, 0x40, 0x0 ;  /* 0x000000000000781c */ /* 0x000fe20003f0e818 */
[----:B------:R-:W-:Y:S02]  /*0300*/  UIADD3 UR6, UR6, UR10, URZ ;  /* 0x0000000a06067290 */ /* 0x000fe4000fffe03f */
[----:B------:R-:W-:Y:S01]  /*0310*/  ULDC.64 UR4, c[0x0][0x2c8] ;  /* 0x0000b20000047ab9 */ /* 0x000fe20000000a00 */
[----:B------:R-:W-:Y:S01]  /*0320*/  IMAD.HI R3, R3, 0x2aaaaaab, RZ ;  /* 0x2aaaaaab03037827 */ /* 0x000fe200078e02ff */
[----:B------:R-:W-:Y:S02]  /*0330*/  UIMAD.WIDE UR8, UR6, 0x2aaaaaab, URZ ;  /* 0x2aaaaaab060878a5 */ /* 0x000fe4000f8e023f */
[----:B------:R-:W-:-:S02]  /*0340*/  UIMAD.WIDE.U32 UR12, UR11, UR4, URZ ;  /* 0x000000040b0c72a5 */ /* 0x000fc4000f8e003f */
[----:B------:R-:W-:Y:S01]  /*0350*/  ULDC UR6, c[0x0][0x168] ;  /* 0x00005a0000067ab9 */ /* 0x000fe20000000800 */
[----:B------:R-:W-:Y:S01]  /*0360*/  SHF.R.U32.HI R2, RZ, 0x1f, R3 ;  /* 0x0000001fff027819 */ /* 0x000fe20000011603 */
[----:B------:R-:W-:Y:S02]  /*0370*/  UIADD3 UR10, UR10, -UR6, URZ ;  /* 0x800000060a0a7290 */ /* 0x000fe4000fffe03f */
[----:B------:R-:W-:Y:S01]  /*0380*/  USHF.R.U32.HI UR6, URZ, 0x1f, UR9 ;  /* 0x0000001f3f067899 */ /* 0x000fe20008011609 */
[----:B------:R-:W-:Y:S01]  /*0390*/  LEA.HI.SX32 R2, R3, R2, 0x1d ;  /* 0x0000000203027211 */ /* 0x000fe200078feaff */
[----:B------:R-:W-:Y:S02]  /*03a0*/  UMOV UR4, UR11 ;  /* 0x0000000b00047c82 */ /* 0x000fe40008000000 */
[----:B------:R-:W-:Y:S02]  /*03b0*/  @UP2 USHF.R.U32.HI UR4, URZ, UR5, UR13 ;  /* 0x000000053f042299 */ /* 0x000fe4000801160d */
[----:B------:R-:W-:-:S02]  /*03c0*/  ULEA.HI.SX32 UR9, UR9, UR6, 0x1d ;  /* 0x0000000609097291 */ /* 0x000fc4000f8fea3f */
[----:B------:R-:W-:Y:S02]  /*03d0*/  UIADD3 UR4, UR10, UR4, URZ ;  /* 0x000000040a047290 */ /* 0x000fe4000fffe03f */
[----:B------:R-:W-:Y:S02]  /*03e0*/  ULDC UR5, c[0x0][0x324] ;  /* 0x0000c90000057ab9 */ /* 0x000fe40000000800 */
[----:B------:R-:W-:Y:S01]  /*03f0*/  UIADD3 UR6, UR4, -UR5, URZ ;  /* 0x8000000504067290 */ /* 0x000fe2000fffe03f */
[----:B------:R-:W-:Y:S01]  /*0400*/  IMNMX R153, R2, UR9, PT ;  /* 0x0000000902997c17 */ /* 0x000fe2000b800200 */
[----:B------:R-:W-:Y:S05]  /*0410*/  @P0 BRA `(.L_x_155) ;  /* 0x0000015000000947 */ /* 0x000fea0003800000 */
[----:B------:R-:W-:Y:S02]  /*0420*/  UMOV UR8, UR4 ;  /* 0x0000000400087c82 */ /* 0x000fe40008000000 */
[----:B------:R-:W-:-:S06]  /*0430*/  UISETP.GT.AND UP0, UPT, UR8, -0x1, UPT ;  /* 0xffffffff0800788c */ /* 0x000fcc000bf04270 */
[----:B------:R-:W-:-:S13]  /*0440*/  PLOP3.LUT P0, PT, PT, PT, UP0, 0x80, 0x0 ;  /* 0x000000000000781c */ /* 0x000fda0003f0f008 */
[----:B------:R-:W-:Y:S05]  /*0450*/  @P0 BRA `(.L_x_156) ;  /* 0x0000008000000947 */ /* 0x000fea0003800000 */
[----:B------:R-:W-:Y:S02]  /*0460*/  ULDC UR4, c[0x0][0x32c] ;  /* 0x0000cb0000047ab9 */ /* 0x000fe40000000800 */
[----:B------:R-:W-:Y:S02]  /*0470*/  UISETP.NE.AND UP0, UPT, UR4, 0x1, UPT ;  /* 0x000000010400788c */ /* 0x000fe4000bf05270 */
[----:B------:R-:W-:Y:S02]  /*0480*/  ULOP3.LUT UR8, URZ, UR8, URZ, 0x33, !UPT ;  /* 0x000000083f087292 */ /* 0x000fe4000f8e333f */
[----:B------:R-:W-:Y:S02]  /*0490*/  ULDC.64 UR4, c[0x0][0x330] ;  /* 0x0000cc0000047ab9 */ /* 0x000fe40000000a00 */
[----:B------:R-:W-:-:S05]  /*04a0*/  UIMAD.WIDE.U32 UR12, UR8, UR4, URZ ;  /* 0x00000004080c72a5 */ /* 0x000fca000f8e003f */
[----:B------:R-:W-:-:S04]  /*04b0*/  @UP0 USHF.R.U32.HI UR8, URZ, UR5, UR13 ;  /* 0x000000053f080299 */ /* 0x000fc8000801160d */
[----:B------:R-:W-:Y:S01]  /*04c0*/  ULOP3.LUT UR8, URZ, UR8, URZ, 0x33, !UPT ;  /* 0x000000083f087292 */ /* 0x000fe2000f8e333f */
[----:B------:R-:W-:Y:S05]  /*04d0*/  BRA `(.L_x_157) ;  /* 0x0000005000007947 */ /* 0x000fea0003800000 */
.L_x_156:
[----:B------:R-:W-:Y:S02]  /*04e0*/  ULDC UR4, c[0x0][0x32c] ;  /* 0x0000cb0000047ab9 */ /* 0x000fe40000000800 */
[----:B------:R-:W-:-:S03]  /*04f0*/  UISETP.NE.AND UP0, UPT, UR4, 0x1, UPT ;  /* 0x000000010400788c */ /* 0x000fc6000bf05270 */
[----:B------:R-:W-:Y:S02]  /*0500*/  ULDC.64 UR4, c[0x0][0x330] ;  /* 0x0000cc0000047ab9 */ /* 0x000fe40000000a00 */
[----:B------:R-:W-:-:S06]  /*0510*/  UIMAD.WIDE.U32 UR12, UR8, UR4, URZ ;  /* 0x00000004080c72a5 */ /* 0x000fcc000f8e003f */
[----:B------:R-:W-:Y:S02]  /*0520*/  @UP0 USHF.R.U32.HI UR8, URZ, UR5, UR13 ;  /* 0x000000053f080299 */ /* 0x000fe4000801160d */
.L_x_157:
[----:B------:R-:W-:Y:S02]  /*0530*/  ULDC UR4, c[0x0][0x32c] ;  /* 0x0000cb0000047ab9 */ /* 0x000fe40000000800 */
[----:B------:R-:W-:-:S04]  /*0540*/  UIMAD UR4, UR8, UR4, URZ ;  /* 0x00000004080472a4 */ /* 0x000fc8000f8e023f */
[----:B------:R-:W-:-:S04]  /*0550*/  UISETP.LT.AND UP0, UPT, UR6, UR4, UPT ;  /* 0x000000040600728c */ /* 0x000fc8000bf01270 */
[----:B------:R-:W-:-:S04]  /*0560*/  USEL UR6, UR6, UR4, !UP0 ;  /* 0x0000000406067287 */ /* 0x000fc8000c000000 */
.L_x_155:
[----:B------:R-:W-:Y:S01]  /*0570*/  UIMAD.WIDE UR4, UR6, 0x2aaaaaab, URZ ;  /* 0x2aaaaaab060478a5 */ /* 0x000fe2000f8e023f */
[----:B------:R-:W-:Y:S01]  /*0580*/  PLOP3.LUT P4, PT, PT, PT, PT, 0x80, 0x0 ;  /* 0x000000000000781c */ /* 0x000fe20003f8f070 */
[----:B------:R-:W-:Y:S01]  /*0590*/  ULDC.64 UR8, c[0x0][0x118] ;  /* 0x0000460000087ab9 */ /* 0x000fe20000000a00 */
[----:B------:R-:W-:Y:S01]  /*05a0*/  CS2R R10, SRZ ;  /* 0x00000000000a7805 */ /* 0x000fe2000001ff00 */
[----:B------:R-:W-:Y:S01]  /*05b0*/  USHF.R.U32.HI UR4, URZ, 0x1f, UR5 ;  /* 0x0000001f3f047899 */ /* 0x000fe20008011605 */
[----:B------:R-:W-:Y:S01]  /*05c0*/  IMAD.MOV.U32 R94, RZ, RZ, RZ ;  /* 0x000000ffff5e7224 */ /* 0x000fe200078e00ff */
[----:B------:R-:W-:Y:S01]  /*05d0*/  CS2R R8, SRZ ;  /* 0x0000000000087805 */ /* 0x000fe2000001ff00 */
[----:B------:R-:W-:Y:S01]  /*05e0*/  IMAD.MOV.U32 R93, RZ, RZ, RZ ;  /* 0x000000ffff5d7224 */ /* 0x000fe200078e00ff */
[----:B------:R-:W-:Y:S01]  /*05f0*/  ULEA.HI.SX32 UR4, UR5, UR4, 0x1d ;  /* 0x0000000405047291 */ /* 0x000fe2000f8fea3f */
[----:B------:R-:W-:Y:S01]  /*0600*/  CS2R R98, SRZ ;  /* 0x0000000000627805 */ /* 0x000fe2000001ff00 */
[----:B------:R-:W-:Y:S01]  /*0610*/  MOV R96, RZ ;  /* 0x000000ff00607202 */ /* 0x000fe20000000f00 */
[----:B------:R-:W-:Y:S01]  /*0620*/  CS2R R90, SRZ ;  /* 0x00000000005a7805 */ /* 0x000fe2000001ff00 */
[----:B------:R-:W-:Y:S01]  /*0630*/  UISETP.LT.AND UP0, UPT, URZ, UR4, UPT ;  /* 0x000000043f00728c */ /* 0x000fe2000bf01270 */
[----:B------:R-:W-:Y:S01]  /*0640*/  CS2R R88, SRZ ;  /* 0x0000000000587805 */ /* 0x000fe2000001ff00 */
[----:B------:R-:W-:Y:S01]  /*0650*/  CS2R R86, SRZ ;  /* 0x0000000000567805 */ /* 0x000fe2000001ff00 */
[----:B------:R-:W-:Y:S01]  /*0660*/  CS2R R84, SRZ ;  /* 0x0000000000547805 */ /* 0x000fe2000001ff00 */
[----:B------:R-:W-:Y:S01]  /*0670*/  USEL UR6, URZ, UR4, !UP0 ;  /* 0x000000043f067287 */ /* 0x000fe2000c000000 */
[----:B------:R-:W-:Y:S01]  /*0680*/  CS2R R78, SRZ ;  /* 0x00000000004e7805 */ /* 0x000fe2000001ff00 */
[----:B------:R-:W-:Y:S01]  /*0690*/  CS2R R76, SRZ ;  /* 0x00000000004c7805 */ /* 0x000fe2000001ff00 */
[----:B------:R-:W-:Y:S01]  /*06a0*/  CS2R R82, SRZ ;  /* 0x0000000000527805 */ /* 0x000fe2000001ff00 */
[----:B------:R-:W-:Y:S01]  /*06b0*/  CS2R R80, SRZ ;  /* 0x0000000000507805 */ /* 0x000fe2000001ff00 */
[----:B------:R-:W-:Y:S01]  /*06c0*/  CS2R R74, SRZ ;  /* 0x00000000004a7805 */ /* 0x000fe2000001ff00 */
[----:B------:R-:W-:Y:S01]  /*06d0*/  ISETP.GT.AND P0, PT, R153, UR6, PT ;  /* 0x0000000699007c0c */ /* 0x000fe2000bf04270 */
        /* <DEDUP_REMOVED lines=35> */
[----:B------:R-:W-:Y:S01]  /*0910*/  IMAD.MOV.U32 R14, RZ, RZ, RZ ;  /* 0x000000ffff0e7224 */ /* 0x000fe200078e00ff */
[----:B------:R-:W-:Y:S01]  /*0920*/  CS2R R12, SRZ ;  /* 0x00000000000c7805 */ /* 0x000fe2000001ff00 */
[----:B------:R-:W-:Y:S05]  /*0930*/  @!P0 BRA `(.L_x_158) ;  /* 0x0001139000008947 */ /* 0x000fea0003800000 */
[----:B------:R-:W-:-:S04]  /*0940*/  ISETP.NE.U32.AND P3, PT, RZ, c[0x0][0x340], PT ;  /* 0x0000d000ff007a0c */ /* 0x000fc80003f65070 */
[----:B------:R-:W-:-:S13]  /*0950*/  ISETP.NE.AND.EX P3, PT, RZ, c[0x0][0x344], PT, P3 ;  /* 0x0000d100ff007a0c */ /* 0x000fda0003f65330 */
[----:B------:R-:W-:-:S04]  /*0960*/  @P3 IMAD.MOV.U32 R3, RZ, RZ, 0x4 ;  /* 0x00000004ff033424 */ /* 0x000fc800078e00ff */
[----:B------:R-:W-:-:S06]  /*0970*/  @P3 IMAD.WIDE R234, R0, R3, c[0x0][0x340] ;  /* 0x0000d00000ea3625 */ /* 0x000fcc00078e0203 */
[----:B------:R-:W2:Y:S01]  /*0980*/  @P3 LDG.E R234, [R234.64] ;  /* 0x00000008eaea3981 */ /* 0x000ea2000c1e1900 */
[----:B------:R-:W-:Y:S01]  /*0990*/  SHF.R.S32.HI R15, RZ, 0x1f, R92 ;  /* 0x0000001fff0f7819 */ /* 0x000fe2000001145c */
[----:B------:R-:W-:Y:S01]  /*09a0*/  ULDC UR4, c[0x0][0x168] ;  /* 0x00005a0000047ab9 */ /* 0x000fe20000000800 */
[----:B------:R-:W-:Y:S01]  /*09b0*/  PLOP3.LUT P1, PT, PT, PT, UP2, 0x80, 0x0 ;  /* 0x000000000000781c */ /* 0x000fe20003f2f028 */
[----:B------:R-:W1:Y:S01]  /*09c0*/  S2R R32, SR_CTAID.Y ;  /* 0x0000000000207919 */ /* 0x000e620000002600 */
[-C--:B------:R-:W-:Y:S01]  /*09d0*/  LEA.HI R17, R15, R92.reuse, RZ, 0x2 ;  /* 0x0000005c0f117211 */ /* 0x080fe200078f10ff */
[----:B------:R-:W-:Y:S01]  /*09e0*/  UIMAD UR4, UR7, UR4, URZ ;  /* 0x00000004070472a4 */ /* 0x000fe2000f8e023f */
[----:B------:R-:W-:Y:S01]  /*09f0*/  PLOP3.LUT P0, PT, PT, PT, UP2, 0x80, 0x0 ;  /* 0x000000000000781c */ /* 0x000fe20003f0f028 */
[----:B------:R-:W-:Y:S01]  /*0a00*/  IMAD.MOV.U32 R98, RZ, RZ, 0x30 ;  /* 0x00000030ff627424 */ /* 0x000fe200078e00ff */
[----:B------:R-:W-:Y:S01]  /*0a10*/  LOP3.LUT R97, R17, 0xfffffffc, RZ, 0xc0, !PT ;  /* 0xfffffffc11617812 */ /* 0x000fe200078ec0ff */
[----:B------:R-:W-:Y:S01]  /*0a20*/  IMAD.MOV.U32 R224, RZ, RZ, 0x5 ;  /* 0x00000005ffe07424 */ /* 0x000fe200078e00ff */
[----:B------:R-:W-:Y:S01]  /*0a30*/  SHF.R.S32.HI R238, RZ, 0x2, R17 ;  /* 0x00000002ffee7819 */ /* 0x000fe20000011411 */
[----:B------:R-:W-:Y:S01]  /*0a40*/  IMAD R93, R153, -0x30, R98 ;  /* 0xffffffd0995d7824 */ /* 0x000fe200078e0262 */
[----:B------:R-:W-:Y:S01]  /*0a50*/  SHF.R.S32.HI R11, RZ, 0x1f, R0 ;  /* 0x0000001fff0b7819 */ /* 0x000fe20000011400 */
[----:B------:R-:W-:Y:S01]  /*0a60*/  IMAD.IADD R97, R92, 0x1, -R97 ;  /* 0x000000015c617824 */ /* 0x000fe200078e0a61 */
[----:B------:R-:W-:Y:S01]  /*0a70*/  LEA.HI R7, R15, R92, RZ, 0x3 ;  /* 0x0000005c0f077211 */ /* 0x000fe200078f18ff */
[----:B------:R-:W-:Y:S01]  /*0a80*/  IMAD.MOV.U32 R225, RZ, RZ, c[0x0][0x208] ;  /* 0x00008200ffe17624 */ /* 0x000fe200078e00ff */
[----:B------:R-:W-:Y:S01]  /*0a90*/  LEA.HI R17, R17, R238, RZ, 0x1 ;  /* 0x000000ee11117211 */ /* 0x000fe200078f08ff */
[----:B------:R-:W-:Y:S01]  /*0aa0*/  IMAD R2, R97, 0x20, R238 ;  /* 0x0000002061027824 */ /* 0x000fe200078e02ee */
[----:B------:R-:W-:Y:S01]  /*0ab0*/  LEA.HI R95, R15, R92, RZ, 0x5 ;  /* 0x0000005c0f5f7211 */ /* 0x000fe200078f28ff */
[----:B------:R-:W-:Y:S01]  /*0ac0*/  IMAD.SHL.U32 R30, R97, 0x8, RZ ;  /* 0x00000008611e7824 */ /* 0x000fe200078e00ff */
[----:B------:R-:W-:-:S02]  /*0ad0*/  LOP3.LUT R17, R17, 0x7fffffe, RZ, 0xc0, !PT ;  /* 0x07fffffe11117812 */ /* 0x000fc400078ec0ff */
[----:B------:R-:W-:Y:S02]  /*0ae0*/  IADD3 R2, R2, UR11, RZ ;  /* 0x0000000b02027c10 */ /* 0x000fe4000fffe0ff */
[C---:B------:R-:W-:Y:S01]  /*0af0*/  IADD3 R16, R238.reuse, UR11, RZ ;  /* 0x0000000bee107c10 */ /* 0x040fe2000fffe0ff */
[----:B------:R-:W-:Y:S01]  /*0b00*/  IMAD.IADD R17, R238, 0x1, -R17 ;  /* 0x00000001ee117824 */ /* 0x000fe200078e0a11 */
[----:B------:R-:W-:Y:S01]  /*0b10*/  SHF.R.S32.HI R94, RZ, 0x5, R95 ;  /* 0x00000005ff5e7819 */ /* 0x000fe2000001145f */
[----:B-1----:R-:W-:Y:S01]  /*0b20*/  IMAD.WIDE.U32 R12, R32, c[0x0][0x1b8], RZ ;  /* 0x00006e00200c7a25 */ /* 0x002fe200078e00ff */
[----:B------:R-:W-:Y:S02]  /*0b30*/  SHF.R.S32.HI R9, RZ, 0x1f, R32 ;  /* 0x0000001fff097819 */ /* 0x000fe40000011420 */
[----:B------:R-:W-:Y:S01]  /*0b40*/  SHF.R.S32.HI R31, RZ, 0x1f, R30 ;  /* 0x0000001fff1f7819 */ /* 0x000fe2000001141e */
[----:B------:R-:W-:Y:S01]  /*0b50*/  @P1 IMAD.HI.U32 R4, R2, c[0x0][0x2c8], RZ ;  /* 0x0000b20002041a27 */ /* 0x000fe200078e00ff */
[----:B------:R-:W-:-:S02]  /*0b60*/  ISETP.GE.AND P5, PT, R30, c[0x0][0x198], PT ;  /* 0x000066001e007a0c */ /* 0x000fc40003fa6270 */
[----:B------:R-:W-:Y:S01]  /*0b70*/  IADD3 R101, R153, -0x1, RZ ;  /* 0xffffffff99657810 */ /* 0x000fe20007ffe0ff */
[----:B------:R-:W-:Y:S01]  /*0b80*/  IMAD R3, R9, c[0x0][0x1b8], RZ ;  /* 0x00006e0009037a24 */ /* 0x000fe200078e02ff */
[----:B------:R-:W-:Y:S01]  /*0b90*/  IADD3 R72, R93, c[0x0][0x1d0], -R238 ;  /* 0x000074005d487a10 */ /* 0x000fe20007ffe8ee */
[----:B------:R-:W-:Y:S01]  /*0ba0*/  IMAD.MOV.U32 R6, RZ, RZ, R2 ;  /* 0x000000ffff067224 */ /* 0x000fe200078e0002 */
[----:B------:R-:W-:Y:S01]  /*0bb0*/  @P0 SHF.R.U32.HI R6, RZ, c[0x0][0x2cc], R4 ;  /* 0x0000b300ff060a19 */ /* 0x000fe20000011604 */
[----:B------:R-:W-:Y:S01]  /*0bc0*/  IMAD R3, R32, c[0x0][0x1bc], R3 ;  /* 0x00006f0020037a24 */ /* 0x000fe200078e0203 */
[----:B------:R-:W-:Y:S01]  /*0bd0*/  SHF.R.S32.HI R29, RZ, 0x1f, R101 ;  /* 0x0000001fff1d7819 */ /* 0x000fe20000011465 */
[----:B------:R-:W-:Y:S01]  /*0be0*/  IMAD R218, R94, 0x8, R17 ;  /* 0x000000085eda7824 */ /* 0x000fe200078e0211 */
[----:B------:R-:W-:Y:S01]  /*0bf0*/  SHF.R.S32.HI R5, RZ, 0x1f, R6 ;  /* 0x0000001fff057819 */ /* 0x000fe20000011406 */
[----:B------:R-:W-:Y:S02]  /*0c00*/  IMAD.IADD R13, R13, 0x1, R3 ;  /* 0x000000010d0d7824 */ /* 0x000fe400078e0203 */
[----:B------:R-:W-:-:S02]  /*0c10*/  IMAD R3, R11, c[0x0][0x1c0], RZ ;  /* 0x000070000b037a24 */ /* 0x000fc400078e02ff */
[----:B------:R-:W-:-:S04]  /*0c20*/  IMAD.WIDE.U32 R12, R0, c[0x0][0x1c0], R12 ;  /* 0x00007000000c7a25 */ /* 0x000fc800078e000c */
[----:B------:R-:W-:Y:S02]  /*0c30*/  IMAD R4, R0, c[0x0][0x1c4], R3 ;  /* 0x0000710000047a24 */ /* 0x000fe400078e0203 */
[----:B------:R-:W-:Y:S02]  /*0c40*/  IMAD.MOV R3, RZ, RZ, -R6 ;  /* 0x000000ffff037224 */ /* 0x000fe400078e0a06 */
[----:B------:R-:W-:Y:S02]  /*0c50*/  IMAD.IADD R13, R13, 0x1, R4 ;  /* 0x000000010d0d7824 */ /* 0x000fe400078e0204 */
[----:B------:R-:W-:Y:S02]  /*0c60*/  IMAD R3, R3, c[0x0][0x2c4], R2 ;  /* 0x0000b10003037a24 */ /* 0x000fe400078e0202 */
[----:B------:R-:W-:Y:S02]  /*0c70*/  IMAD R5, R5, c[0x0][0x1b0], RZ ;  /* 0x00006c0005057a24 */ /* 0x000fe400078e02ff */
[----:B------:R-:W-:Y:S01]  /*0c80*/  IMAD.WIDE.U32 R12, R6, c[0x0][0x1b0], R12 ;  /* 0x00006c00060c7a25 */ /* 0x000fe200078e000c */
[----:B------:R-:W-:-:S03]  /*0c90*/  SHF.R.S32.HI R2, RZ, 0x1f, R3 ;  /* 0x0000001fff027819 */ /* 0x000fc60000011403 */
[----:B------:R-:W-:Y:S01]  /*0ca0*/  IMAD R5, R6, c[0x0][0x1b4], R5 ;  /* 0x00006d0006057a24 */ /* 0x000fe200078e0205 */
[----:B------:R-:W-:Y:S01]  /*0cb0*/  SHF.R.S32.HI R6, RZ, 0x3, R7 ;  /* 0x00000003ff067819 */ /* 0x000fe20000011407 */
[----:B------:R-:W-:Y:S01]  /*0cc0*/  IMAD R2, R2, c[0x0][0x1a8], RZ ;  /* 0x00006a0002027a24 */ /* 0x000fe200078e02ff */
[----:B------:R-:W-:Y:S01]  /*0cd0*/  LOP3.LUT R7, R7, 0xfffffff8, RZ, 0xc0, !PT ;  /* 0xfffffff807077812 */ /* 0x000fe200078ec0ff */
[----:B------:R-:W-:Y:S02]  /*0ce0*/  IMAD.IADD R13, R13, 0x1, R5 ;  /* 0x000000010d0d7824 */ /* 0x000fe400078e0205 */
[C---:B------:R-:W-:Y:S02]  /*0cf0*/  IMAD R5, R3.reuse, c[0x0][0x1ac], R2 ;  /* 0x00006b0003057a24 */ /* 0x040fe400078e0202 */
[----:B------:R-:W-:Y:S01]  /*0d00*/  IMAD.WIDE.U32 R2, R3, c[0x0][0x1a8], R12 ;  /* 0x00006a0003027a25 */ /* 0x000fe200078e000c */
[----:B------:R-:W-:-:S03]  /*0d10*/  IADD3 R12, R30, 0x40, RZ ;  /* 0x000000401e0c7810 */ /* 0x000fc60007ffe0ff */
[----:B------:R-:W-:Y:S01]  /*0d20*/  IMAD.IADD R5, R3, 0x1, R5 ;  /* 0x0000000103057824 */ /* 0x000fe200078e0205 */
[----:B------:R-:W-:Y:S01]  /*0d30*/  LEA R8, P0, R2, c[0x0][0x160], 0x1 ;  /* 0x0000580002087a11 */ /* 0x000fe200078008ff */
[----:B------:R-:W-:Y:S01]  /*0d40*/  IMAD.SHL.U32 R13, R6, 0x40, RZ ;  /* 0x00000040060d7824 */ /* 0x000fe200078e00ff */
[----:B------:R-:W-:Y:S01]  /*0d50*/  IADD3 R3, R16, 0x20, RZ ;  /* 0x0000002010037810 */ /* 0x000fe20007ffe0ff */
[----:B------:R-:W-:Y:S01]  /*0d60*/  IMAD.SHL.U32 R6, R6, 0x8, RZ ;  /* 0x0000000806067824 */ /* 0x000fe200078e00ff */
[----:B------:R-:W-:Y:S01]  /*0d70*/  LEA.HI.X R5, R2, c[0x0][0x164], R5, 0x1, P0 ;  /* 0x0000590002057a11 */ /* 0x000fe200000f0c05 */
[----:B------:R-:W1:Y:S01]  /*0d80*/  SHFL.IDX PT, R22, R8, RZ, 0x1c1f ;  /* 0x001c1fff08167589 */ /* 0x000e6200000e0000 */
[----:B------:R-:W-:Y:S01]  /*0d90*/  LOP3.LUT R13, R13, 0xc0, RZ, 0xc0, !PT ;  /* 0x000000c00d0d7812 */ /* 0x000fe200078ec0ff */
[----:B------:R-:W-:Y:S01]  /*0da0*/  IMAD R52, R29, c[0x0][0x208], RZ ;  /* 0x000082001d347a24 */ /* 0x000fe200078e02ff */
[----:B------:R-:W-:Y:S01]  /*0db0*/  ISETP.GE.AND P0, PT, R16, UR4, PT ;  /* 0x0000000410007c0c */ /* 0x000fe2000bf06270 */
[----:B------:R-:W3:Y:S01]  /*0dc0*/  SHFL.IDX PT, R23, R5, RZ, 0x1c1f ;  /* 0x001c1fff05177589 */ /* 0x000ee200000e0000 */
[----:B------:R-:W-:Y:S01]  /*0dd0*/  LOP3.LUT R2, R13, 0x18, R30, 0xf8, !PT ;  /* 0x000000180d027812 */ /* 0x000fe200078ef81e */
[----:B------:R-:W-:Y:S01]  /*0de0*/  IMAD.WIDE.U32 R54, R101, c[0x0][0x208], RZ ;  /* 0x0000820065367a25 */ /* 0x000fe200078e00ff */
[----:B------:R-:W-:Y:S01]  /*0df0*/  SHF.R.U32.HI R13, RZ, 0x3, R13 ;  /* 0x00000003ff0d7819 */ /* 0x000fe2000001160d */
[----:B------:R-:W4:Y:S01]  /*0e00*/  SHFL.IDX PT, R18, R8, 0x1, 0x1c1f ;  /* 0x003c1f0008127f89 */ /* 0x000f2200000e0000 */
[----:B------:R-:W-:Y:S01]  /*0e10*/  ISETP.GE.AND P2, PT, R3, UR4, PT ;  /* 0x0000000403007c0c */ /* 0x000fe2000bf46270 */
[----:B------:R-:W-:Y:S01]  /*0e20*/  IMAD R52, R101, c[0x0][0x20c], R52 ;  /* 0x0000830065347a24 */ /* 0x000fe200078e0234 */
[----:B------:R-:W-:Y:S01]  /*0e30*/  LOP3.LUT R13, R2, R13, RZ, 0x3c, !PT ;  /* 0x0000000d020d7212 */ /* 0x000fe200078e3cff */
[----:B------:R-:W5:Y:S01]  /*0e40*/  SHFL.IDX PT, R19, R5, 0x1, 0x1c1f ;  /* 0x003c1f0005137f89 */ /* 0x000f6200000e0000 */
[C---:B------:R-:W-:Y:S01]  /*0e50*/  IADD3 R2, R16.reuse, 0x40, RZ ;  /* 0x0000004010027810 */ /* 0x040fe20007ffe0ff */
[----:B------:R-:W-:Y:S01]  /*0e60*/  IMAD.IADD R52, R55, 0x1, R52 ;  /* 0x0000000137347824 */ /* 0x000fe200078e0234 */
[----:B------:R-:W-:Y:S01]  /*0e70*/  IADD3 R16, R16, 0x60, RZ ;  /* 0x0000006010107810 */ /* 0x000fe20007ffe0ff */
[----:B------:R-:W-:Y:S01]  /*0e80*/  IMAD.U32 R218, R218, 0x20, R13 ;  /* 0x00000020dada7824 */ /* 0x000fe200078e000d */
[----:B------:R-:W-:Y:S01]  /*0e90*/  IADD3 R13, R30, 0x20, RZ ;  /* 0x000000201e0d7810 */ /* 0x000fe20007ffe0ff */
[----:B------:R-:W-:Y:S01]  /*0ea0*/  SHFL.IDX PT, R14, R8, 0x2, 0x1c1f ;  /* 0x005c1f00080e7f89 */ /* 0x000fe200000e0000 */
[----:B------:R-:W-:Y:S01]  /*0eb0*/  @!P0 SHF.R.S32.HI R3, RZ, 0x1f, R12 ;  /* 0x0000001fff038819 */ /* 0x000fe2000001140c */
[----:B------:R-:W-:Y:S01]  /*0ec0*/  IMAD.SHL.U32 R218, R218, 0x2, RZ ;  /* 0x00000002dada7824 */ /* 0x000fe200078e00ff */
[----:B------:R-:W-:Y:S01]  /*0ed0*/  @!P0 SHF.R.S32.HI R4, RZ, 0x1f, R13 ;  /* 0x0000001fff048819 */ /* 0x000fe2000001140d */
[----:B------:R-:W-:Y:S01]  /*0ee0*/  IMAD R52, R52, 0x30, RZ ;  /* 0x0000003034347824 */ /* 0x000fe200078e02ff */
[----:B------:R-:W-:-:S02]  /*0ef0*/  @!P0 LEA.HI R3, R3, R12, RZ, 0x3 ;  /* 0x0000000c03038211 */ /* 0x000fc400078f18ff */
[----:B-1----:R-:W-:Y:S02]  /*0f00*/  @!P0 LEA R20, P1, R30, R22, 0x1 ;  /* 0x000000161e148211 */ /* 0x002fe400078208ff */
[----:B------:R-:W-:Y:S02]  /*0f10*/  @!P0 LEA.HI R4, R4, R13, RZ, 0x3 ;  /* 0x0000000d04048211 */ /* 0x000fe400078f18ff */
[----:B------:R-:W-:Y:S02]  /*0f20*/  ISETP.GE.AND P4, PT, R13, c[0x0][0x198], PT ;  /* 0x000066000d007a0c */ /* 0x000fe40003f86270 */
[----:B---3--:R-:W-:Y:S02]  /*0f30*/  @!P0 LEA.HI.X R21, R30, R23, R31, 0x1, P1 ;  /* 0x000000171e158211 */ /* 0x008fe400008f0c1f */
[----:B------:R-:W-:Y:S02]  /*0f40*/  @!P0 LOP3.LUT R4, R4, 0xfffffff8, RZ, 0xc0, !PT ;  /* 0xfffffff804048812 */ /* 0x000fe400078ec0ff */
[----:B------:R-:W-:Y:S01]  /*0f50*/  ISETP.GE.AND P1, PT, R12, c[0x0][0x198], PT ;  /* 0x000066000c007a0c */ /* 0x000fe20003f26270 */
[----:B------:R4:W-:Y:S01]  /*0f60*/  @!P0 LDGSTS.E.BYPASS.LTC128B.128 [R218+0x6080], [R20.64], !P5 ;  /* 0x0608000014da8fae */ /* 0x0009e2000e901d48 */
[----:B------:R-:W-:Y:S01]  /*0f70*/  @!P0 LOP3.LUT R3, R3, 0xfffffff8, RZ, 0xc0, !PT ;  /* 0xfffffff803038812 */ /* 0x000fe200078ec0ff */
[----:B------:R-:W-:Y:S01]  /*0f80*/  @!P0 IMAD.WIDE R24, R4, 0x2, R22 ;  /* 0x0000000204188825 */ /* 0x000fe200078e0216 */
[----:B------:R-:W-:-:S02]  /*0f90*/  ISETP.GE.AND P6, PT, R2, UR4, PT ;  /* 0x0000000402007c0c */ /* 0x000fc4000bfc6270 */
[----:B------:R-:W-:Y:S01]  /*0fa0*/  @!P2 SHF.R.S32.HI R4, RZ, 0x1f, R13 ;  /* 0x0000001fff04a819 */ /* 0x000fe2000001140d */
[----:B------:R-:W-:Y:S01]  /*0fb0*/  @!P0 IMAD.WIDE R22, R3, 0x2, R22 ;  /* 0x0000000203168825 */ /* 0x000fe200078e0216 */
[----:B------:R-:W-:Y:S01]  /*0fc0*/  LEA.HI R2, R15, R92, RZ, 0x4 ;  /* 0x0000005c0f027211 */ /* 0x000fe200078f20ff */
[----:B------:R1:W-:Y:S01]  /*0fd0*/  @!P0 LDGSTS.E.BYPASS.LTC128B.128 [R218+0x8080], [R24.64], !P4 ;  /* 0x0808000018da8fae */ /* 0x0003e2000e101d48 */
[----:B------:R-:W-:Y:S02]  /*0fe0*/  @!P2 SHF.R.S32.HI R3, RZ, 0x1f, R12 ;  /* 0x0000001fff03a819 */ /* 0x000fe4000001140c */
[----:B------:R-:W-:Y:S01]  /*0ff0*/  @!P2 LEA.HI R4, R4, R13, RZ, 0x3 ;  /* 0x0000000d0404a211 */ /* 0x000fe200078f18ff */
[----:B------:R-:W3:Y:S01]  /*1000*/  SHFL.IDX PT, R15, R5, 0x2, 0x1c1f ;  /* 0x005c1f00050f7f89 */ /* 0x000ee200000e0000 */
[----:B------:R-:W-:Y:S02]  /*1010*/  SHF.R.S32.HI R17, RZ, 0x4, R2 ;  /* 0x00000004ff117819 */ /* 0x000fe40000011402 */
[----:B------:R-:W-:Y:S01]  /*1020*/  @!P2 LEA.HI R3, R3, R12, RZ, 0x3 ;  /* 0x0000000c0303a211 */ /* 0x000fe200078f18ff */
[----:B------:R3:W-:Y:S01]  /*1030*/  @!P0 LDGSTS.E.BYPASS.LTC128B.128 [R218+0xa080], [R22.64], !P1 ;  /* 0x0a08000016da8fae */ /* 0x0007e2000c901d48 */
[----:B------:R-:W-:-:S02]  /*1040*/  @!P2 LOP3.LUT R4, R4, 0xfffffff8, RZ, 0xc0, !PT ;  /* 0xfffffff80404a812 */ /* 0x000fc400078ec0ff */
[----:B------:R-:W-:Y:S02]  /*1050*/  LEA.HI R10, R2, R17, RZ, 0x1 ;  /* 0x00000011020a7211 */ /* 0x000fe400078f08ff */
[----:B------:R-:W-:Y:S02]  /*1060*/  @!P2 LOP3.LUT R3, R3, 0xfffffff8, RZ, 0xc0, !PT ;  /* 0xfffffff80303a812 */ /* 0x000fe400078ec0ff */
[----:B------:R-:W-:Y:S02]  /*1070*/  LOP3.LUT R10, R10, 0xfffffffe, RZ, 0xc0, !PT ;  /* 0xfffffffe0a0a7812 */ /* 0x000fe400078ec0ff */
[----:B----4-:R-:W-:-:S04]  /*1080*/  @!P2 LEA R20, P0, R30, R18, 0x1 ;  /* 0x000000121e14a211 */ /* 0x010fc800078008ff */
[----:B-----5:R-:W-:Y:S02]  /*1090*/  @!P2 LEA.HI.X R21, R30, R19, R31, 0x1, P0 ;  /* 0x000000131e15a211 */ /* 0x020fe400000f0c1f */
[----:B------:R-:W-:Y:S01]  /*10a0*/  ISETP.GE.AND P0, PT, R16, UR4, PT ;  /* 0x0000000410007c0c */ /* 0x000fe2000bf06270 */
[--C-:B-1----:R-:W-:Y:S02]  /*10b0*/  @!P2 IMAD.WIDE R24, R4, 0x2, R18.reuse ;  /* 0x000000020418a825 */ /* 0x102fe400078e0212 */
[----:B------:R1:W-:Y:S02]  /*10c0*/  @!P2 LDGSTS.E.BYPASS.LTC128B.128 [R218+0x6880], [R20.64], !P5 ;  /* 0x0688000014daafae */ /* 0x0003e4000e901d48 */
[----:B------:R-:W-:Y:S01]  /*10d0*/  @!P2 IMAD.WIDE R18, R3, 0x2, R18 ;  /* 0x000000020312a825 */ /* 0x000fe200078e0212 */
[----:B------:R-:W-:Y:S01]  /*10e0*/  @!P6 SHF.R.S32.HI R3, RZ, 0x1f, R12 ;  /* 0x0000001fff03e819 */ /* 0x000fe2000001140c */
[----:B------:R4:W-:Y:S02]  /*10f0*/  @!P2 LDGSTS.E.BYPASS.LTC128B.128 [R218+0x8880], [R24.64], !P4 ;  /* 0x0888000018daafae */ /* 0x0009e4000e101d48 */
[----:B------:R-:W-:Y:S01]  /*1100*/  IMAD.IADD R4, R17, 0x1, -R10 ;  /* 0x0000000111047824 */ /* 0x000fe200078e0a0a */
[----:B------:R-:W-:Y:S01]  /*1110*/  @!P6 SHF.R.S32.HI R10, RZ, 0x1f, R13 ;  /* 0x0000001fff0ae819 */ /* 0x000fe2000001140d */
[----:B---3--:R-:W3:Y:S01]  /*1120*/  SHFL.IDX PT, R22, R8, 0x3, 0x1c1f ;  /* 0x007c1f0008167f89 */ /* 0x008ee200000e0000 */
[----:B------:R-:W-:Y:S01]  /*1130*/  @!P6 LEA.HI R3, R3, R12, RZ, 0x3 ;  /* 0x0000000c0303e211 */ /* 0x000fe200078f18ff */
[----:B------:R-:W-:Y:S01]  /*1140*/  IMAD.SHL.U32 R96, R4, 0x8, RZ ;  /* 0x0000000804607824 */ /* 0x000fe200078e00ff */
[----:B------:R-:W-:Y:S01]  /*1150*/  @!P6 LEA.HI R10, R10, R13, RZ, 0x3 ;  /* 0x0000000d0a0ae211 */ /* 0x000fe200078f18ff */
[----:B------:R5:W5:Y:S01]  /*1160*/  SHFL.IDX PT, R23, R5, 0x3, 0x1c1f ;  /* 0x007c1f0005177f89 */ /* 0x000b6200000e0000 */
[----:B------:R-:W-:-:S02]  /*1170*/  @!P6 LOP3.LUT R3, R3, 0xfffffff8, RZ, 0xc0, !PT ;  /* 0xfffffff80303e812 */ /* 0x000fc400078ec0ff */
[----:B------:R-:W-:Y:S01]  /*1180*/  @!P6 LOP3.LUT R17, R10, 0xfffffff8, RZ, 0xc0, !PT ;  /* 0xfffffff80a11e812 */ /* 0x000fe200078ec0ff */
[----:B------:R2:W-:Y:S02]  /*1190*/  @!P2 LDGSTS.E.BYPASS.LTC128B.128 [R218+0xa880], [R18.64], !P1 ;  /* 0x0a88000012daafae */ /* 0x0005e4000c901d48 */
[----:B------:R-:W-:Y:S01]  /*11a0*/  @!P6 IMAD.WIDE R26, R3, 0x2, R14 ;  /* 0x00000002031ae825 */ /* 0x000fe200078e020e */
[----:B------:R-:W-:Y:S02]  /*11b0*/  IADD3 R3, R93, c[0x0][0x1d0], RZ ;  /* 0x000074005d037a10 */ /* 0x000fe40007ffe0ff */
[----:B-1----:R-:W-:-:S04]  /*11c0*/  @!P6 LEA R20, P2, R30, R14, 0x1 ;  /* 0x0000000e1e14e211 */ /* 0x002fc800078408ff */
[C---:B------:R-:W-:Y:S01]  /*11d0*/  @!P6 LEA.HI.X R21, R30.reuse, R15, R31, 0x1, P2 ;  /* 0x0000000f1e15e211 */ /* 0x040fe200010f0c1f */
[----:B----4-:R-:W-:Y:S01]  /*11e0*/  @!P6 IMAD.WIDE R24, R17, 0x2, R14 ;  /* 0x000000021118e825 */ /* 0x010fe200078e020e */
[----:B------:R-:W-:Y:S02]  /*11f0*/  IMNMX R17, R3, 0x30, PT ;  /* 0x0000003003117817 */ /* 0x000fe40003800200 */
[----:B---3--:R-:W-:Y:S01]  /*1200*/  @!P0 LEA R14, P2, R30, R22, 0x1 ;  /* 0x000000161e0e8211 */ /* 0x008fe200078408ff */
[----:B------:R1:W-:Y:S01]  /*1210*/  @!P6 LDGSTS.E.BYPASS.LTC128B.128 [R218+0x7080], [R20.64], !P5 ;  /* 0x0708000014daefae */ /* 0x0003e2000e901d48 */
[--C-:B-----5:R-:W-:Y:S01]  /*1220*/  SHF.R.S32.HI R5, RZ, 0x1f, R238.reuse ;  /* 0x0000001fff057819 */ /* 0x120fe200000114ee */
[----:B------:R-:W-:Y:S02]  /*1230*/  IMAD.IADD R8, R17, 0x1, -R238 ;  /* 0x0000000111087824 */ /* 0x000fe400078e0aee */
[----:B------:R-:W-:Y:S01]  /*1240*/  IMAD.WIDE.U32 R16, R238, c[0x0][0x1e0], R30 ;  /* 0x00007800ee107a25 */ /* 0x000fe200078e001e */
[----:B------:R3:W-:Y:S03]  /*1250*/  @!P6 LDGSTS.E.BYPASS.LTC128B.128 [R218+0x9080], [R24.64], !P4 ;  /* 0x0908000018daefae */ /* 0x0007e6000e101d48 */
[C---:B------:R-:W-:Y:S01]  /*1260*/  IMAD R15, R5.reuse, c[0x0][0x1e0], RZ ;  /* 0x00007800050f7a24 */ /* 0x040fe200078e02ff */
[----:B------:R3:W-:Y:S01]  /*1270*/  @!P6 LDGSTS.E.BYPASS.LTC128B.128 [R218+0xb080], [R26.64], !P1 ;  /* 0x0b0800001adaefae */ /* 0x0007e2000c901d48 */
[----:B------:R-:W-:Y:S01]  /*1280*/  ISETP.GE.AND P6, PT, R30, c[0x0][0x1d4], PT ;  /* 0x000075001e007a0c */ /* 0x000fe20003fc6270 */
[----:B------:R-:W-:-:S02]  /*1290*/  IMAD R5, R5, c[0x0][0x208], RZ ;  /* 0x0000820005057a24 */ /* 0x000fc400078e02ff */
[----:B------:R-:W-:Y:S01]  /*12a0*/  IMAD R10, R238, c[0x0][0x1e4], R15 ;  /* 0x00007900ee0a7a24 */ /* 0x000fe200078e020f */
[--C-:B------:R-:W-:Y:S01]  /*12b0*/  @!P0 LEA.HI.X R15, R30, R23, R31.reuse, 0x1, P2 ;  /* 0x000000171e0f8211 */ /* 0x100fe200010f0c1f */
[----:B------:R-:W-:Y:S01]  /*12c0*/  IMAD.WIDE.U32 R30, R238, c[0x0][0x208], R30 ;  /* 0x00008200ee1e7a25 */ /* 0x000fe200078e001e */
[----:B------:R-:W-:Y:S02]  /*12d0*/  ISETP.GE.AND P2, PT, R8, 0x21, PT ;  /* 0x000000210800780c */ /* 0x000fe40003f46270 */
[----:B------:R-:W-:Y:S01]  /*12e0*/  SEL R73, RZ, 0x1, P6 ;  /* 0x00000001ff497807 */ /* 0x000fe20003000000 */
[----:B------:R4:W-:Y:S01]  /*12f0*/  @!P0 LDGSTS.E.BYPASS.LTC128B.128 [R218+0x7880], [R14.64], !P5 ;  /* 0x078800000eda8fae */ /* 0x0009e2000e901d48 */
[----:B------:R-:W-:Y:S01]  /*1300*/  ISETP.GE.AND P5, PT, R13, c[0x0][0x1d4], PT ;  /* 0x000075000d007a0c */ /* 0x000fe20003fa6270 */
[----:B-1----:R-:W-:Y:S01]  /*1310*/  IMAD.IADD R21, R17, 0x1, R10 ;  /* 0x0000000111157824 */ /* 0x002fe200078e020a */
[----:B------:R-:W-:Y:S01]  /*1320*/  @!P0 SHF.R.S32.HI R17, RZ, 0x1f, R12 ;  /* 0x0000001fff118819 */ /* 0x000fe2000001140c */
[----:B------:R-:W-:-:S03]  /*1330*/  IMAD.MOV.U32 R20, RZ, RZ, R16 ;  /* 0x000000ffff147224 */ /* 0x000fc600078e0010 */
[----:B------:R-:W-:Y:S01]  /*1340*/  @!P0 LEA.HI R17, R17, R12, RZ, 0x3 ;  /* 0x0000000c11118211 */ /* 0x000fe200078f18ff */
[----:B------:R-:W-:-:S03]  /*1350*/  IMAD.WIDE.U32 R220, R32, c[0x0][0x1e8], R20 ;  /* 0x00007a0020dc7a25 */ /* 0x000fc600078e0014 */
[----:B------:R-:W-:Y:S02]  /*1360*/  @!P0 LOP3.LUT R17, R17, 0xfffffff8, RZ, 0xc0, !PT ;  /* 0xfffffff811118812 */ /* 0x000fe400078ec0ff */
[----:B----4-:R-:W-:-:S05]  /*1370*/  LOP3.LUT R15, R2, 0xfffffff0, RZ, 0xc0, !PT ;  /* 0xfffffff0020f7812 */ /* 0x010fca00078ec0ff */
[----:B------:R-:W-:-:S05]  /*1380*/  IMAD.IADD R15, R92, 0x1, -R15 ;  /* 0x000000015c0f7824 */ /* 0x000fca00078e0a0f */
[----:B------:R-:W-:Y:S02]  /*1390*/  LEA.HI R100, R15, R15, RZ, 0x1 ;  /* 0x0000000f0f647211 */ /* 0x000fe400078f08ff */
[----:B--2---:R-:W-:Y:S01]  /*13a0*/  @P3 SHF.R.S32.HI R235, RZ, 0x1f, R234 ;  /* 0x0000001fffeb3819 */ /* 0x004fe200000114ea */
[----:B------:R-:W-:Y:S01]  /*13b0*/  @!P3 IMAD.MOV.U32 R234, RZ, RZ, R0 ;  /* 0x000000ffffeab224 */ /* 0x000fe200078e0000 */
[----:B------:R-:W-:Y:S01]  /*13c0*/  @!P0 SHF.R.S32.HI R0, RZ, 0x1f, R13 ;  /* 0x0000001fff008819 */ /* 0x000fe2000001140d */
[----:B------:R-:W-:Y:S01]  /*13d0*/  @!P3 IMAD.MOV.U32 R235, RZ, RZ, R11 ;  /* 0x000000ffffebb224 */ /* 0x000fe200078e000b */
[----:B------:R-:W-:Y:S01]  /*13e0*/  ISETP.GE.AND P3, PT, R8, 0x1, PT ;  /* 0x000000010800780c */ /* 0x000fe20003f66270 */
[----:B------:R-:W-:Y:S01]  /*13f0*/  IMAD R11, R9, c[0x0][0x1e8], RZ ;  /* 0x00007a00090b7a24 */ /* 0x000fe200078e02ff */
[----:B------:R-:W-:Y:S01]  /*1400*/  @!P0 LEA.HI R0, R0, R13, RZ, 0x3 ;  /* 0x0000000d00008211 */ /* 0x000fe200078f18ff */
[----:B------:R-:W-:Y:S01]  /*1410*/  IMAD R229, R235, c[0x0][0x1f0], RZ ;  /* 0x00007c00ebe57a24 */ /* 0x000fe200078e02ff */
[----:B------:R-:W-:Y:S01]  /*1420*/  SHF.R.S32.HI R13, RZ, 0x1, R100 ;  /* 0x00000001ff0d7819 */ /* 0x000fe20000011464 */
[----:B------:R-:W-:Y:S01]  /*1430*/  IMAD R11, R32, c[0x0][0x1ec], R11 ;  /* 0x00007b00200b7a24 */ /* 0x000fe200078e020b */
[----:B------:R-:W-:Y:S01]  /*1440*/  @!P0 LOP3.LUT R19, R0, 0xfffffff8, RZ, 0xc0, !PT ;  /* 0xfffffff800138812 */ /* 0x000fe200078ec0ff */
[----:B------:R-:W-:Y:S01]  /*1450*/  IMAD R229, R234, c[0x0][0x1f4], R229 ;  /* 0x00007d00eae57a24 */ /* 0x000fe200078e02e5 */
[----:B------:R-:W-:Y:S01]  /*1460*/  SHF.R.S32.HI R8, RZ, 0x1f, R15 ;  /* 0x0000001fff087819 */ /* 0x000fe2000001140f */
[----:B------:R-:W-:-:S02]  /*1470*/  IMAD.IADD R221, R221, 0x1, R11 ;  /* 0x00000001dddd7824 */ /* 0x000fc400078e020b */
[----:B------:R-:W-:Y:S01]  /*1480*/  @!P0 IMAD.WIDE R18, R19, 0x2, R22 ;  /* 0x0000000213128825 */ /* 0x000fe200078e0216 */
[----:B------:R-:W-:-:S03]  /*1490*/  LEA.HI R8, R8, R15, RZ, 0x3 ;  /* 0x0000000f08087211 */ /* 0x000fc600078f18ff */
[----:B------:R-:W-:Y:S01]  /*14a0*/  @!P0 IMAD.WIDE R22, R17, 0x2, R22 ;  /* 0x0000000211168825 */ /* 0x000fe200078e0216 */
[----:B------:R1:W-:Y:S01]  /*14b0*/  @!P0 LDGSTS.E.BYPASS.LTC128B.128 [R218+0x9880], [R18.64], !P4 ;  /* 0x0988000012da8fae */ /* 0x0003e2000e101d48 */
[----:B------:R-:W-:Y:S02]  /*14c0*/  ISETP.GE.AND P4, PT, R12, c[0x0][0x1d4], PT ;  /* 0x000075000c007a0c */ /* 0x000fe40003f86270 */
[C---:B------:R-:W-:Y:S01]  /*14d0*/  IMAD R11, R98.reuse, c[0x0][0x1e4], RZ ;  /* 0x00007900620b7a24 */ /* 0x040fe200078e02ff */
[----:B------:R2:W-:Y:S01]  /*14e0*/  @!P0 LDGSTS.E.BYPASS.LTC128B.128 [R218+0xb880], [R22.64], !P1 ;  /* 0x0b88000016da8fae */ /* 0x0005e2000c901d48 */
[----:B------:R-:W-:Y:S01]  /*14f0*/  IMAD.WIDE.U32 R98, R98, c[0x0][0x1e0], RZ ;  /* 0x0000780062627a25 */ /* 0x000fe200078e00ff */
[----:B------:R-:W-:Y:S02]  /*1500*/  SEL R76, RZ, 0x4, P4 ;  /* 0x00000004ff4c7807 */ /* 0x000fe40002000000 */
[----:B------:R-:W0:Y:S01]  /*1510*/  LDGDEPBAR ;  /* 0x00000000000079af */ /* 0x000e220000000000 */
[----:B------:R-:W-:-:S02]  /*1520*/  IMAD.IADD R2, R99, 0x1, R11 ;  /* 0x0000000163027824 */ /* 0x000fc400078e020b */
[----:B------:R-:W-:-:S04]  /*1530*/  IMAD.WIDE.U32 R220, R234, c[0x0][0x1f0], R220 ;  /* 0x00007c00eadc7a25 */ /* 0x000fc800078e00dc */
[----:B------:R-:W-:Y:S02]  /*1540*/  IMAD R17, R2, R101, RZ ;  /* 0x0000006502117224 */ /* 0x000fe400078e02ff */
[----:B------:R-:W-:Y:S02]  /*1550*/  IMAD.IADD R229, R221, 0x1, R229 ;  /* 0x00000001dde57824 */ /* 0x000fe400078e02e5 */
[----:B------:R-:W-:Y:S02]  /*1560*/  IMAD.MOV.U32 R228, RZ, RZ, R220 ;  /* 0x000000ffffe47224 */ /* 0x000fe400078e00dc */
[-C--:B------:R-:W-:Y:S02]  /*1570*/  IMAD R17, R29, R98.reuse, R17 ;  /* 0x000000621d117224 */ /* 0x080fe400078e0211 */
[----:B------:R-:W-:-:S04]  /*1580*/  IMAD.WIDE.U32 R10, R101, R98, R228 ;  /* 0x00000062650a7225 */ /* 0x000fc800078e00e4 */
[----:B-1----:R-:W-:Y:S01]  /*1590*/  IMAD.MOV.U32 R19, RZ, RZ, c[0x0][0x1e0] ;  /* 0x00007800ff137624 */ /* 0x002fe200078e00ff */
[----:B------:R-:W-:Y:S01]  /*15a0*/  @P3 LEA R20, P1, R10, c[0x0][0x1c8], 0x1 ;  /* 0x000072000a143a11 */ /* 0x000fe200078208ff */
[----:B------:R-:W-:Y:S02]  /*15b0*/  IMAD.IADD R17, R11, 0x1, R17 ;  /* 0x000000010b117824 */ /* 0x000fe400078e0211 */
[C---:B------:R-:W-:Y:S01]  /*15c0*/  IMAD.SHL.U32 R222, R19.reuse, 0x20, RZ ;  /* 0x0000002013de7824 */ /* 0x040fe200078e00ff */
[----:B------:R-:W-:Y:S01]  /*15d0*/  SHF.L.U64.HI R223, R19, R224, c[0x0][0x1e4] ;  /* 0x0000790013df7619 */ /* 0x000fe200000102e0 */
[----:B------:R-:W-:Y:S01]  /*15e0*/  IMAD.IADD R0, R92, 0x1, -R7 ;  /* 0x000000015c007824 */ /* 0x000fe200078e0a07 */
[--C-:B------:R-:W-:Y:S01]  /*15f0*/  @P3 LEA.HI.X R21, R10, c[0x0][0x1cc], R17.reuse, 0x1, P1 ;  /* 0x000073000a153a11 */ /* 0x100fe200008f0c11 */
[----:B------:R-:W-:Y:S01]  /*1600*/  BAR.SYNC.DEFER_BLOCKING 0x0 ;  /* 0x0000000000007b1d */ /* 0x000fe20000010000 */
[----:B------:R-:W-:Y:S01]  /*1610*/  @P2 IADD3 R11, P0, R222, R10, RZ ;  /* 0x0000000ade0b2210 */ /* 0x000fe20007f1e0ff */
[----:B------:R-:W-:Y:S01]  /*1620*/  IMAD.SHL.U32 R8, R8, 0x20, RZ ;  /* 0x0000002008087824 */ /* 0x000fe200078e00ff */
[----:B------:R-:W-:Y:S01]  /*1630*/  LEA.HI R28, R0, R0, RZ, 0x1 ;  /* 0x00000000001c7211 */ /* 0x000fe200078f08ff */
[----:B------:R-:W-:Y:S01]  /*1640*/  IMAD R9, R9, c[0x0][0x210], RZ ;  /* 0x0000840009097a24 */ /* 0x000fe200078e02ff */
[----:B------:R-:W-:Y:S01]  /*1650*/  SHF.L.U64.HI R224, R225, R224, c[0x0][0x20c] ;  /* 0x00008300e1e07619 */ /* 0x000fe200000102e0 */
[----:B------:R-:W-:Y:S01]  /*1660*/  @P2 IMAD.X R10, R223, 0x1, R17, P0 ;  /* 0x00000001df0a2824 */ /* 0x000fe200000e0611 */
[----:B------:R-:W-:Y:S01]  /*1670*/  @P2 LEA R16, P0, R11, c[0x0][0x1c8], 0x1 ;  /* 0x000072000b102a11 */ /* 0x000fe200078008ff */
[----:B------:R-:W-:Y:S01]  /*1680*/  IMAD R237, R235, c[0x0][0x218], RZ ;  /* 0x00008600ebed7a24 */ /* 0x000fe200078e02ff */
[----:B------:R-:W-:Y:S01]  /*1690*/  LOP3.LUT R7, R28, 0x3fffffe, RZ, 0xc0, !PT ;  /* 0x03fffffe1c077812 */ /* 0x000fe200078ec0ff */
[----:B------:R-:W-:Y:S01]  /*16a0*/  IMAD.SHL.U32 R225, R225, 0x20, RZ ;  /* 0x00000020e1e17824 */ /* 0x000fe200078e00ff */
[----:B------:R-:W-:Y:S01]  /*16b0*/  @P2 LEA.HI.X R17, R11, c[0x0][0x1cc], R10, 0x1, P0 ;  /* 0x000073000b112a11 */ /* 0x000fe200000f0c0a */
[----:B------:R-:W-:Y:S01]  /*16c0*/  IMAD R10, R238, c[0x0][0x20c], R5 ;  /* 0x00008300ee0a7a24 */ /* 0x000fe200078e0205 */
[----:B------:R-:W-:Y:S01]  /*16d0*/  SHF.R.S32.HI R28, RZ, 0x1, R28 ;  /* 0x00000001ff1c7819 */ /* 0x000fe2000001141c */
[----:B------:R-:W-:Y:S01]  /*16e0*/  IMAD.IADD R7, R0, 0x1, -R7 ;  /* 0x0000000100077824 */ /* 0x000fe200078e0a07 */
[----:B------:R-:W-:Y:S01]  /*16f0*/  SHF.R.S32.HI R0, RZ, 0x1f, R100 ;  /* 0x0000001fff007819 */ /* 0x000fe20000011464 */
[----:B------:R-:W-:Y:S01]  /*1700*/  IMAD R237, R234, c[0x0][0x21c], R237 ;  /* 0x00008700eaed7a24 */ /* 0x000fe200078e02ed */
[----:B------:R-:W-:Y:S01]  /*1710*/  LOP3.LUT R100, R100, 0x7fffffe, RZ, 0xc0, !PT ;  /* 0x07fffffe64647812 */ /* 0x000fe200078ec0ff */
[----:B------:R-:W-:Y:S01]  /*1720*/  IMAD R7, R4, 0x8, R7 ;  /* 0x0000000804077824 */ /* 0x000fe200078e0207 */
[----:B------:R-:W-:-:S02]  /*1730*/  LEA.HI R0, R0, R13, RZ, 0x2 ;  /* 0x0000000d00007211 */ /* 0x000fc400078f10ff */
[----:B------:R-:W-:Y:S01]  /*1740*/  LOP3.LUT R103, R8, 0xffffff00, RZ, 0xc0, !PT ;  /* 0xffffff0008677812 */ /* 0x000fe200078ec0ff */
[----:B------:R-:W-:Y:S01]  /*1750*/  IMAD.IADD R100, R15, 0x1, -R100 ;  /* 0x000000010f647824 */ /* 0x000fe200078e0a64 */
[----:B------:R-:W-:Y:S01]  /*1760*/  LOP3.LUT R0, R0, 0xfffffffc, RZ, 0xc0, !PT ;  /* 0xfffffffc00007812 */ /* 0x000fe200078ec0ff */
[----:B------:R-:W-:Y:S01]  /*1770*/  @!PT LDS RZ, [RZ] ;  /* 0x00000000fffff984 */ /* 0x000fe20000000800 */
[----:B------:R-:W-:Y:S01]  /*1780*/  @!PT LDS RZ, [RZ] ;  /* 0x00000000fffff984 */ /* 0x000fe20000000800 */
[----:B------:R-:W-:Y:S01]  /*1790*/  @!PT LDS RZ, [RZ] ;  /* 0x00000000fffff984 */ /* 0x000fe20000000800 */
[----:B------:R2:W-:Y:S01]  /*17a0*/  @P3 LDGSTS.E.BYPASS.LTC128B.128 [R218+0x3c80], [R20.64], !P6 ;  /* 0x03c8000014da3fae */ /* 0x0005e2000f101d48 */
[----:B------:R-:W-:Y:S01]  /*17b0*/  LOP3.LUT P0, RZ, R28, 0x2, RZ, 0xc0, !PT ;  /* 0x000000021cff7812 */ /* 0x000fe2000780c0ff */
[----:B------:R-:W-:Y:S02]  /*17c0*/  IMAD R11, R94, 0x200, R103 ;  /* 0x000002005e0b7824 */ /* 0x000fe400078e0267 */
[----:B------:R2:W-:Y:S01]  /*17d0*/  @P3 LDGSTS.E.BYPASS.LTC128B.128 [R218+0x4880], [R20.64+0x40], !P5 ;  /* 0x0488004014da3fae */ /* 0x0005e2000e901d48 */
[----:B------:R-:W-:Y:S02]  /*17e0*/  IMAD.IADD R0, R13, 0x1, -R0 ;  /* 0x000000010d007824 */ /* 0x000fe400078e0a00 */
[----:B------:R-:W-:Y:S01]  /*17f0*/  IMAD.SHL.U32 R13, R28, 0x40, RZ ;  /* 0x000000401c0d7824 */ /* 0x000fe200078e00ff */
[----:B------:R2:W-:Y:S01]  /*1800*/  @P3 LDGSTS.E.BYPASS.LTC128B.128 [R218+0x5480], [R20.64+0x80], !P4 ;  /* 0x0548008014da3fae */ /* 0x0005e2000e101d48 */
[----:B------:R-:W-:Y:S01]  /*1810*/  IMAD.SHL.U32 R15, R0, 0x40, RZ ;  /* 0x00000040000f7824 */ /* 0x000fe200078e00ff */
[----:B------:R-:W-:Y:S01]  /*1820*/  ISETP.GT.AND P3, PT, R92, 0x3f, PT ;  /* 0x0000003f5c00780c */ /* 0x000fe20003f64270 */
[C---:B------:R-:W-:Y:S01]  /*1830*/  IMAD R11, R100.reuse, 0x20, R11 ;  /* 0x00000020640b7824 */ /* 0x040fe200078e020b */
[----:B------:R1:W-:Y:S01]  /*1840*/  @P2 LDGSTS.E.BYPASS.LTC128B.128 [R218+0x4480], [R16.64], !P6 ;  /* 0x0448000010da2fae */ /* 0x0003e2000f101d48 */
[----:B------:R-:W-:Y:S01]  /*1850*/  LOP3.LUT R13, R13, 0xc0, RZ, 0xc0, !PT ;  /* 0x000000c00d0d7812 */ /* 0x000fe200078ec0ff */
[----:B------:R-:W-:Y:S01]  /*1860*/  IMAD R103, R100, 0x20, R103 ;  /* 0x0000002064677824 */ /* 0x000fe200078e0267 */
[----:B------:R-:W-:Y:S01]  /*1870*/  LOP3.LUT R15, R15, 0xc0, RZ, 0xc0, !PT ;  /* 0x000000c00f0f7812 */ /* 0x000fe200078ec0ff */
[----:B------:R1:W-:Y:S01]  /*1880*/  @P2 LDGSTS.E.BYPASS.LTC128B.128 [R218+0x5080], [R16.64+0x40], !P5 ;  /* 0x0508004010da2fae */ /* 0x0003e2000e901d48 */
[----:B------:R-:W-:-:S02]  /*1890*/  LOP3.LUT R6, R13, 0x8, R6, 0xf8, !PT ;  /* 0x000000080d067812 */ /* 0x000fc400078ef806 */
[----:B------:R-:W-:Y:S01]  /*18a0*/  LOP3.LUT R96, R15, 0x8, R96, 0xf8, !PT ;  /* 0x000000080f607812 */ /* 0x000fe200078ef860 */
[----:B------:R1:W-:Y:S01]  /*18b0*/  @P2 LDGSTS.E.BYPASS.LTC128B.128 [R218+0x5c80], [R16.64+0x80], !P4 ;  /* 0x05c8008010da2fae */ /* 0x0003e2000e101d48 */
[----:B------:R-:W-:Y:S02]  /*18c0*/  SHF.R.U32.HI R13, RZ, 0x3, R13 ;  /* 0x00000003ff0d7819 */ /* 0x000fe4000001160d */
[----:B------:R-:W-:Y:S01]  /*18d0*/  SHF.R.U32.HI R15, RZ, 0x3, R15 ;  /* 0x00000003ff0f7819 */ /* 0x000fe2000001160f */
[----:B------:R-:W0:Y:S01]  /*18e0*/  LDGDEPBAR ;  /* 0x00000000000079af */ /* 0x000e220000000000 */
[----:B------:R-:W-:Y:S02]  /*18f0*/  LOP3.LUT R6, R6, R13, RZ, 0x3c, !PT ;  /* 0x0000000d06067212 */ /* 0x000fe400078e3cff */
[----:B------:R-:W-:Y:S02]  /*1900*/  LOP3.LUT R96, R96, R15, RZ, 0x3c, !PT ;  /* 0x0000000f60607212 */ /* 0x000fe400078e3cff */
[----:B------:R-:W-:Y:S01]  /*1910*/  LOP3.LUT P1, RZ, R0, 0x2, RZ, 0xc0, !PT ;  /* 0x0000000200ff7812 */ /* 0x000fe2000782c0ff */
[----:B------:R-:W-:-:S02]  /*1920*/  IMAD.U32 R216, R7, 0x20, R6 ;  /* 0x0000002007d87824 */ /* 0x000fc400078e0006 */
[----:B------:R-:W-:Y:S02]  /*1930*/  IMAD.IADD R217, R96, 0x1, R11 ;  /* 0x0000000160d97824 */ /* 0x000fe400078e020b */
[----:B------:R-:W-:Y:S02]  /*1940*/  IMAD.SHL.U32 R216, R216, 0x2, RZ ;  /* 0x00000002d8d87824 */ /* 0x000fe400078e00ff */
[----:B------:R-:W-:Y:S02]  /*1950*/  IMAD.SHL.U32 R217, R217, 0x2, RZ ;  /* 0x00000002d9d97824 */ /* 0x000fe400078e00ff */
[----:B------:R-:W-:Y:S01]  /*1960*/  IMAD.IADD R11, R31, 0x1, R10 ;  /* 0x000000011f0b7824 */ /* 0x000fe200078e020a */
[C---:B------:R-:W-:Y:S01]  /*1970*/  IADD3 R28, R216.reuse, 0x3c80, RZ ;  /* 0x00003c80d81c7810 */ /* 0x040fe20007ffe0ff */
[----:B------:R-:W-:Y:S01]  /*1980*/  IMAD.MOV.U32 R10, RZ, RZ, R30 ;  /* 0x000000ffff0a7224 */ /* 0x000fe200078e001e */
[----:B------:R-:W-:Y:S01]  /*1990*/  IADD3 R215, R216, 0x3ca0, RZ ;  /* 0x00003ca0d8d77810 */ /* 0x000fe20007ffe0ff */
[----:B------:R-:W-:Y:S01]  /*19a0*/  IMAD R30, R32, c[0x0][0x214], R9 ;  /* 0x00008500201e7a24 */ /* 0x000fe200078e0209 */
[----:B------:R-:W-:Y:S01]  /*19b0*/  @P0 IADD3 R215, R28, -0x20, RZ ;  /* 0xffffffe01cd70810 */ /* 0x000fe20007ffe0ff */
[----:B------:R-:W-:-:S03]  /*19c0*/  IMAD.WIDE.U32 R32, R32, c[0x0][0x210], R10 ;  /* 0x0000840020207a25 */ /* 0x000fc600078e000a */
[----:B------:R-:W-:Y:S01]  /*19d0*/  IADD3 R211, R215, 0x400, RZ ;  /* 0x00000400d7d37810 */ /* 0x000fe20007ffe0ff */
[----:B------:R-:W-:-:S04]  /*19e0*/  DEPBAR.LE SB0, 0x1 ;  /* 0x000080400000791a */ /* 0x000fc80000000000 */
[----:B------:R-:W-:-:S04]  /*19f0*/  DEPBAR.LE SB0, 0x0 ;  /* 0x000080000000791a */ /* 0x000fc80000000000 */
[----:B------:R-:W-:Y:S01]  /*1a00*/  BAR.SYNC.DEFER_BLOCKING 0x0 ;  /* 0x0000000000007b1d */ /* 0x000fe20000010000 */
[----:B------:R-:W-:Y:S01]  /*1a10*/  IMAD.IADD R31, R33, 0x1, R30 ;  /* 0x00000001211f7824 */ /* 0x000fe200078e021e */
[C---:B------:R-:W-:Y:S01]  /*1a20*/  IADD3 R210, R215.reuse, 0x800, RZ ;  /* 0x00000800d7d27810 */ /* 0x040fe20007ffe0ff */
[----:B------:R-:W-:Y:S01]  /*1a30*/  IMAD.MOV.U32 R30, RZ, RZ, R32 ;  /* 0x000000ffff1e7224 */ /* 0x000fe200078e0020 */
[C---:B------:R-:W-:Y:S01]  /*1a40*/  IADD3 R209, R215.reuse, 0xc00, RZ ;  /* 0x00000c00d7d17810 */ /* 0x040fe20007ffe0ff */
[----:B------:R-:W-:Y:S01]  /*1a50*/  IMAD.MOV.U32 R0, RZ, RZ, 0x10 ;  /* 0x00000010ff007424 */ /* 0x000fe200078e00ff */
[C---:B------:R-:W-:Y:S01]  /*1a60*/  IADD3 R208, R215.reuse, 0x1000, RZ ;  /* 0x00001000d7d07810 */ /* 0x040fe20007ffe0ff */
[----:B------:R-:W-:Y:S01]  /*1a70*/  IMAD.WIDE.U32 R234, R234, c[0x0][0x218], R30 ;  /* 0x00008600eaea7a25 */ /* 0x000fe200078e001e */
[----:B------:R-:W-:Y:S02]  /*1a80*/  IADD3 R207, R215, 0x1400, RZ ;  /* 0x00001400d7cf7810 */ /* 0x000fe40007ffe0ff */
[----:B------:R-:W-:Y:S01]  /*1a90*/  SEL R0, R0, 0xfffffff0, !P1 ;  /* 0xfffffff000007807 */ /* 0x000fe20004800000 */
[----:B------:R-:W-:Y:S01]  /*1aa0*/  IMAD.IADD R237, R235, 0x1, R237 ;  /* 0x00000001ebed7824 */ /* 0x000fe200078e02ed */
[C---:B------:R-:W-:Y:S01]  /*1ab0*/  IADD3 R206, R215.reuse, 0x1800, RZ ;  /* 0x00001800d7ce7810 */ /* 0x040fe20007ffe0ff */
[----:B------:R-:W-:Y:S01]  /*1ac0*/  IMAD.MOV.U32 R236, RZ, RZ, R234 ;  /* 0x000000ffffec7224 */ /* 0x000fe200078e00ea */
[C---:B------:R-:W-:Y:S01]  /*1ad0*/  IADD3 R205, R215.reuse, 0x1c00, RZ ;  /* 0x00001c00d7cd7810 */ /* 0x040fe20007ffe0ff */
[----:B------:R-:W-:Y:S01]  /*1ae0*/  IMAD R213, R0, 0x2, R217 ;  /* 0x0000000200d57824 */ /* 0x000fe200078e02d9 */
[----:B------:R-:W-:Y:S01]  /*1af0*/  IADD3 R204, R215, 0x2000, RZ ;  /* 0x00002000d7cc7810 */ /* 0x000fe20007ffe0ff */
[----:B------:R-:W-:-:S04]  /*1b00*/  IMAD.WIDE.U32 R54, R54, 0x30, R236 ;  /* 0x0000003036367825 */ /* 0x000fc800078e00ec */
[----:B------:R-:W-:Y:S01]  /*1b10*/  IMAD.IADD R52, R55, 0x1, R52 ;  /* 0x0000000137347824 */ /* 0x000fe200078e0234 */
[C---:B------:R-:W-:Y:S01]  /*1b20*/  LEA R74, P0, R54.reuse, c[0x0][0x1f8], 0x1 ;  /* 0x00007e00364a7a11 */ /* 0x040fe200078008ff */
[----:B------:R-:W-:Y:S03]  /*1b30*/  LDSM.16.M88.4 R48, [R217+0x7080] ;  /* 0x00708000d930783b */ /* 0x000fe60000000200 */
[----:B------:R-:W-:Y:S01]  /*1b40*/  LEA.HI.X R75, R54, c[0x0][0x1fc], R52, 0x1, P0 ;  /* 0x00007f00364b7a11 */ /* 0x000fe200000f0c34 */
[----:B------:R-:W4:Y:S01]  /*1b50*/  LDSM.16.M88.4 R56, [R216+0x4080] ;  /* 0x00408000d838783b */ /* 0x000f220000000200 */
[----:B------:R-:W-:-:S03]  /*1b60*/  @!P3 LEA R104, P0, R225, R74, 0x1 ;  /* 0x0000004ae168b211 */ /* 0x000fc600078008ff */
[----:B------:R-:W5:Y:S01]  /*1b70*/  LDSM.16.M88.4 R44, [R217+0x6080] ;  /* 0x00608000d92c783b */ /* 0x000f620000000200 */
[----:B------:R-:W-:-:S03]  /*1b80*/  @!P3 LEA.HI.X R105, R225, R75, R224, 0x1, P0 ;  /* 0x0000004be169b211 */ /* 0x000fc600000f0ce0 */
[----:B------:R-:W2:Y:S04]  /*1b90*/  LDSM.16.M88.4 R64, [R216+0x3c80] ;  /* 0x003c8000d840783b */ /* 0x000ea80000000200 */
[----:B---3--:R-:W3:Y:S04]  /*1ba0*/  LDSM.16.M88.4 R24, [R216+0x4480] ;  /* 0x00448000d818783b */ /* 0x008ee80000000200 */
[----:B------:R-:W-:Y:S04]  /*1bb0*/  LDSM.16.M88.4 R36, [R215] ;  /* 0x00000000d724783b */ /* 0x000fe80000000200 */
[----:B------:R-:W1:Y:S04]  /*1bc0*/  LDSM.16.M88.4 R40, [R213+0x7080] ;  /* 0x00708000d528783b */ /* 0x000e680000000200 */
[----:B------:R-:W1:Y:S04]  /*1bd0*/  LDSM.16.M88.4 R32, [R215+0x400] ;  /* 0x00040000d720783b */ /* 0x000e680000000200 */
[----:B------:R-:W3:Y:S01]  /*1be0*/  LDSM.16.M88.4 R28, [R215+0x800] ;  /* 0x00080000d71c783b */ /* 0x000ee20000000200 */
[-C--:B----4-:R-:W-:Y:S08]  /*1bf0*/  HMMA.16816.F32.BF16 R12, R48, R56.reuse, RZ ;  /* 0x00000038300c723c */ /* 0x090ff000000418ff */
[----:B-----5:R-:W-:Y:S07]  /*1c00*/  HMMA.16816.F32.BF16 R60, R44, R56, RZ ;  /* 0x000000382c3c723c */ /* 0x020fee00000418ff */
[----:B------:R-:W-:Y:S01]  /*1c10*/  SEL R56, RZ, 0x2, P5 ;  /* 0x00000002ff387807 */ /* 0x000fe20002800000 */
[----:B--2---:R-:W-:Y:S04]  /*1c20*/  HMMA.16816.F32.BF16 R20, R48, R64, RZ ;  /* 0x000000403014723c */ /* 0x004fe800000418ff */
[----:B------:R-:W-:-:S04]  /*1c30*/  IMAD.IADD R73, R56, 0x1, R73 ;  /* 0x0000000138497824 */ /* 0x000fc800078e0249 */
[----:B------:R-:W-:Y:S01]  /*1c40*/  IMAD.IADD R76, R76, 0x1, R73 ;  /* 0x000000014c4c7824 */ /* 0x000fe200078e0249 */
[C---:B-1----:R-:W-:Y:S04]  /*1c50*/  HMMA.16816.F32.BF16 R16, R48.reuse, R66, RZ ;  /* 0x000000423010723c */ /* 0x042fe800000418ff */
[C---:B------:R-:W-:Y:S02]  /*1c60*/  LOP3.LUT P2, RZ, R76.reuse, 0x1, RZ, 0xc0, !PT ;  /* 0x000000014cff7812 */ /* 0x040fe4000784c0ff */
[----:B------:R-:W-:Y:S02]  /*1c70*/  LOP3.LUT P1, RZ, R76, 0x2, RZ, 0xc0, !PT ;  /* 0x000000024cff7812 */ /* 0x000fe4000782c0ff */
[C---:B------:R-:W-:Y:S01]  /*1c80*/  ISETP.LT.OR P2, PT, R72.reuse, 0x1, !P2 ;  /* 0x000000014800780c */ /* 0x040fe20005741670 */
[----:B------:R-:W-:Y:S01]  /*1c90*/  HMMA.16816.F32.BF16 R8, R48, R58, RZ ;  /* 0x0000003a3008723c */ /* 0x000fe200000418ff */
[----:B------:R-:W-:-:S02]  /*1ca0*/  ISETP.LT.OR P1, PT, R72, 0x1, !P1 ;  /* 0x000000014800780c */ /* 0x000fc40004f21670 */
[----:B------:R-:W-:-:S04]  /*1cb0*/  LOP3.LUT P0, RZ, R76, 0x4, RZ, 0xc0, !PT ;  /* 0x000000044cff7812 */ /* 0x000fc8000780c0ff */
[----:B------:R-:W-:Y:S01]  /*1cc0*/  ISETP.LT.OR P0, PT, R72, 0x1, !P0 ;  /* 0x000000014800780c */ /* 0x000fe20004701670 */
[----:B------:R-:W-:Y:S08]  /*1cd0*/  HMMA.16816.F32.BF16 R68, R44, R64, RZ ;  /* 0x000000402c44723c */ /* 0x000ff000000418ff */
[----:B---3--:R-:W-:Y:S08]  /*1ce0*/  HMMA.16816.F32.BF16 R4, R48, R24, RZ ;  /* 0x000000183004723c */ /* 0x008ff000000418ff */
[C---:B------:R-:W-:Y:S08]  /*1cf0*/  HMMA.16816.F32.BF16 R64, R44.reuse, R66, RZ ;  /* 0x000000422c40723c */ /* 0x040ff000000418ff */
[C---:B------:R-:W-:Y:S08]  /*1d00*/  HMMA.16816.F32.BF16 R56, R44.reuse, R58, RZ ;  /* 0x0000003a2c38723c */ /* 0x040ff000000418ff */
[----:B------:R-:W-:Y:S08]  /*1d10*/  HMMA.16816.F32.BF16 R52, R44, R24, RZ ;  /* 0x000000182c34723c */ /* 0x000ff000000418ff */
[-C--:B------:R-:W-:Y:S08]  /*1d20*/  HMMA.16816.F32.BF16 R48, R48, R26.reuse, RZ ;  /* 0x0000001a3030723c */ /* 0x080ff000000418ff */
[----:B------:R-:W-:Y:S01]  /*1d30*/  HMMA.16816.F32.BF16 R44, R44, R26, RZ ;  /* 0x0000001a2c2c723c */ /* 0x000fe200000418ff */
[----:B------:R-:W1:Y:S04]  /*1d40*/  LDSM.16.M88.4 R24, [R213+0x6080] ;  /* 0x00608000d518783b */ /* 0x000e680000000200 */
[----:B------:R-:W-:Y:S01]  /*1d50*/  @!PT LDS RZ, [RZ] ;  /* 0x00000000fffff984 */ /* 0x000fe20000000800 */
[----:B------:R-:W-:Y:S01]  /*1d60*/  @!PT LDS RZ, [RZ] ;  /* 0x00000000fffff984 */ /* 0x000fe20000000800 */
[----:B------:R-:W-:Y:S01]  /*1d70*/  @!PT LDS RZ, [RZ] ;  /* 0x00000000fffff984 */ /* 0x000fe20000000800 */
[----:B------:R2:W-:Y:S01]  /*1d80*/  LDGSTS.E.BYPASS.LTC128B.128 [R218+0x1880], [R74.64], !P2 ;  /* 0x018800004ada7fae */ /* 0x0005e2000d101d48 */
[----:B------:R-:W-:-:S02]  /*1d90*/  @!P3 LOP3.LUT P2, RZ, R73, 0x1, RZ, 0xc0, !PT ;  /* 0x0000000149ffb812 */ /* 0x000fc4000784c0ff */
[C---:B------:R-:W-:Y:S01]  /*1da0*/  HMMA.16816.F32.BF16 R20, R40.reuse, R36, R20 ;  /* 0x000000242814723c */ /* 0x040fe20000041814 */
[----:B------:R2:W-:Y:S01]  /*1db0*/  LDGSTS.E.BYPASS.LTC128B.128 [R218+0x2480], [R74.64+0x40], !P1 ;  /* 0x024800404ada7fae */ /* 0x0005e2000c901d48 */
[----:B------:R-:W-:Y:S02]  /*1dc0*/  @!P3 LOP3.LUT P1, RZ, R73, 0x2, RZ, 0xc0, !PT ;  /* 0x0000000249ffb812 */ /* 0x000fe4000782c0ff */
[C---:B------:R-:W-:Y:S01]  /*1dd0*/  @!P3 ISETP.LT.OR P2, PT, R72.reuse, 0x21, !P2 ;  /* 0x000000214800b80c */ /* 0x040fe20005741670 */
[----:B------:R2:W-:Y:S01]  /*1de0*/  LDGSTS.E.BYPASS.LTC128B.128 [R218+0x3080], [R74.64+0x80], !P0 ;  /* 0x030800804ada7fae */ /* 0x0005e2000c101d48 */
[C---:B------:R-:W-:Y:S02]  /*1df0*/  @!P3 ISETP.LT.OR P1, PT, R72.reuse, 0x21, !P1 ;  /* 0x000000214800b80c */ /* 0x040fe40004f21670 */
[----:B------:R-:W-:Y:S01]  /*1e00*/  @!P3 ISETP.LT.OR P0, PT, R72, 0x21, P4 ;  /* 0x000000214800b80c */ /* 0x000fe20002701670 */
[C---:B------:R-:W-:Y:S08]  /*1e10*/  HMMA.16816.F32.BF16 R12, R40.reuse, R32, R12 ;  /* 0x00000020280c723c */ /* 0x040ff0000004180c */
[----:B------:R3:W-:Y:S01]  /*1e20*/  @!P3 LDGSTS.E.BYPASS.LTC128B.128 [R218+0x2080], [R104.64], !P2 ;  /* 0x0208000068dabfae */ /* 0x0007e2000d101d48 */
[C---:B------:R-:W-:Y:S03]  /*1e30*/  HMMA.16816.F32.BF16 R4, R40.reuse, R28, R4 ;  /* 0x0000001c2804723c */ /* 0x040fe60000041804 */
[----:B------:R3:W-:Y:S04]  /*1e40*/  @!P3 LDGSTS.E.BYPASS.LTC128B.128 [R218+0x2c80], [R104.64+0x40], !P1 ;  /* 0x02c8004068dabfae */ /* 0x0007e8000c901d48 */
[----:B------:R3:W-:Y:S01]  /*1e50*/  @!P3 LDGSTS.E.BYPASS.LTC128B.128 [R218+0x3880], [R104.64+0x80], !P0 ;  /* 0x0388008068dabfae */ /* 0x0007e2000c101d48 */
[----:B------:R-:W-:Y:S01]  /*1e60*/  HMMA.16816.F32.BF16 R16, R40, R38, R16 ;  /* 0x000000262810723c */ /* 0x000fe20000041810 */
[----:B------:R-:W-:-:S02]  /*1e70*/  ISETP.GT.AND P0, PT, R101, UR6, PT ;  /* 0x0000000665007c0c */ /* 0x000fc4000bf04270 */
[----:B------:R-:W-:Y:S04]  /*1e80*/  LDSM.16.M88.4 R88, [R217+0x9080] ;  /* 0x00908000d958783b */ /* 0x000fe80000000200 */
[----:B------:R-:W4:Y:S01]  /*1e90*/  LDSM.16.M88.4 R84, [R216+0x4880] ;  /* 0x00488000d854783b */ /* 0x000f220000000200 */
[C---:B------:R-:W-:Y:S03]  /*1ea0*/  HMMA.16816.F32.BF16 R8, R40.reuse, R34, R8 ;  /* 0x000000222808723c */ /* 0x040fe60000041808 */
[----:B------:R-:W5:Y:S04]  /*1eb0*/  LDSM.16.M88.4 R80, [R216+0x4c80] ;  /* 0x004c8000d850783b */ /* 0x000f680000000200 */
[----:B------:R-:W3:Y:S01]  /*1ec0*/  LDSM.16.M88.4 R76, [R216+0x5080] ;  /* 0x00508000d84c783b */ /* 0x000ee20000000200 */
[----:B------:R-:W-:Y:S03]  /*1ed0*/  HMMA.16816.F32.BF16 R48, R40, R30, R48 ;  /* 0x0000001e2830723c */ /* 0x000fe60000041830 */
[----:B--2---:R-:W2:Y:S04]  /*1ee0*/  LDSM.16.M88.4 R72, [R217+0x8080] ;  /* 0x00808000d948783b */ /* 0x004ea80000000200 */
[----:B------:R-:W-:Y:S01]  /*1ef0*/  LDSM.16.M88.4 R40, [R215+0x1400] ;  /* 0x00140000d728783b */ /* 0x000fe20000000200 */
[C---:B-1----:R-:W-:Y:S03]  /*1f00*/  HMMA.16816.F32.BF16 R68, R24.reuse, R36, R68 ;  /* 0x000000241844723c */ /* 0x042fe60000041844 */
[----:B------:R-:W0:Y:S05]  /*1f10*/  LDGDEPBAR ;  /* 0x00000000000079af */ /* 0x000e2a0000000000 */
[C---:B------:R-:W-:Y:S08]  /*1f20*/  HMMA.16816.F32.BF16 R60, R24.reuse, R32, R60 ;  /* 0x00000020183c723c */ /* 0x040ff0000004183c */
[C---:B------:R-:W-:Y:S08]  /*1f30*/  HMMA.16816.F32.BF16 R52, R24.reuse, R28, R52 ;  /* 0x0000001c1834723c */ /* 0x040ff00000041834 */
[C---:B------:R-:W-:Y:S01]  /*1f40*/  HMMA.16816.F32.BF16 R64, R24.reuse, R38, R64 ;  /* 0x000000261840723c */ /* 0x040fe20000041840 */
[----:B------:R-:W-:Y:S07]  /*1f50*/  LDSM.16.M88.4 R36, [R213+0x9080] ;  /* 0x00908000d524783b */ /* 0x000fee0000000200 */
[C---:B------:R-:W-:Y:S01]  /*1f60*/  HMMA.16816.F32.BF16 R56, R24.reuse, R34, R56 ;  /* 0x000000221838723c */ /* 0x040fe20000041838 */
[----:B------:R-:W1:Y:S07]  /*1f70*/  LDSM.16.M88.4 R32, [R215+0xc00] ;  /* 0x000c0000d720783b */ /* 0x000e6e0000000200 */
[----:B------:R-:W-:Y:S01]  /*1f80*/  HMMA.16816.F32.BF16 R44, R24, R30, R44 ;  /* 0x0000001e182c723c */ /* 0x000fe2000004182c */
[----:B------:R-:W1:Y:S04]  /*1f90*/  LDSM.16.M88.4 R28, [R215+0x1000] ;  /* 0x00100000d71c783b */ /* 0x000e680000000200 */
[----:B------:R-:W1:Y:S03]  /*1fa0*/  LDSM.16.M88.4 R24, [R213+0x8080] ;  /* 0x00808000d518783b */ /* 0x000e660000000200 */
[C---:B----4-:R-:W-:Y:S08]  /*1fb0*/  HMMA.16816.F32.BF16 R20, R88.reuse, R84, R20 ;  /* 0x000000545814723c */ /* 0x050ff00000041814 */
[C---:B-----5:R-:W-:Y:S08]  /*1fc0*/  HMMA.16816.F32.BF16 R12, R88.reuse, R80, R12 ;  /* 0x00000050580c723c */ /* 0x060ff0000004180c */
[C---:B---3--:R-:W-:Y:S08]  /*1fd0*/  HMMA.16816.F32.BF16 R4, R88.reuse, R76, R4 ;  /* 0x0000004c5804723c */ /* 0x048ff00000041804 */
[C---:B------:R-:W-:Y:S08]  /*1fe0*/  HMMA.16816.F32.BF16 R16, R88.reuse, R86, R16 ;  /* 0x000000565810723c */ /* 0x040ff00000041810 */
[C---:B------:R-:W-:Y:S08]  /*1ff0*/  HMMA.16816.F32.BF16 R8, R88.reuse, R82, R8 ;  /* 0x000000525808723c */ /* 0x040ff00000041808 */
[----:B------:R-:W-:Y:S01]  /*2000*/  HMMA.16816.F32.BF16 R48, R88, R78, R48 ;  /* 0x0000004e5830723c */ /* 0x000fe20000041830 */
[----:B------:R-:W-:Y:S07]  /*2010*/  LDSM.16.M88.4 R88, [R217+0xa080] ;  /* 0x00a08000d958783b */ /* 0x000fee0000000200 */
[C---:B--2---:R-:W-:Y:S08]  /*2020*/  HMMA.16816.F32.BF16 R68, R72.reuse, R84, R68 ;  /* 0x000000544844723c */ /* 0x044ff00000041844 */
[C---:B------:R-:W-:Y:S01]  /*2030*/  HMMA.16816.F32.BF16 R64, R72.reuse, R86, R64 ;  /* 0x000000564840723c */ /* 0x040fe20000041840 */
[----:B------:R-:W-:Y:S07]  /*2040*/  LDSM.16.M88.4 R84, [R217+0xb080] ;  /* 0x00b08000d954783b */ /* 0x000fee0000000200 */
[C---:B------:R-:W-:Y:S08]  /*2050*/  HMMA.16816.F32.BF16 R60, R72.reuse, R80, R60 ;  /* 0x00000050483c723c */ /* 0x040ff0000004183c */
[C---:B------:R-:W-:Y:S01]  /*2060*/  HMMA.16816.F32.BF16 R56, R72.reuse, R82, R56 ;  /* 0x000000524838723c */ /* 0x040fe20000041838 */
[----:B------:R-:W2:Y:S07]  /*2070*/  LDSM.16.M88.4 R80, [R216+0x5480] ;  /* 0x00548000d850783b */ /* 0x000eae0000000200 */
[C---:B------:R-:W-:Y:S08]  /*2080*/  HMMA.16816.F32.BF16 R52, R72.reuse, R76, R52 ;  /* 0x0000004c4834723c */ /* 0x040ff00000041834 */
[----:B------:R-:W-:Y:S01]  /*2090*/  HMMA.16816.F32.BF16 R44, R72, R78, R44 ;  /* 0x0000004e482c723c */ /* 0x000fe2000004182c */
[----:B------:R-:W3:Y:S04]  /*20a0*/  LDSM.16.M88.4 R76, [R216+0x5880] ;  /* 0x00588000d84c783b */ /* 0x000ee80000000200 */
[----:B------:R-:W4:Y:S03]  /*20b0*/  LDSM.16.M88.4 R72, [R216+0x5c80] ;  /* 0x005c8000d848783b */ /* 0x000f260000000200 */
[C---:B-1----:R-:W-:Y:S08]  /*20c0*/  HMMA.16816.F32.BF16 R20, R36.reuse, R32, R20 ;  /* 0x000000202414723c */ /* 0x042ff00000041814 */
[C---:B------:R-:W-:Y:S08]  /*20d0*/  HMMA.16816.F32.BF16 R16, R36.reuse, R34, R16 ;  /* 0x000000222410723c */ /* 0x040ff00000041810 */
[C---:B------:R-:W-:Y:S08]  /*20e0*/  HMMA.16816.F32.BF16 R12, R36.reuse, R28, R12 ;  /* 0x0000001c240c723c */ /* 0x040ff0000004180c */
[C---:B------:R-:W-:Y:S08]  /*20f0*/  HMMA.16816.F32.BF16 R8, R36.reuse, R30, R8 ;  /* 0x0000001e2408723c */ /* 0x040ff00000041808 */
[C---:B------:R-:W-:Y:S08]  /*2100*/  HMMA.16816.F32.BF16 R4, R36.reuse, R40, R4 ;  /* 0x000000282404723c */ /* 0x040ff00000041804 */
[----:B------:R-:W-:Y:S01]  /*2110*/  HMMA.16816.F32.BF16 R48, R36, R42, R48 ;  /* 0x0000002a2430723c */ /* 0x000fe20000041830 */
[----:B------:R-:W-:Y:S07]  /*2120*/  LDSM.16.M88.4 R36, [R213+0xb080] ;  /* 0x00b08000d524783b */ /* 0x000fee0000000200 */
[C---:B------:R-:W-:Y:S08]  /*2130*/  HMMA.16816.F32.BF16 R68, R24.reuse, R32, R68 ;  /* 0x000000201844723c */ /* 0x040ff00000041844 */
[C---:B------:R-:W-:Y:S01]  /*2140*/  HMMA.16816.F32.BF16 R64, R24.reuse, R34, R64 ;  /* 0x000000221840723c */ /* 0x040fe20000041840 */
[----:B------:R-:W1:Y:S07]  /*2150*/  LDSM.16.M88.4 R32, [R215+0x1800] ;  /* 0x00180000d720783b */ /* 0x000e6e0000000200 */
[C---:B------:R-:W-:Y:S08]  /*2160*/  HMMA.16816.F32.BF16 R60, R24.reuse, R28, R60 ;  /* 0x0000001c183c723c */ /* 0x040ff0000004183c */
[C---:B------:R-:W-:Y:S01]  /*2170*/  HMMA.16816.F32.BF16 R56, R24.reuse, R30, R56 ;  /* 0x0000001e1838723c */ /* 0x040fe20000041838 */
[----:B------:R-:W5:Y:S07]  /*2180*/  LDSM.16.M88.4 R28, [R215+0x1c00] ;  /* 0x001c0000d71c783b */ /* 0x000f6e0000000200 */
[C---:B------:R-:W-:Y:S08]  /*2190*/  HMMA.16816.F32.BF16 R52, R24.reuse, R40, R52 ;  /* 0x000000281834723c */ /* 0x040ff00000041834 */
[----:B------:R-:W-:Y:S01]  /*21a0*/  HMMA.16816.F32.BF16 R44, R24, R42, R44 ;  /* 0x0000002a182c723c */ /* 0x000fe2000004182c */
[----:B------:R-:W1:Y:S04]  /*21b0*/  LDSM.16.M88.4 R24, [R215+0x2000] ;  /* 0x00200000d718783b */ /* 0x000e680000000200 */
[----:B------:R-:W1:Y:S01]  /*21c0*/  LDSM.16.M88.4 R40, [R213+0xa080] ;  /* 0x00a08000d528783b */ /* 0x000e620000000200 */
[----:B------:R-:W-:-:S04]  /*21d0*/  DEPBAR.LE SB0, 0x0 ;  /* 0x000080000000791a */ /* 0x000fc80000000000 */
[C---:B--2---:R-:W-:Y:S08]  /*21e0*/  HMMA.16816.F32.BF16 R20, R84.reuse, R80, R20 ;  /* 0x000000505414723c */ /* 0x044ff00000041814 */
[C---:B------:R-:W-:Y:S08]  /*21f0*/  HMMA.16816.F32.BF16 R16, R84.reuse, R82, R16 ;  /* 0x000000525410723c */ /* 0x040ff00000041810 */
[C---:B---3--:R-:W-:Y:S08]  /*2200*/  HMMA.16816.F32.BF16 R12, R84.reuse, R76, R12 ;  /* 0x0000004c540c723c */ /* 0x048ff0000004180c */
[C---:B------:R-:W-:Y:S08]  /*2210*/  HMMA.16816.F32.BF16 R8, R84.reuse, R78, R8 ;  /* 0x0000004e5408723c */ /* 0x040ff00000041808 */
[C---:B----4-:R-:W-:Y:S08]  /*2220*/  HMMA.16816.F32.BF16 R4, R84.reuse, R72, R4 ;  /* 0x000000485404723c */ /* 0x050ff00000041804 */
[----:B------:R-:W-:Y:S08]  /*2230*/  HMMA.16816.F32.BF16 R48, R84, R74, R48 ;  /* 0x0000004a5430723c */ /* 0x000ff00000041830 */
[C---:B------:R-:W-:Y:S08]  /*2240*/  HMMA.16816.F32.BF16 R68, R88.reuse, R80, R68 ;  /* 0x000000505844723c */ /* 0x040ff00000041844 */
[C---:B------:R-:W-:Y:S08]  /*2250*/  HMMA.16816.F32.BF16 R64, R88.reuse, R82, R64 ;  /* 0x000000525840723c */ /* 0x040ff00000041840 */
[C---:B------:R-:W-:Y:S08]  /*2260*/  HMMA.16816.F32.BF16 R60, R88.reuse, R76, R60 ;  /* 0x0000004c583c723c */ /* 0x040ff0000004183c */
[C---:B------:R-:W-:Y:S08]  /*2270*/  HMMA.16816.F32.BF16 R56, R88.reuse, R78, R56 ;  /* 0x0000004e5838723c */ /* 0x040ff00000041838 */
[C---:B------:R-:W-:Y:S08]  /*2280*/  HMMA.16816.F32.BF16 R52, R88.reuse, R72, R52 ;  /* 0x000000485834723c */ /* 0x040ff00000041834 */
[----:B------:R-:W-:Y:S08]  /*2290*/  HMMA.16816.F32.BF16 R44, R88, R74, R44 ;  /* 0x0000004a582c723c */ /* 0x000ff0000004182c */
[C---:B-1----:R-:W-:Y:S08]  /*22a0*/  HMMA.16816.F32.BF16 R20, R36.reuse, R32, R20 ;  /* 0x000000202414723c */ /* 0x042ff00000041814 */
[C---:B------:R-:W-:Y:S08]  /*22b0*/  HMMA.16816.F32.BF16 R16, R36.reuse, R34, R16 ;  /* 0x000000222410723c */ /* 0x040ff00000041810 */
[C---:B-----5:R-:W-:Y:S08]  /*22c0*/  HMMA.16816.F32.BF16 R12, R36.reuse, R28, R12 ;  /* 0x0000001c240c723c */ /* 0x060ff0000004180c */
[C---:B------:R-:W-:Y:S08]  /*22d0*/  HMMA.16816.F32.BF16 R8, R36.reuse, R30, R8 ;  /* 0x0000001e2408723c */ /* 0x040ff00000041808 */
[C---:B------:R-:W-:Y:S07]  /*22e0*/  HMMA.16816.F32.BF16 R72, R36.reuse, R24, R4 ;  /* 0x000000182448723c */ /* 0x040fee0000041804 */
[----:B------:R-:W-:Y:S01]  /*22f0*/  IMAD.IADD R4, R96, 0x1, R103 ;  /* 0x0000000160047824 */ /* 0x000fe200078e0267 */
[----:B------:R-:W-:Y:S08]  /*2300*/  HMMA.16816.F32.BF16 R48, R36, R26, R48 ;  /* 0x0000001a2430723c */ /* 0x000ff00000041830 */
[C---:B------:R-:W-:Y:S08]  /*2310*/  HMMA.16816.F32.BF16 R68, R40.reuse, R32, R68 ;  /* 0x000000202844723c */ /* 0x040ff00000041844 */
[C---:B------:R-:W-:Y:S08]  /*2320*/  HMMA.16816.F32.BF16 R64, R40.reuse, R34, R64 ;  /* 0x000000222840723c */ /* 0x040ff00000041840 */
[C---:B------:R-:W-:Y:S08]  /*2330*/  HMMA.16816.F32.BF16 R60, R40.reuse, R28, R60 ;  /* 0x0000001c283c723c */ /* 0x040ff0000004183c */
[C---:B------:R-:W-:Y:S08]  /*2340*/  HMMA.16816.F32.BF16 R56, R40.reuse, R30, R56 ;  /* 0x0000001e2838723c */ /* 0x040ff00000041838 */
[C---:B------:R-:W-:Y:S08]  /*2350*/  HMMA.16816.F32.BF16 R52, R40.reuse, R24, R52 ;  /* 0x000000182834723c */ /* 0x040ff00000041834 */
[----:B------:R-:W-:Y:S01]  /*2360*/  HMMA.16816.F32.BF16 R44, R40, R26, R44 ;  /* 0x0000001a282c723c */ /* 0x000fe2000004182c */
[----:B------:R-:W-:Y:S06]  /*2370*/  BAR.SYNC.DEFER_BLOCKING 0x0 ;  /* 0x0000000000007b1d */ /* 0x000fec0000010000 */
[----:B------:R-:W-:Y:S05]  /*2380*/  @!P0 BRA `(.L_x_159) ;  /* 0x000001a000008947 */ /* 0x000fea0003800000 */
[----:B------:R-:W-:Y:S02]  /*2390*/  IADD3 R6, -R238, 0x30, RZ ;  /* 0x00000030ee067810 */ /* 0x000fe40007ffe1ff */
[----:B------:R-:W-:-:S02]  /*23a0*/  IADD3 R7, R153, -0x2, RZ ;  /* 0xfffffffe99077810 */ /* 0x000fc40007ffe0ff */
[----:B------:R-:W-:Y:S02]  /*23b0*/  ISETP.GE.AND P2, PT, R6, 0x21, PT ;  /* 0x000000210600780c */ /* 0x000fe40003f46270 */
[----:B------:R-:W-:Y:S01]  /*23c0*/  SHF.R.S32.HI R5, RZ, 0x1f, R7 ;  /* 0x0000001fff057819 */ /* 0x000fe20000011407 */
[-C--:B------:R-:W-:Y:S02]  /*23d0*/  IMAD R2, R2, R7.reuse, RZ ;  /* 0x0000000702027224 */ /* 0x080fe400078e02ff */
[----:B------:R-:W-:-:S04]  /*23e0*/  IMAD.WIDE.U32 R24, R98, R7, RZ ;  /* 0x0000000762187225 */ /* 0x000fc800078e00ff */
[----:B------:R-:W-:-:S04]  /*23f0*/  IMAD R5, R5, R98, R2 ;  /* 0x0000006205057224 */ /* 0x000fc800078e0202 */
[----:B------:R-:W-:Y:S01]  /*2400*/  IMAD.IADD R5, R25, 0x1, R5 ;  /* 0x0000000119057824 */ /* 0x000fe200078e0205 */
[----:B------:R-:W-:-:S04]  /*2410*/  @P2 IADD3 R7, P1, P0, R220, R24, R222 ;  /* 0x00000018dc072210 */ /* 0x000fc8000783e0de */
[----:B------:R-:W-:Y:S02]  /*2420*/  @P2 IADD3.X R2, R229, R5, R223, P1, P0 ;  /* 0x00000005e5022210 */ /* 0x000fe40000fe04df */
[----:B------:R-:W-:-:S13]  /*2430*/  ISETP.GE.AND P1, PT, R6, 0x1, PT ;  /* 0x000000010600780c */ /* 0x000fda0003f26270 */
[----:B------:R-:W-:-:S05]  /*2440*/  @P1 IADD3 R24, P0, R220, R24, RZ ;  /* 0x00000018dc181210 */ /* 0x000fca0007f1e0ff */
[----:B------:R-:W-:Y:S01]  /*2450*/  @P1 IMAD.X R5, R5, 0x1, R229, P0 ;  /* 0x0000000105051824 */ /* 0x000fe200000e06e5 */
[----:B------:R-:W-:-:S04]  /*2460*/  @P2 LEA R6, P0, R7, c[0x0][0x1c8], 0x1 ;  /* 0x0000720007062a11 */ /* 0x000fc800078008ff */
[----:B------:R-:W-:Y:S02]  /*2470*/  @P2 LEA.HI.X R7, R7, c[0x0][0x1cc], R2, 0x1, P0 ;  /* 0x0000730007072a11 */ /* 0x000fe400000f0c02 */
[----:B------:R-:W-:-:S04]  /*2480*/  @P1 LEA R26, P0, R24, c[0x0][0x1c8], 0x1 ;  /* 0x00007200181a1a11 */ /* 0x000fc800078008ff */
[----:B------:R-:W-:-:S05]  /*2490*/  @P1 LEA.HI.X R27, R24, c[0x0][0x1cc], R5, 0x1, P0 ;  /* 0x00007300181b1a11 */ /* 0x000fca00000f0c05 */
        /* <DEDUP_REMOVED lines=8> */
[----:B------:R1:W-:Y:S02]  /*2520*/  @P2 LDGSTS.E.BYPASS.LTC128B.128 [R218+0x5c80], [R6.64+0x80], !P4 ;  /* 0x05c8008006da2fae */ /* 0x0003e4000e101d48 */
.L_x_159:
[----:B------:R-:W-:Y:S01]  /*2530*/  LOP3.LUT R95, R95, 0xffffffe0, RZ, 0xc0, !PT ;  /* 0xffffffe05f5f7812 */ /* 0x000fe200078ec0ff */
[----:B------:R-:W-:Y:S01]  /*2540*/  FMUL.FTZ R35, R61, c[0x0][0x320] ;  /* 0x0000c8003d237a20 */ /* 0x000fe20000410000 */
[----:B------:R-:W-:Y:S01]  /*2550*/  SHF.R.S32.HI R25, RZ, 0x1f, R94 ;  /* 0x0000001fff197819 */ /* 0x000fe2000001145e */
[----:B------:R-:W-:Y:S01]  /*2560*/  FMUL.FTZ R39, R69, c[0x0][0x320] ;  /* 0x0000c80045277a20 */ /* 0x000fe20000410000 */
[----:B-1----:R-:W-:Y:S01]  /*2570*/  LEA.HI R6, R97, R97, RZ, 0x1 ;  /* 0x0000006161067211 */ /* 0x002fe200078f08ff */
[----:B------:R-:W-:Y:S01]  /*2580*/  IMAD.IADD R92, R92, 0x1, -R95 ;  /* 0x000000015c5c7824 */ /* 0x000fe200078e0a5f */
[----:B------:R-:W-:Y:S01]  /*2590*/  LEA.HI R25, R25, R94, RZ, 0x2 ;  /* 0x0000005e19197211 */ /* 0x000fe200078f10ff */
[----:B------:R-:W-:Y:S01]  /*25a0*/  FMUL.FTZ R41, R68, c[0x0][0x320] ;  /* 0x0000c80044297a20 */ /* 0x000fe20000410000 */
[----:B------:R-:W-:Y:S01]  /*25b0*/  PLOP3.LUT P1, PT, PT, PT, UP2, 0x80, 0x0 ;  /* 0x000000000000781c */ /* 0x000fe20003f2f028 */
[----:B------:R-:W-:Y:S01]  /*25c0*/  FMUL.FTZ R7, R64, c[0x0][0x320] ;  /* 0x0000c80040077a20 */ /* 0x000fe20000410000 */
[----:B------:R-:W-:Y:S01]  /*25d0*/  SHF.R.S32.HI R27, RZ, 0x1f, R92 ;  /* 0x0000001fff1b7819 */ /* 0x000fe2000001145c */
[----:B------:R-:W-:Y:S01]  /*25e0*/  FMUL.FTZ R5, R65, c[0x0][0x320] ;  /* 0x0000c80041057a20 */ /* 0x000fe20000410000 */
[----:B------:R-:W-:Y:S01]  /*25f0*/  LOP3.LUT R25, R25, 0xffffffc, RZ, 0xc0, !PT ;  /* 0x0ffffffc19197812 */ /* 0x000fe200078ec0ff */
[----:B------:R-:W-:Y:S01]  /*2600*/  FMUL.FTZ R37, R60, c[0x0][0x320] ;  /* 0x0000c8003c257a20 */ /* 0x000fe20000410000 */
[----:B------:R-:W-:Y:S01]  /*2610*/  LEA.HI R2, R27, R92, RZ, 0x2 ;  /* 0x0000005c1b027211 */ /* 0x000fe200078f10ff */
[----:B------:R-:W-:Y:S01]  /*2620*/  FMUL.FTZ R31, R57, c[0x0][0x320] ;  /* 0x0000c800391f7a20 */ /* 0x000fe20000410000 */
[----:B------:R-:W-:Y:S01]  /*2630*/  PLOP3.LUT P0, PT, PT, PT, UP2, 0x80, 0x0 ;  /* 0x000000000000781c */ /* 0x000fe20003f0f028 */
[----:B------:R-:W-:Y:S01]  /*2640*/  IMAD.IADD R25, R94, 0x1, -R25 ;  /* 0x000000015e197824 */ /* 0x000fe200078e0a19 */
[----:B------:R-:W-:Y:S01]  /*2650*/  LEA.HI.SX32 R24, R2, UR11, 0x1e ;  /* 0x0000000b02187c11 */ /* 0x000fe2000f8ff2ff */
[----:B------:R-:W-:Y:S01]  /*2660*/  FMUL.FTZ R29, R52, c[0x0][0x320] ;  /* 0x0000c800341d7a20 */ /* 0x000fe20000410000 */
[----:B------:R-:W1:Y:S01]  /*2670*/  MUFU.TANH R41, R41 ;  /* 0x0000002900297308 */ /* 0x000e620000002400 */
[----:B------:R-:W-:Y:S01]  /*2680*/  FMUL.FTZ R27, R53, c[0x0][0x320] ;  /* 0x0000c800351b7a20 */ /* 0x000fe20000410000 */
[----:B------:R-:W-:Y:S01]  /*2690*/  ULDC UR7, c[0x0][0x324] ;  /* 0x0000c90000077ab9 */ /* 0x000fe20000000800 */
[----:B------:R-:W-:Y:S01]  /*26a0*/  IMAD R24, R25, 0x10, R24 ;  /* 0x0000001019187824 */ /* 0x000fe200078e0218 */
[----:B------:R-:W-:Y:S01]  /*26b0*/  SHF.L.U32 R25, R6, 0x5, RZ ;  /* 0x0000000506197819 */ /* 0x000fe200000006ff */
[----:B------:R-:W-:Y:S01]  /*26c0*/  FMUL.FTZ R26, R44, c[0x0][0x320] ;  /* 0x0000c8002c1a7a20 */ /* 0x000fe20000410000 */
[----:B------:R-:W-:Y:S01]  /*26d0*/  LOP3.LUT R6, R6, 0x1ffffffe, RZ, 0xc0, !PT ;  /* 0x1ffffffe06067812 */ /* 0x000fe200078ec0ff */
[----:B------:R-:W-:Y:S01]  /*26e0*/  FMUL.FTZ R33, R56, c[0x0][0x320] ;  /* 0x0000c80038217a20 */ /* 0x000fe20000410000 */
[----:B------:R-:W-:Y:S01]  /*26f0*/  LOP3.LUT R25, R25, 0xffffffc0, RZ, 0xc0, !PT ;  /* 0xffffffc019197812 */ /* 0x000fe200078ec0ff */
[----:B------:R-:W2:Y:S01]  /*2700*/  MUFU.TANH R39, R39 ;  /* 0x0000002700277308 */ /* 0x000ea20000002400 */
[----:B------:R-:W-:Y:S01]  /*2710*/  ULOP3.LUT UR7, URZ, UR7, URZ, 0x33, !UPT ;  /* 0x000000073f077292 */ /* 0x000fe2000f8e333f */
[----:B------:R-:W-:Y:S01]  /*2720*/  IMAD.IADD R6, R97, 0x1, -R6 ;  /* 0x0000000161067824 */ /* 0x000fe200078e0a06 */
[----:B------:R-:W0:Y:S01]  /*2730*/  LDGDEPBAR ;  /* 0x00000000000079af */ /* 0x000e220000000000 */
[----:B------:R-:W-:-:S04]  /*2740*/  IMAD.IADD R25, R25, 0x1, R24 ;  /* 0x0000000119197824 */ /* 0x000fc800078e0218 */
[----:B------:R-:W3:Y:S01]  /*2750*/  MUFU.TANH R7, R7 ;  /* 0x0000000700077308 */ /* 0x000ee20000002400 */
[----:B------:R-:W-:Y:S02]  /*2760*/  LEA R219, R6, R25, 0x3 ;  /* 0x0000001906db7211 */ /* 0x000fe400078e18ff */
[----:B------:R-:W-:-:S03]  /*2770*/  LOP3.LUT R25, R2, 0x7ffffffc, RZ, 0xc0, !PT ;  /* 0x7ffffffc02197812 */ /* 0x000fc600078ec0ff */
[----:B------:R-:W-:Y:S02]  /*2780*/  @P1 IMAD.HI.U32 R6, R219, c[0x0][0x2c8], RZ ;  /* 0x0000b200db061a27 */ /* 0x000fe400078e00ff */
[----:B------:R-:W4:Y:S02]  /*2790*/  MUFU.TANH R5, R5 ;  /* 0x0000000500057308 */ /* 0x000f240000002400 */
[----:B------:R-:W-:Y:S01]  /*27a0*/  IMAD.MOV.U32 R61, RZ, RZ, R219 ;  /* 0x000000ffff3d7224 */ /* 0x000fe200078e00db */
[----:B------:R-:W-:Y:S01]  /*27b0*/  @P0 SHF.R.U32.HI R61, RZ, c[0x0][0x2cc], R6 ;  /* 0x0000b300ff3d0a19 */ /* 0x000fe20000011606 */
[----:B------:R-:W-:Y:S01]  /*27c0*/  IMAD.IADD R226, R92, 0x1, -R25 ;  /* 0x000000015ce27824 */ /* 0x000fe200078e0a19 */
[----:B------:R-:W-:Y:S01]  /*27d0*/  PLOP3.LUT P0, PT, PT, PT, UP1, 0x40, 0x0 ;  /* 0x000000000000781c */ /* 0x000fe20003f0e818 */
[----:B------:R-:W-:Y:S02]  /*27e0*/  FMUL.FTZ R25, R45, c[0x0][0x320] ;  /* 0x0000c8002d197a20 */ /* 0x000fe40000410000 */
[----:B------:R-:W5:Y:S01]  /*27f0*/  SHFL.IDX PT, R2, R61, RZ, 0x1c1f ;  /* 0x001c1fff3d027589 */ /* 0x000f6200000e0000 */
[----:B------:R-:W-:Y:S01]  /*2800*/  SHF.L.U32 R226, R226, 0x1, RZ ;  /* 0x00000001e2e27819 */ /* 0x000fe200000006ff */
[----:B------:R-:W1:Y:S03]  /*2810*/  MUFU.TANH R37, R37 ;  /* 0x0000002500257308 */ /* 0x000e660000002400 */
[C---:B------:R-:W-:Y:S01]  /*2820*/  IADD3 R69, -R226.reuse, 0x1, R3 ;  /* 0x00000001e2457810 */ /* 0x040fe20007ffe103 */
[----:B------:R-:W-:Y:S01]  /*2830*/  IMAD.IADD R65, R93, 0x1, -R226 ;  /* 0x000000015d417824 */ /* 0x000fe200078e0ae2 */
[----:B------:R-:W-:-:S02]  /*2840*/  IADD3 R76, -R226, c[0x0][0x1d0], R93 ;  /* 0x00007400e24c7a10 */ /* 0x000fc40007ffe15d */
[----:B------:R-:W-:Y:S01]  /*2850*/  IADD3 R69, R69, -c[0x0][0x168], RZ ;  /* 0x80005a0045457a10 */ /* 0x000fe20007ffe0ff */
[----:B------:R-:W1:Y:S03]  /*2860*/  MUFU.TANH R35, R35 ;  /* 0x0000002300237308 */ /* 0x000e660000002400 */
[C---:B------:R-:W-:Y:S02]  /*2870*/  IADD3 R77, R69.reuse, c[0x0][0x328], RZ ;  /* 0x0000ca00454d7a10 */ /* 0x040fe40007ffe0ff */
[----:B------:R-:W-:-:S03]  /*2880*/  IADD3 R69, R69, UR7, RZ ;  /* 0x0000000745457c10 */ /* 0x000fc6000fffe0ff */
[----:B------:R-:W1:Y:S01]  /*2890*/  MUFU.TANH R31, R31 ;  /* 0x0000001f001f7308 */ /* 0x000e620000002400 */
[----:B-----5:R-:W-:Y:S01]  /*28a0*/  IMAD.IADD R3, R77, 0x1, R2 ;  /* 0x000000014d037824 */ /* 0x020fe200078e0202 */
[----:B------:R-:W-:-:S06]  /*28b0*/  IADD3 R6, R69, R2, RZ ;  /* 0x0000000245067210 */ /* 0x000fcc0007ffe0ff */
[----:B------:R-:W1:Y:S01]  /*28c0*/  MUFU.TANH R29, R29 ;  /* 0x0000001d001d7308 */ /* 0x000e620000002400 */
[----:B------:R-:W-:-:S07]  /*28d0*/  IMNMX R24, R3, R76, PT ;  /* 0x0000004c03187217 */ /* 0x000fce0003800200 */
[----:B------:R-:W1:Y:S08]  /*28e0*/  MUFU.TANH R27, R27 ;  /* 0x0000001b001b7308 */ /* 0x000e700000002400 */
[----:B------:R-:W1:Y:S08]  /*28f0*/  MUFU.TANH R26, R26 ;  /* 0x0000001a001a7308 */ /* 0x000e700000002400 */
[----:B------:R-:W1:Y:S08]  /*2900*/  MUFU.TANH R25, R25 ;  /* 0x0000001900197308 */ /* 0x000e700000002400 */
[----:B------:R-:W1:Y:S01]  /*2910*/  MUFU.TANH R33, R33 ;  /* 0x0000002100217308 */ /* 0x000e620000002400 */
[----:B------:R-:W-:Y:S05]  /*2920*/  @P0 BRA `(.L_x_160) ;  /* 0x0000015000000947 */ /* 0x000fea0003800000 */
[----:B--234-:R-:W-:Y:S01]  /*2930*/  IADD3 R2, R2, c[0x0][0x1d0], RZ ;  /* 0x0000740002027a10 */ /* 0x01cfe20007ffe0ff */
[----:B------:R-:W-:Y:S03]  /*2940*/  BSSY B0, `(.L_x_161) ;  /* 0x000000f000007945 */ /* 0x000fe60003800000 */
[----:B------:R-:W-:-:S04]  /*2950*/  IADD3 R28, R2, -c[0x0][0x168], RZ ;  /* 0x80005a00021c7a10 */ /* 0x000fc80007ffe0ff */
[----:B------:R-:W-:-:S13]  /*2960*/  ISETP.GT.AND P0, PT, R28, -0x1, PT ;  /* 0xffffffff1c00780c */ /* 0x000fda0003f04270 */
[----:B------:R-:W-:Y:S05]  /*2970*/  @P0 BRA `(.L_x_162) ;  /* 0x0000007000000947 */ /* 0x000fea0003800000 */
[----:B------:R-:W-:Y:S01]  /*2980*/  IMAD.MOV.U32 R2, RZ, RZ, c[0x0][0x32c] ;  /* 0x0000cb00ff027624 */ /* 0x000fe200078e00ff */
[----:B------:R-:W-:-:S04]  /*2990*/  LOP3.LUT R28, RZ, R28, RZ, 0x33, !PT ;  /* 0x0000001cff1c7212 */ /* 0x000fc800078e33ff */
[----:B------:R-:W-:-:S13]  /*29a0*/  ISETP.NE.AND P0, PT, R2, 0x1, PT ;  /* 0x000000010200780c */ /* 0x000fda0003f05270 */
[----:B------:R-:W-:-:S05]  /*29b0*/  @P0 IMAD.HI.U32 R2, R28, c[0x0][0x330], RZ ;  /* 0x0000cc001c020a27 */ /* 0x000fca00078e00ff */
[----:B------:R-:W-:-:S04]  /*29c0*/  @P0 SHF.R.U32.HI R28, RZ, c[0x0][0x334], R2 ;  /* 0x0000cd00ff1c0a19 */ /* 0x000fc80000011602 */
[----:B------:R-:W-:Y:S01]  /*29d0*/  LOP3.LUT R28, RZ, R28, RZ, 0x33, !PT ;  /* 0x0000001cff1c7212 */ /* 0x000fe200078e33ff */
[----:B------:R-:W-:Y:S05]  /*29e0*/  BRA `(.L_x_163) ;  /* 0x0000004000007947 */ /* 0x000fea0003800000 */
.L_x_162:
[----:B------:R-:W-:-:S04]  /*29f0*/  MOV R2, c[0x0][0x32c] ;  /* 0x0000cb0000027a02 */ /* 0x000fc80000000f00 */
[----:B------:R-:W-:-:S13]  /*2a00*/  ISETP.NE.AND P0, PT, R2, 0x1, PT ;  /* 0x000000010200780c */ /* 0x000fda0003f05270 */
[----:B------:R-:W-:-:S05]  /*2a10*/  @P0 IMAD.HI.U32 R2, R28, c[0x0][0x330], RZ ;  /* 0x0000cc001c020a27 */ /* 0x000fca00078e00ff */
[----:B------:R-:W-:Y:S02]  /*2a20*/  @P0 SHF.R.U32.HI R28, RZ, c[0x0][0x334], R2 ;  /* 0x0000cd00ff1c0a19 */ /* 0x000fe40000011602 */
.L_x_163:
[----:B------:R-:W-:Y:S05]  /*2a30*/  BSYNC B0 ;  /* 0x0000000000007941 */ /* 0x000fea0003800000 */
.L_x_161:
[----:B------:R-:W-:-:S05]  /*2a40*/  IMAD R43, R28, c[0x0][0x32c], R65 ;  /* 0x0000cb001c2b7a24 */ /* 0x000fca00078e0241 */
[----:B------:R-:W-:Y:S02]  /*2a50*/  IADD3 R3, R43, c[0x0][0x32c], RZ ;  /* 0x0000cb002b037a10 */ /* 0x000fe40007ffe0ff */
[----:B------:R-:W-:Y:S02]  /*2a60*/  IMNMX R6, R6, R43, !PT ;  /* 0x0000002b06067217 */ /* 0x000fe40007800200 */
[----:B------:R-:W-:Y:S02]  /*2a70*/  IMNMX R24, R24, R3, PT ;  /* 0x0000000318187217 */ /* 0x000fe40003800200 */
.L_x_160:
[C---:B--234-:R-:W-:Y:S01]  /*2a80*/  ISETP.GE.AND P0, PT, R93.reuse, 0x2, PT ;  /* 0x000000025d00780c */ /* 0x05cfe20003f06270 */
[----:B------:R-:W2:Y:S01]  /*2a90*/  SHFL.IDX PT, R38, R61, 0x1, 0x1c1f ;  /* 0x003c1f003d267f89 */ /* 0x000ea200000e0000 */
[----:B------:R-:W-:Y:S01]  /*2aa0*/  ISETP.GE.AND P1, PT, R93, 0x9, PT ;  /* 0x000000095d00780c */ /* 0x000fe20003f26270 */
[----:B------:R-:W-:Y:S01]  /*2ab0*/  FMUL.FTZ R28, R54, c[0x0][0x320] ;  /* 0x0000c800361c7a20 */ /* 0x000fe20000410000 */
[----:B------:R-:W-:Y:S01]  /*2ac0*/  P2R R68, PR, RZ, 0x1 ;  /* 0x00000001ff447803 */ /* 0x000fe20000000000 */
[----:B------:R-:W-:Y:S01]  /*2ad0*/  FMUL.FTZ R40, R71, c[0x0][0x320] ;  /* 0x0000c80047287a20 */ /* 0x000fe20000410000 */
[----:B------:R-:W-:Y:S01]  /*2ae0*/  ISETP.GT.AND P0, PT, R6, 0x1, !P0 ;  /* 0x000000010600780c */ /* 0x000fe20004704270 */
[----:B------:R-:W-:Y:S01]  /*2af0*/  FMUL.FTZ R36, R62, c[0x0][0x320] ;  /* 0x0000c8003e247a20 */ /* 0x000fe20000410000 */
[----:B------:R-:W-:Y:S01]  /*2b00*/  P2R R64, PR, RZ, 0x2 ;  /* 0x00000002ff407803 */ /* 0x000fe20000000000 */
[----:B------:R-:W-:Y:S01]  /*2b10*/  FMUL.FTZ R34, R63, c[0x0][0x320] ;  /* 0x0000c8003f227a20 */ /* 0x000fe20000410000 */
[----:B------:R-:W-:Y:S01]  /*2b20*/  ISETP.LT.OR P0, PT, R24, 0x2, P0 ;  /* 0x000000021800780c */ /* 0x000fe20000701670 */
[----:B------:R-:W-:Y:S01]  /*2b30*/  FMUL.FTZ R32, R58, c[0x0][0x320] ;  /* 0x0000c8003a207a20 */ /* 0x000fe20000410000 */
[----:B------:R-:W-:Y:S01]  /*2b40*/  ISETP.GE.AND P2, PT, R93, 0x29, PT ;  /* 0x000000295d00780c */ /* 0x000fe20003f46270 */
[----:B------:R-:W-:Y:S01]  /*2b50*/  FMUL.FTZ R30, R59, c[0x0][0x320] ;  /* 0x0000c8003b1e7a20 */ /* 0x000fe20000410000 */
[----:B------:R-:W-:Y:S01]  /*2b60*/  FSEL R39, R39, -INF , !P0 ;  /* 0xff80000027277808 */ /* 0x000fe20004000000 */
[----:B------:R-:W-:Y:S01]  /*2b70*/  FMUL.FTZ R44, R70, c[0x0][0x320] ;  /* 0x0000c800462c7a20 */ /* 0x000fe20000410000 */
[----:B------:R-:W-:Y:S01]  /*2b80*/  ISETP.GT.AND P0, PT, R6, 0x8, !P1 ;  /* 0x000000080600780c */ /* 0x000fe20004f04270 */
[----:B------:R-:W-:Y:S01]  /*2b90*/  FMUL.FTZ R57, R46, c[0x0][0x320] ;  /* 0x0000c8002e397a20 */ /* 0x000fe20000410000 */
[----:B------:R-:W-:Y:S01]  /*2ba0*/  ISETP.GE.AND P1, PT, R93, 0xa, PT ;  /* 0x0000000a5d00780c */ /* 0x000fe20003f26270 */
[----:B------:R-:W-:Y:S01]  /*2bb0*/  FMUL.FTZ R56, R47, c[0x0][0x320] ;  /* 0x0000c8002f387a20 */ /* 0x000fe20000410000 */
[----:B------:R-:W-:Y:S01]  /*2bc0*/  ISETP.LT.OR P0, PT, R24, 0x9, P0 ;  /* 0x000000091800780c */ /* 0x000fe20000701670 */
[----:B------:R-:W-:Y:S01]  /*2bd0*/  FMUL.FTZ R54, R66, c[0x0][0x320] ;  /* 0x0000c80042367a20 */ /* 0x000fe20000410000 */
[----:B------:R-:W-:Y:S01]  /*2be0*/  P2R R60, PR, RZ, 0x2 ;  /* 0x00000002ff3c7803 */ /* 0x000fe20000000000 */
[----:B------:R-:W3:Y:S01]  /*2bf0*/  MUFU.TANH R40, R40 ;  /* 0x0000002800287308 */ /* 0x000ee20000002400 */
[----:B------:R-:W-:Y:S01]  /*2c00*/  FSEL R7, R7, -INF , !P0 ;  /* 0xff80000007077808 */ /* 0x000fe20004000000 */
[--C-:B--2---:R-:W-:Y:S01]  /*2c10*/  IMAD.IADD R47, R77, 0x1, R38.reuse ;  /* 0x000000014d2f7824 */ /* 0x104fe200078e0226 */
[----:B------:R-:W-:Y:S01]  /*2c20*/  ISETP.GT.AND P0, PT, R6, 0x9, !P1 ;  /* 0x000000090600780c */ /* 0x000fe20004f04270 */
[----:B------:R-:W-:Y:S01]  /*2c30*/  IMAD.IADD R46, R69, 0x1, R38 ;  /* 0x00000001452e7824 */ /* 0x000fe200078e0226 */
[----:B------:R-:W-:-:S02]  /*2c40*/  ISETP.GE.AND P1, PT, R93, 0x11, PT ;  /* 0x000000115d00780c */ /* 0x000fc40003f26270 */
[----:B------:R-:W-:Y:S01]  /*2c50*/  ISETP.LT.OR P0, PT, R24, 0xa, P0 ;  /* 0x0000000a1800780c */ /* 0x000fe20000701670 */
[----:B------:R-:W2:Y:S01]  /*2c60*/  MUFU.TANH R36, R36 ;  /* 0x0000002400247308 */ /* 0x000ea20000002400 */
[----:B------:R-:W-:Y:S02]  /*2c70*/  P2R R53, PR, RZ, 0x2 ;  /* 0x00000002ff357803 */ /* 0x000fe40000000000 */
[----:B------:R-:W-:Y:S02]  /*2c80*/  FSEL R5, R5, -INF , !P0 ;  /* 0xff80000005057808 */ /* 0x000fe40004000000 */
[----:B------:R-:W-:Y:S02]  /*2c90*/  ISETP.GT.AND P0, PT, R6, 0x10, !P1 ;  /* 0x000000100600780c */ /* 0x000fe40004f04270 */
[----:B------:R-:W-:Y:S01]  /*2ca0*/  ISETP.GE.AND P1, PT, R93, 0x12, PT ;  /* 0x000000125d00780c */ /* 0x000fe20003f26270 */
[----:B------:R-:W4:Y:S01]  /*2cb0*/  MUFU.TANH R34, R34 ;  /* 0x0000002200227308 */ /* 0x000f220000002400 */
[----:B------:R-:W-:-:S02]  /*2cc0*/  ISETP.LT.OR P0, PT, R24, 0x11, P0 ;  /* 0x000000111800780c */ /* 0x000fc40000701670 */
[----:B------:R-:W-:Y:S02]  /*2cd0*/  P2R R52, PR, RZ, 0x2 ;  /* 0x00000002ff347803 */ /* 0x000fe40000000000 */
[----:B-1----:R-:W-:Y:S02]  /*2ce0*/  FSEL R37, R37, -INF , !P0 ;  /* 0xff80000025257808 */ /* 0x002fe40004000000 */
[----:B------:R-:W-:Y:S01]  /*2cf0*/  ISETP.GT.AND P0, PT, R6, 0x11, !P1 ;  /* 0x000000110600780c */ /* 0x000fe20004f04270 */
[----:B------:R-:W1:Y:S01]  /*2d00*/  MUFU.TANH R32, R32 ;  /* 0x0000002000207308 */ /* 0x000e620000002400 */
[----:B------:R-:W-:Y:S02]  /*2d10*/  ISETP.GE.AND P1, PT, R93, 0x19, PT ;  /* 0x000000195d00780c */ /* 0x000fe40003f26270 */
[----:B------:R-:W-:Y:S02]  /*2d20*/  ISETP.LT.OR P0, PT, R24, 0x12, P0 ;  /* 0x000000121800780c */ /* 0x000fe40000701670 */
[----:B------:R-:W-:-:S02]  /*2d30*/  P2R R45, PR, RZ, 0x2 ;  /* 0x00000002ff2d7803 */ /* 0x000fc40000000000 */
[----:B------:R-:W-:Y:S01]  /*2d40*/  FSEL R35, R35, -INF , !P0 ;  /* 0xff80000023237808 */ /* 0x000fe20004000000 */
[----:B------:R-:W1:Y:S01]  /*2d50*/  MUFU.TANH R30, R30 ;  /* 0x0000001e001e7308 */ /* 0x000e620000002400 */
[----:B------:R-:W-:Y:S02]  /*2d60*/  ISETP.GT.AND P0, PT, R6, 0x18, !P1 ;  /* 0x000000180600780c */ /* 0x000fe40004f04270 */
[----:B------:R-:W-:Y:S02]  /*2d70*/  ISETP.GE.AND P1, PT, R93, 0x1a, PT ;  /* 0x0000001a5d00780c */ /* 0x000fe40003f26270 */
[----:B------:R-:W-:Y:S02]  /*2d80*/  ISETP.LT.OR P0, PT, R24, 0x19, P0 ;  /* 0x000000191800780c */ /* 0x000fe40000701670 */
[----:B------:R-:W-:Y:S01]  /*2d90*/  P2R R43, PR, RZ, 0x2 ;  /* 0x00000002ff2b7803 */ /* 0x000fe20000000000 */
[----:B------:R-:W1:Y:S01]  /*2da0*/  MUFU.TANH R28, R28 ;  /* 0x0000001c001c7308 */ /* 0x000e620000002400 */
[----:B------:R-:W-:-:S02]  /*2db0*/  FSEL R33, R33, -INF , !P0 ;  /* 0xff80000021217808 */ /* 0x000fc40004000000 */
[----:B------:R-:W-:Y:S02]  /*2dc0*/  ISETP.GT.AND P0, PT, R6, 0x19, !P1 ;  /* 0x000000190600780c */ /* 0x000fe40004f04270 */
[----:B------:R-:W-:Y:S02]  /*2dd0*/  ISETP.GE.AND P1, PT, R93, 0x21, PT ;  /* 0x000000215d00780c */ /* 0x000fe40003f26270 */
[----:B------:R-:W-:Y:S01]  /*2de0*/  ISETP.LT.OR P0, PT, R24, 0x1a, P0 ;  /* 0x0000001a1800780c */ /* 0x000fe20000701670 */
[----:B------:R-:W1:Y:S01]  /*2df0*/  MUFU.TANH R44, R44 ;  /* 0x0000002c002c7308 */ /* 0x000e620000002400 */
[----:B------:R-:W-:Y:S02]  /*2e00*/  P2R R3, PR, RZ, 0x2 ;  /* 0x00000002ff037803 */ /* 0x000fe40000000000 */
[----:B------:R-:W-:Y:S02]  /*2e10*/  FSEL R31, R31, -INF , !P0 ;  /* 0xff8000001f1f7808 */ /* 0x000fe40004000000 */
[----:B------:R-:W-:-:S02]  /*2e20*/  ISETP.GT.AND P0, PT, R6, 0x20, !P1 ;  /* 0x000000200600780c */ /* 0x000fc40004f04270 */
[----:B------:R-:W-:Y:S01]  /*2e30*/  ISETP.GE.AND P1, PT, R93, 0x22, PT ;  /* 0x000000225d00780c */ /* 0x000fe20003f26270 */
[----:B------:R-:W1:Y:S01]  /*2e40*/  MUFU.TANH R57, R57 ;  /* 0x0000003900397308 */ /* 0x000e620000002400 */
[----:B------:R-:W-:Y:S02]  /*2e50*/  ISETP.LT.OR P0, PT, R24, 0x21, P0 ;  /* 0x000000211800780c */ /* 0x000fe40000701670 */
[----:B------:R-:W-:Y:S02]  /*2e60*/  P2R R42, PR, RZ, 0x2 ;  /* 0x00000002ff2a7803 */ /* 0x000fe40000000000 */
[----:B------:R-:W-:Y:S02]  /*2e70*/  FSEL R29, R29, -INF , !P0 ;  /* 0xff8000001d1d7808 */ /* 0x000fe40004000000 */
[----:B------:R-:W-:Y:S01]  /*2e80*/  ISETP.GT.AND P0, PT, R6, 0x21, !P1 ;  /* 0x000000210600780c */ /* 0x000fe20004f04270 */
[----:B------:R-:W1:Y:S01]  /*2e90*/  MUFU.TANH R56, R56 ;  /* 0x0000003800387308 */ /* 0x000e620000002400 */
[----:B------:R-:W-:-:S02]  /*2ea0*/  ISETP.GE.AND P1, PT, R93, 0x1, PT ;  /* 0x000000015d00780c */ /* 0x000fc40003f26270 */
[----:B------:R-:W-:Y:S02]  /*2eb0*/  ISETP.LT.OR P0, PT, R24, 0x22, P0 ;  /* 0x000000221800780c */ /* 0x000fe40000701670 */
[----:B------:R-:W-:Y:S02]  /*2ec0*/  P2R R2, PR, RZ, 0x2 ;  /* 0x00000002ff027803 */ /* 0x000fe40000000000 */
[----:B------:R-:W-:Y:S01]  /*2ed0*/  FSEL R27, R27, -INF , !P0 ;  /* 0xff8000001b1b7808 */ /* 0x000fe20004000000 */
[----:B------:R-:W1:Y:S01]  /*2ee0*/  MUFU.TANH R54, R54 ;  /* 0x0000003600367308 */ /* 0x000e620000002400 */
[----:B------:R-:W-:Y:S02]  /*2ef0*/  ISETP.GT.AND P0, PT, R6, 0x28, !P2 ;  /* 0x000000280600780c */ /* 0x000fe40005704270 */
[----:B------:R-:W-:Y:S02]  /*2f00*/  IMNMX R47, R47, R76, PT ;  /* 0x0000004c2f2f7217 */ /* 0x000fe40003800200 */
[----:B------:R-:W-:-:S04]  /*2f10*/  ISETP.LT.OR P0, PT, R24, 0x29, P0 ;  /* 0x000000291800780c */ /* 0x000fc80000701670 */
[----:B------:R-:W-:Y:S02]  /*2f20*/  FSEL R26, R26, -INF , !P0 ;  /* 0xff8000001a1a7808 */ /* 0x000fe40004000000 */
[----:B------:R-:W-:Y:S02]  /*2f30*/  ISETP.GT.AND P0, PT, R6, RZ, !P1 ;  /* 0x000000ff0600720c */ /* 0x000fe40004f04270 */
[----:B------:R-:W-:Y:S02]  /*2f40*/  ISETP.GE.AND P1, PT, R93, 0x2a, PT ;  /* 0x0000002a5d00780c */ /* 0x000fe40003f26270 */
[----:B------:R-:W-:-:S04]  /*2f50*/  ISETP.LT.OR P0, PT, R24, 0x1, P0 ;  /* 0x000000011800780c */ /* 0x000fc80000701670 */
[----:B------:R-:W-:Y:S02]  /*2f60*/  FSEL R41, R41, -INF , !P0 ;  /* 0xff80000029297808 */ /* 0x000fe40004000000 */
[----:B------:R-:W-:Y:S01]  /*2f70*/  ISETP.GT.AND P0, PT, R6, 0x29, !P1 ;  /* 0x000000290600780c */ /* 0x000fe20004f04270 */
[----:B------:R-:W-:-:S03]  /*2f80*/  FMUL.FTZ R6, R67, c[0x0][0x320] ;  /* 0x0000c80043067a20 */ /* 0x000fc60000410000 */
[----:B------:R-:W-:Y:S01]  /*2f90*/  ISETP.LT.OR P0, PT, R24, 0x2a, P0 ;  /* 0x0000002a1800780c */ /* 0x000fe20000701670 */
[----:B------:R-:W-:Y:S02]  /*2fa0*/  FMUL.FTZ R24, R55, c[0x0][0x320] ;  /* 0x0000c80037187a20 */ /* 0x000fe40000410000 */
[----:B------:R-:W1:Y:S01]  /*2fb0*/  MUFU.TANH R6, R6 ;  /* 0x0000000600067308 */ /* 0x000e620000002400 */
[----:B------:R-:W-:Y:S02]  /*2fc0*/  FSEL R25, R25, -INF , !P0 ;  /* 0xff80000019197808 */ /* 0x000fe40004000000 */
[----:B------:R-:W-:-:S05]  /*2fd0*/  PLOP3.LUT P0, PT, PT, PT, UP1, 0x40, 0x0 ;  /* 0x000000000000781c */ /* 0x000fca0003f0e818 */
[----:B------:R-:W1:Y:S08]  /*2fe0*/  MUFU.TANH R24, R24 ;  /* 0x0000001800187308 */ /* 0x000e700000002400 */
        /* <DEDUP_REMOVED lines=13> */
.L_x_166:
[----:B------:R-:W-:-:S04]  /*30c0*/  MOV R38, c[0x0][0x32c] ;  /* 0x0000cb0000267a02 */ /* 0x000fc80000000f00 */
[----:B------:R-:W-:-:S13]  /*30d0*/  ISETP.NE.AND P0, PT, R38, 0x1, PT ;  /* 0x000000012600780c */ /* 0x000fda0003f05270 */
[----:B------:R-:W-:-:S05]  /*30e0*/  @P0 IMAD.HI.U32 R38, R58, c[0x0][0x330], RZ ;  /* 0x0000cc003a260a27 */ /* 0x000fca00078e00ff */
[----:B------:R-:W-:Y:S02]  /*30f0*/  @P0 SHF.R.U32.HI R58, RZ, c[0x0][0x334], R38 ;  /* 0x0000cd00ff3a0a19 */ /* 0x000fe40000011626 */
.L_x_167:
[----:B------:R-:W-:Y:S05]  /*3100*/  BSYNC B0 ;  /* 0x0000000000007941 */ /* 0x000fea0003800000 */
.L_x_165:
[----:B------:R-:W-:-:S05]  /*3110*/  IMAD R55, R58, c[0x0][0x32c], R65 ;  /* 0x0000cb003a377a24 */ /* 0x000fca00078e0241 */
[----:B------:R-:W-:Y:S02]  /*3120*/  IADD3 R38, R55, c[0x0][0x32c], RZ ;  /* 0x0000cb0037267a10 */ /* 0x000fe40007ffe0ff */
[----:B------:R-:W-:Y:S02]  /*3130*/  IMNMX R46, R46, R55, !PT ;  /* 0x000000372e2e7217 */ /* 0x000fe40007800200 */
[----:B------:R-:W-:Y:S02]  /*3140*/  IMNMX R47, R47, R38, PT ;  /* 0x000000262f2f7217 */ /* 0x000fe40003800200 */
.L_x_164:
[----:B--234-:R-:W-:Y:S01]  /*3150*/  ISETP.NE.AND P0, PT, R68, RZ, PT ;  /* 0x000000ff4400720c */ /* 0x01cfe20003f05270 */
[----:B------:R-:W-:Y:S02]  /*3160*/  FMUL.FTZ R12, R12, c[0x0][0x320] ;  /* 0x0000c8000c0c7a20 */ /* 0x000fe40000410000 */
[----:B------:R-:W-:Y:S01]  /*3170*/  FMUL.FTZ R90, R8, c[0x0][0x320] ;  /* 0x0000c800085a7a20 */ /* 0x000fe20000410000 */
[----:B------:R-:W-:Y:S01]  /*3180*/  ISETP.GT.AND P0, PT, R46, 0x1, !P0 ;  /* 0x000000012e00780c */ /* 0x000fe20004704270 */
[----:B------:R2:W3:Y:S01]  /*3190*/  MUFU.TANH R94, R12 ;  /* 0x0000000c005e7308 */ /* 0x0004e20000002400 */
[----:B------:R-:W-:-:S02]  /*31a0*/  FMUL.FTZ R13, R13, c[0x0][0x320] ;  /* 0x0000c8000d0d7a20 */ /* 0x000fc40000410000 */
[----:B------:R-:W-:Y:S01]  /*31b0*/  ISETP.LT.OR P0, PT, R47, 0x2, P0 ;  /* 0x000000022f00780c */ /* 0x000fe20000701670 */
[----:B------:R-:W-:Y:S02]  /*31c0*/  FMUL.FTZ R72, R72, c[0x0][0x320] ;  /* 0x0000c80048487a20 */ /* 0x000fe40000410000 */
[----:B------:R-:W-:Y:S01]  /*31d0*/  FMUL.FTZ R73, R73, c[0x0][0x320] ;  /* 0x0000c80049497a20 */ /* 0x000fe20000410000 */
[----:B------:R-:W-:Y:S01]  /*31e0*/  FSEL R40, R40, -INF , !P0 ;  /* 0xff80000028287808 */ /* 0x000fe20004000000 */
[----:B------:R-:W-:Y:S01]  /*31f0*/  FMUL.FTZ R21, R21, c[0x0][0x320] ;  /* 0x0000c80015157a20 */ /* 0x000fe20000410000 */
[----:B------:R-:W-:Y:S01]  /*3200*/  ISETP.NE.AND P0, PT, R64, RZ, PT ;  /* 0x000000ff4000720c */ /* 0x000fe20003f05270 */
[----:B------:R-:W-:Y:S01]  /*3210*/  FMUL.FTZ R17, R17, c[0x0][0x320] ;  /* 0x0000c80011117a20 */ /* 0x000fe20000410000 */
[----:B------:R-:W4:Y:S01]  /*3220*/  MUFU.TANH R92, R13 ;  /* 0x0000000d005c7308 */ /* 0x000f220000002400 */
[----:B------:R-:W-:Y:S01]  /*3230*/  FMUL.FTZ R20, R20, c[0x0][0x320] ;  /* 0x0000c80014147a20 */ /* 0x000fe20000410000 */
[----:B------:R-:W-:Y:S01]  /*3240*/  ISETP.GT.AND P0, PT, R46, 0x8, !P0 ;  /* 0x000000082e00780c */ /* 0x000fe20004704270 */
[----:B------:R-:W-:Y:S01]  /*3250*/  FMUL.FTZ R48, R48, c[0x0][0x320] ;  /* 0x0000c80030307a20 */ /* 0x000fe20000410000 */
[----:B--2---:R-:W2:Y:S02]  /*3260*/  SHFL.IDX PT, R12, R61, 0x2, 0x1c1f ;  /* 0x005c1f003d0c7f89 */ /* 0x004ea400000e0000 */
[----:B------:R-:W-:Y:S01]  /*3270*/  ISETP.LT.OR P0, PT, R47, 0x9, P0 ;  /* 0x000000092f00780c */ /* 0x000fe20000701670 */
[----:B------:R-:W-:Y:S01]  /*3280*/  FMUL.FTZ R49, R49, c[0x0][0x320] ;  /* 0x0000c80031317a20 */ /* 0x000fe20000410000 */
[----:B------:R-:W1:Y:S01]  /*3290*/  MUFU.TANH R182, R72 ;  /* 0x0000004800b67308 */ /* 0x000e620000002400 */
[----:B------:R-:W-:Y:S01]  /*32a0*/  FMUL.FTZ R16, R16, c[0x0][0x320] ;  /* 0x0000c80010107a20 */ /* 0x000fe20000410000 */
[----:B-1----:R-:W-:Y:S01]  /*32b0*/  FSEL R38, R54, -INF , !P0 ;  /* 0xff80000036267808 */ /* 0x002fe20004000000 */
[----:B------:R-:W-:Y:S01]  /*32c0*/  FMUL.FTZ R9, R9, c[0x0][0x320] ;  /* 0x0000c80009097a20 */ /* 0x000fe20000410000 */
[----:B------:R-:W-:-:S04]  /*32d0*/  ISETP.NE.AND P0, PT, R60, RZ, PT ;  /* 0x000000ff3c00720c */ /* 0x000fc80003f05270 */
[----:B------:R-:W-:Y:S01]  /*32e0*/  ISETP.GT.AND P0, PT, R46, 0x9, !P0 ;  /* 0x000000092e00780c */ /* 0x000fe20004704270 */
[----:B------:R-:W1:Y:S03]  /*32f0*/  MUFU.TANH R179, R73 ;  /* 0x0000004900b37308 */ /* 0x000e660000002400 */
[----:B------:R-:W-:-:S04]  /*3300*/  ISETP.LT.OR P0, PT, R47, 0xa, P0 ;  /* 0x0000000a2f00780c */ /* 0x000fc80000701670 */
[----:B------:R-:W-:Y:S01]  /*3310*/  FSEL R6, R6, -INF , !P0 ;  /* 0xff80000006067808 */ /* 0x000fe20004000000 */
[----:B------:R-:W1:Y:S01]  /*3320*/  MUFU.TANH R152, R21 ;  /* 0x0000001500987308 */ /* 0x000e620000002400 */
[----:B------:R-:W-:Y:S01]  /*3330*/  ISETP.NE.AND P0, PT, R53, RZ, PT ;  /* 0x000000ff3500720c */ /* 0x000fe20003f05270 */
[----:B--2---:R-:W-:-:S03]  /*3340*/  IMAD.IADD R8, R69, 0x1, R12 ;  /* 0x0000000145087824 */ /* 0x004fc600078e020c */
[----:B------:R-:W-:-:S03]  /*3350*/  ISETP.GT.AND P0, PT, R46, 0x10, !P0 ;  /* 0x000000102e00780c */ /* 0x000fc60004704270 */
[----:B------:R-:W2:Y:S01]  /*3360*/  MUFU.TANH R126, R17 ;  /* 0x00000011007e7308 */ /* 0x000ea20000002400 */
[----:B------:R-:W-:-:S04]  /*3370*/  ISETP.LT.OR P0, PT, R47, 0x11, P0 ;  /* 0x000000112f00780c */ /* 0x000fc80000701670 */
[----:B------:R-:W-:Y:S02]  /*3380*/  FSEL R36, R36, -INF , !P0 ;  /* 0xff80000024247808 */ /* 0x000fe40004000000 */
[----:B------:R-:W-:Y:S01]  /*3390*/  ISETP.NE.AND P0, PT, R52, RZ, PT ;  /* 0x000000ff3400720c */ /* 0x000fe20003f05270 */
[----:B------:R-:W1:Y:S03]  /*33a0*/  MUFU.TANH R89, R20 ;  /* 0x0000001400597308 */ /* 0x000e660000002400 */
[----:B------:R-:W-:-:S04]  /*33b0*/  ISETP.GT.AND P0, PT, R46, 0x11, !P0 ;  /* 0x000000112e00780c */ /* 0x000fc80004704270 */
[----:B------:R-:W-:Y:S01]  /*33c0*/  ISETP.LT.OR P0, PT, R47, 0x12, P0 ;  /* 0x000000122f00780c */ /* 0x000fe20000701670 */
[----:B------:R-:W1:Y:S03]  /*33d0*/  MUFU.TANH R178, R48 ;  /* 0x0000003000b27308 */ /* 0x000e660000002400 */
[----:B------:R-:W-:Y:S02]  /*33e0*/  FSEL R34, R34, -INF , !P0 ;  /* 0xff80000022227808 */ /* 0x000fe40004000000 */
[----:B------:R-:W-:-:S03]  /*33f0*/  ISETP.NE.AND P0, PT, R45, RZ, PT ;  /* 0x000000ff2d00720c */ /* 0x000fc60003f05270 */
[----:B------:R-:W1:Y:S01]  /*3400*/  MUFU.TANH R177, R49 ;  /* 0x0000003100b17308 */ /* 0x000e620000002400 */
[----:B------:R-:W-:-:S04]  /*3410*/  ISETP.GT.AND P0, PT, R46, 0x18, !P0 ;  /* 0x000000182e00780c */ /* 0x000fc80004704270 */
[----:B------:R-:W-:-:S03]  /*3420*/  ISETP.LT.OR P0, PT, R47, 0x19, P0 ;  /* 0x000000192f00780c */ /* 0x000fc60000701670 */
[----:B------:R-:W1:Y:S01]  /*3430*/  MUFU.TANH R90, R90 ;  /* 0x0000005a005a7308 */ /* 0x000e620000002400 */
[----:B------:R-:W-:Y:S02]  /*3440*/  FSEL R32, R32, -INF , !P0 ;  /* 0xff80000020207808 */ /* 0x000fe40004000000 */
[----:B------:R-:W-:-:S04]  /*3450*/  ISETP.NE.AND P0, PT, R43, RZ, PT ;  /* 0x000000ff2b00720c */ /* 0x000fc80003f05270 */
[----:B------:R-:W-:Y:S01]  /*3460*/  ISETP.GT.AND P0, PT, R46, 0x19, !P0 ;  /* 0x000000192e00780c */ /* 0x000fe20004704270 */
[----:B------:R-:W1:Y:S03]  /*3470*/  MUFU.TANH R142, R16 ;  /* 0x00000010008e7308 */ /* 0x000e660000002400 */
[----:B------:R-:W-:-:S04]  /*3480*/  ISETP.LT.OR P0, PT, R47, 0x1a, P0 ;  /* 0x0000001a2f00780c */ /* 0x000fc80000701670 */
[----:B------:R-:W-:Y:S01]  /*3490*/  FSEL R30, R30, -INF , !P0 ;  /* 0xff8000001e1e7808 */ /* 0x000fe20004000000 */
[----:B------:R5:W1:Y:S01]  /*34a0*/  MUFU.TANH R88, R9 ;  /* 0x0000000900587308 */ /* 0x000a620000002400 */
[----:B------:R-:W-:-:S04]  /*34b0*/  ISETP.NE.AND P0, PT, R3, RZ, PT ;  /* 0x000000ff0300720c */ /* 0x000fc80003f05270 */
[----:B------:R-:W-:-:S04]  /*34c0*/  ISETP.GT.AND P0, PT, R46, 0x20, !P0 ;  /* 0x000000202e00780c */ /* 0x000fc80004704270 */
[----:B------:R-:W-:-:S04]  /*34d0*/  ISETP.LT.OR P0, PT, R47, 0x21, P0 ;  /* 0x000000212f00780c */ /* 0x000fc80000701670 */
[----:B------:R-:W-:Y:S02]  /*34e0*/  FSEL R28, R28, -INF , !P0 ;  /* 0xff8000001c1c7808 */ /* 0x000fe40004000000 */
[----:B------:R-:W-:Y:S01]  /*34f0*/  ISETP.NE.AND P0, PT, R42, RZ, PT ;  /* 0x000000ff2a00720c */ /* 0x000fe20003f05270 */
[----:B-----5:R-:W-:-:S03]  /*3500*/  IMAD.IADD R9, R77, 0x1, R12 ;  /* 0x000000014d097824 */ /* 0x020fc600078e020c */
[----:B------:R-:W-:Y:S02]  /*3510*/  ISETP.GT.AND P0, PT, R46, 0x21, !P0 ;  /* 0x000000212e00780c */ /* 0x000fe40004704270 */
[----:B------:R-:W-:Y:S02]  /*3520*/  IMNMX R9, R9, R76, PT ;  /* 0x0000004c09097217 */ /* 0x000fe40003800200 */
[----:B------:R-:W-:-:S04]  /*3530*/  ISETP.LT.OR P0, PT, R47, 0x22, P0 ;  /* 0x000000222f00780c */ /* 0x000fc80000701670 */
[----:B------:R-:W-:Y:S02]  /*3540*/  FSEL R24, R24, -INF , !P0 ;  /* 0xff80000018187808 */ /* 0x000fe40004000000 */
[----:B------:R-:W-:-:S04]  /*3550*/  ISETP.GT.AND P0, PT, R46, 0x28, !P2 ;  /* 0x000000282e00780c */ /* 0x000fc80005704270 */
[----:B------:R-:W-:-:S04]  /*3560*/  ISETP.LT.OR P0, PT, R47, 0x29, P0 ;  /* 0x000000292f00780c */ /* 0x000fc80000701670 */
[----:B------:R-:W-:Y:S02]  /*3570*/  FSEL R57, R57, -INF , !P0 ;  /* 0xff80000039397808 */ /* 0x000fe40004000000 */
[----:B------:R-:W-:-:S04]  /*3580*/  ISETP.NE.AND P0, PT, R2, RZ, PT ;  /* 0x000000ff0200720c */ /* 0x000fc80003f05270 */
[----:B------:R-:W-:-:S04]  /*3590*/  ISETP.GT.AND P0, PT, R46, RZ, !P0 ;  /* 0x000000ff2e00720c */ /* 0x000fc80004704270 */
[----:B------:R-:W-:-:S04]  /*35a0*/  ISETP.LT.OR P0, PT, R47, 0x1, P0 ;  /* 0x000000012f00780c */ /* 0x000fc80000701670 */
[----:B------:R-:W-:Y:S02]  /*35b0*/  FSEL R44, R44, -INF , !P0 ;  /* 0xff8000002c2c7808 */ /* 0x000fe40004000000 */
[----:B------:R-:W-:-:S04]  /*35c0*/  ISETP.GT.AND P0, PT, R46, 0x29, !P1 ;  /* 0x000000292e00780c */ /* 0x000fc80004f04270 */
[----:B------:R-:W-:-:S04]  /*35d0*/  ISETP.LT.OR P0, PT, R47, 0x2a, P0 ;  /* 0x0000002a2f00780c */ /* 0x000fc80000701670 */
[----:B------:R-:W-:Y:S02]  /*35e0*/  FSEL R56, R56, -INF , !P0 ;  /* 0xff80000038387808 */ /* 0x000fe40004000000 */
[----:B------:R-:W-:-:S13]  /*35f0*/  PLOP3.LUT P0, PT, PT, PT, UP1, 0x40, 0x0 ;  /* 0x000000000000781c */ /* 0x000fda0003f0e818 */
[----:B------:R-:W-:Y:S05]  /*3600*/  @P0 BRA `(.L_x_168) ;  /* 0x0000015000000947 */ /* 0x000fea0003800000 */
[----:B-1234-:R-:W-:Y:S01]  /*3610*/  IADD3 R12, R12, c[0x0][0x1d0], RZ ;  /* 0x000074000c0c7a10 */ /* 0x01efe20007ffe0ff */
        /* <DEDUP_REMOVED lines=11> */
.L_x_170:
[----:B------:R-:W-:-:S04]  /*36d0*/  MOV R12, c[0x0][0x32c] ;  /* 0x0000cb00000c7a02 */ /* 0x000fc80000000f00 */
[----:B------:R-:W-:-:S13]  /*36e0*/  ISETP.NE.AND P0, PT, R12, 0x1, PT ;  /* 0x000000010c00780c */ /* 0x000fda0003f05270 */
[----:B------:R-:W-:-:S05]  /*36f0*/  @P0 IMAD.HI.U32 R12, R16, c[0x0][0x330], RZ ;  /* 0x0000cc00100c0a27 */ /* 0x000fca00078e00ff */
[----:B------:R-:W-:Y:S02]  /*3700*/  @P0 SHF.R.U32.HI R16, RZ, c[0x0][0x334], R12 ;  /* 0x0000cd00ff100a19 */ /* 0x000fe4000001160c */
.L_x_171:
[----:B------:R-:W-:Y:S05]  /*3710*/  BSYNC B0 ;  /* 0x0000000000007941 */ /* 0x000fea0003800000 */
.L_x_169:
[----:B------:R-:W-:-:S05]  /*3720*/  IMAD R13, R16, c[0x0][0x32c], R65 ;  /* 0x0000cb00100d7a24 */ /* 0x000fca00078e0241 */
[----:B------:R-:W-:Y:S02]  /*3730*/  IADD3 R12, R13, c[0x0][0x32c], RZ ;  /* 0x0000cb000d0c7a10 */ /* 0x000fe40007ffe0ff */
[----:B------:R-:W-:Y:S02]  /*3740*/  IMNMX R8, R8, R13, !PT ;  /* 0x0000000d08087217 */ /* 0x000fe40007800200 */
[----:B------:R-:W-:Y:S02]  /*3750*/  IMNMX R9, R9, R12, PT ;  /* 0x0000000c09097217 */ /* 0x000fe40003800200 */
.L_x_168:
[----:B-1234-:R-:W-:Y:S01]  /*3760*/  ISETP.NE.AND P0, PT, R68, RZ, PT ;  /* 0x000000ff4400720c */ /* 0x01efe20003f05270 */
[----:B------:R-:W-:Y:S02]  /*3770*/  FMUL.FTZ R74, R74, c[0x0][0x320] ;  /* 0x0000c8004a4a7a20 */ /* 0x000fe40000410000 */
[----:B------:R-:W-:Y:S01]  /*3780*/  FMUL.FTZ R190, R75, c[0x0][0x320] ;  /* 0x0000c8004bbe7a20 */ /* 0x000fe20000410000 */
[----:B------:R-:W-:Y:S01]  /*3790*/  ISETP.GT.AND P0, PT, R8, 0x1, !P0 ;  /* 0x000000010800780c */ /* 0x000fe20004704270 */
[----:B------:R1:W2:Y:S01]  /*37a0*/  MUFU.TANH R180, R74 ;  /* 0x0000004a00b47308 */ /* 0x0002a20000002400 */
        /* <DEDUP_REMOVED lines=8> */
[----:B------:R3:W4:Y:S01]  /*3830*/  MUFU.TANH R124, R18 ;  /* 0x00000012007c7308 */ /* 0x0007220000002400 */
[----:B------:R-:W-:Y:S01]  /*3840*/  FMUL.FTZ R23, R23, c[0x0][0x320] ;  /* 0x0000c80017177a20 */ /* 0x000fe20000410000 */
[----:B------:R-:W-:Y:S01]  /*3850*/  ISETP.GT.AND P0, PT, R8, 0x8, !P0 ;  /* 0x000000080800780c */ /* 0x000fe20004704270 */
[----:B------:R-:W-:-:S02]  /*3860*/  FMUL.FTZ R19, R19, c[0x0][0x320] ;  /* 0x0000c80013137a20 */ /* 0x000fc40000410000 */
[----:B-1----:R-:W-:Y:S01]  /*3870*/  FMUL.FTZ R74, R15, c[0x0][0x320] ;  /* 0x0000c8000f4a7a20 */ /* 0x002fe20000410000 */
[----:B------:R-:W-:Y:S01]  /*3880*/  ISETP.LT.OR P0, PT, R9, 0x9, P0 ;  /* 0x000000090900780c */ /* 0x000fe20000701670 */
[----:B------:R-:W-:Y:S01]  /*3890*/  FMUL.FTZ R50, R50, c[0x0][0x320] ;  /* 0x0000c80032327a20 */ /* 0x000fe20000410000 */
[----:B------:R-:W1:Y:S01]  /*38a0*/  MUFU.TANH R190, R190 ;  /* 0x000000be00be7308 */ /* 0x000e620000002400 */
[----:B------:R-:W-:Y:S01]  /*38b0*/  FMUL.FTZ R51, R51, c[0x0][0x320] ;  /* 0x0000c80033337a20 */ /* 0x000fe20000410000 */
[----:B------:R-:W-:Y:S02]  /*38c0*/  FSEL R142, R142, -INF , !P0 ;  /* 0xff8000008e8e7808 */ /* 0x000fe40004000000 */
[----:B------:R-:W-:-:S04]  /*38d0*/  ISETP.NE.AND P0, PT, R60, RZ, PT ;  /* 0x000000ff3c00720c */ /* 0x000fc80003f05270 */
[----:B------:R-:W-:Y:S01]  /*38e0*/  ISETP.GT.AND P0, PT, R8, 0x9, !P0 ;  /* 0x000000090800780c */ /* 0x000fe20004704270 */
[----:B------:R3:W1:Y:S03]  /*38f0*/  MUFU.TANH R73, R10 ;  /* 0x0000000a00497308 */ /* 0x0006660000002400 */
[----:B------:R-:W-:-:S04]  /*3900*/  ISETP.LT.OR P0, PT, R9, 0xa, P0 ;  /* 0x0000000a0900780c */ /* 0x000fc80000701670 */
[----:B------:R-:W-:Y:S01]  /*3910*/  FSEL R126, R126, -INF , !P0 ;  /* 0xff8000007e7e7808 */ /* 0x000fe20004000000 */
[----:B------:R3:W1:Y:S01]  /*3920*/  MUFU.TANH R72, R11 ;  /* 0x0000000b00487308 */ /* 0x0006620000002400 */
[----:B------:R-:W-:-:S04]  /*3930*/  ISETP.NE.AND P0, PT, R53, RZ, PT ;  /* 0x000000ff3500720c */ /* 0x000fc80003f05270 */
[----:B------:R-:W-:-:S03]  /*3940*/  ISETP.GT.AND P0, PT, R8, 0x10, !P0 ;  /* 0x000000100800780c */ /* 0x000fc60004704270 */
[----:B------:R3:W1:Y:S01]  /*3950*/  MUFU.TANH R75, R22 ;  /* 0x00000016004b7308 */ /* 0x0006620000002400 */
[----:B------:R-:W-:-:S04]  /*3960*/  ISETP.LT.OR P0, PT, R9, 0x11, P0 ;  /* 0x000000110900780c */ /* 0x000fc80000701670 */
[----:B------:R-:W-:Y:S02]  /*3970*/  FSEL R94, R94, -INF , !P0 ;  /* 0xff8000005e5e7808 */ /* 0x000fe40004000000 */
[----:B------:R-:W-:Y:S01]  /*3980*/  ISETP.NE.AND P0, PT, R52, RZ, PT ;  /* 0x000000ff3400720c */ /* 0x000fe20003f05270 */
[----:B------:R3:W1:Y:S03]  /*3990*/  MUFU.TANH R140, R23 ;  /* 0x00000017008c7308 */ /* 0x0006660000002400 */
[----:B------:R-:W-:-:S04]  /*39a0*/  ISETP.GT.AND P0, PT, R8, 0x11, !P0 ;  /* 0x000000110800780c */ /* 0x000fc80004704270 */
[----:B------:R-:W-:Y:S01]  /*39b0*/  ISETP.LT.OR P0, PT, R9, 0x12, P0 ;  /* 0x000000120900780c */ /* 0x000fe20000701670 */
[----:B------:R3:W1:Y:S03]  /*39c0*/  MUFU.TANH R110, R19 ;  /* 0x00000013006e7308 */ /* 0x0006660000002400 */
[----:B------:R-:W-:Y:S02]  /*39d0*/  FSEL R92, R92, -INF , !P0 ;  /* 0xff8000005c5c7808 */ /* 0x000fe40004000000 */
[----:B------:R-:W-:-:S03]  /*39e0*/  ISETP.NE.AND P0, PT, R45, RZ, PT ;  /* 0x000000ff2d00720c */ /* 0x000fc60003f05270 */
[----:B------:R3:W1:Y:S01]  /*39f0*/  MUFU.TANH R189, R50 ;  /* 0x0000003200bd7308 */ /* 0x0006620000002400 */
[----:B------:R-:W-:-:S04]  /*3a00*/  ISETP.GT.AND P0, PT, R8, 0x18, !P0 ;  /* 0x000000180800780c */ /* 0x000fc80004704270 */
[----:B------:R-:W-:-:S03]  /*3a10*/  ISETP.LT.OR P0, PT, R9, 0x19, P0 ;  /* 0x000000190900780c */ /* 0x000fc60000701670 */
[----:B------:R3:W1:Y:S01]  /*3a20*/  MUFU.TANH R187, R51 ;  /* 0x0000003300bb7308 */ /* 0x0006620000002400 */
[----:B------:R-:W-:Y:S02]  /*3a30*/  FSEL R90, R90, -INF , !P0 ;  /* 0xff8000005a5a7808 */ /* 0x000fe40004000000 */
[----:B------:R-:W-:-:S04]  /*3a40*/  ISETP.NE.AND P0, PT, R43, RZ, PT ;  /* 0x000000ff2b00720c */ /* 0x000fc80003f05270 */
[----:B------:R-:W-:Y:S01]  /*3a50*/  ISETP.GT.AND P0, PT, R8, 0x19, !P0 ;  /* 0x000000190800780c */ /* 0x000fe20004704270 */
[----:B------:R-:W1:Y:S03]  /*3a60*/  MUFU.TANH R108, R108 ;  /* 0x0000006c006c7308 */ /* 0x000e660000002400 */
[----:B------:R-:W-:-:S04]  /*3a70*/  ISETP.LT.OR P0, PT, R9, 0x1a, P0 ;  /* 0x0000001a0900780c */ /* 0x000fc80000701670 */
[----:B------:R-:W-:Y:S01]  /*3a80*/  FSEL R88, R88, -INF , !P0 ;  /* 0xff80000058587808 */ /* 0x000fe20004000000 */
[----:B------:R-:W1:Y:S01]  /*3a90*/  MUFU.TANH R74, R74 ;  /* 0x0000004a004a7308 */ /* 0x000e620000002400 */
[----:B------:R-:W-:-:S04]  /*3aa0*/  ISETP.NE.AND P0, PT, R3, RZ, PT ;  /* 0x000000ff0300720c */ /* 0x000fc80003f05270 */
[----:B------:R-:W-:-:S04]  /*3ab0*/  ISETP.GT.AND P0, PT, R8, 0x20, !P0 ;  /* 0x000000200800780c */ /* 0x000fc80004704270 */
[----:B------:R-:W-:-:S04]  /*3ac0*/  ISETP.LT.OR P0, PT, R9, 0x21, P0 ;  /* 0x000000210900780c */ /* 0x000fc80000701670 */
[----:B------:R-:W-:Y:S02]  /*3ad0*/  FSEL R182, R182, -INF , !P0 ;  /* 0xff800000b6b67808 */ /* 0x000fe40004000000 */
[----:B------:R-:W-:-:S04]  /*3ae0*/  ISETP.NE.AND P0, PT, R42, RZ, PT ;  /* 0x000000ff2a00720c */ /* 0x000fc80003f05270 */
[----:B------:R-:W-:-:S04]  /*3af0*/  ISETP.GT.AND P0, PT, R8, 0x21, !P0 ;  /* 0x000000210800780c */ /* 0x000fc80004704270 */
        /* <DEDUP_REMOVED lines=9> */
[----:B------:R-:W-:Y:S02]  /*3b90*/  ISETP.GT.AND P0, PT, R8, 0x29, !P1 ;  /* 0x000000290800780c */ /* 0x000fe40004f04270 */
[----:B------:R-:W5:Y:S02]  /*3ba0*/  SHFL.IDX PT, R8, R61, 0x3, 0x1c1f ;  /* 0x007c1f003d087f89 */ /* 0x000f6400000e0000 */
[----:B------:R-:W-:-:S04]  /*3bb0*/  ISETP.LT.OR P0, PT, R9, 0x2a, P0 ;  /* 0x0000002a0900780c */ /* 0x000fc80000701670 */
[----:B------:R-:W-:Y:S02]  /*3bc0*/  FSEL R177, R177, -INF , !P0 ;  /* 0xff800000b1b17808 */ /* 0x000fe40004000000 */
[----:B------:R-:W-:Y:S01]  /*3bd0*/  PLOP3.LUT P0, PT, PT, PT, UP1, 0x40, 0x0 ;  /* 0x000000000000781c */ /* 0x000fe20003f0e818 */
[--C-:B-----5:R-:W-:Y:S02]  /*3be0*/  IMAD.IADD R77, R77, 0x1, R8.reuse ;  /* 0x000000014d4d7824 */ /* 0x120fe400078e0208 */
[----:B------:R-:W-:-:S03]  /*3bf0*/  IMAD.IADD R15, R69, 0x1, R8 ;  /* 0x00000001450f7824 */ /* 0x000fc600078e0208 */
[----:B------:R-:W-:-:S07]  /*3c00*/  IMNMX R14, R77, R76, PT ;  /* 0x0000004c4d0e7217 */ /* 0x000fce0003800200 */
        /* <DEDUP_REMOVED lines=13> */
.L_x_174:
[----:B------:R-:W-:-:S04]  /*3ce0*/  MOV R8, c[0x0][0x32c] ;  /* 0x0000cb0000087a02 */ /* 0x000fc80000000f00 */
[----:B------:R-:W-:-:S13]  /*3cf0*/  ISETP.NE.AND P0, PT, R8, 0x1, PT ;  /* 0x000000010800780c */ /* 0x000fda0003f05270 */
[----:B------:R-:W-:-:S05]  /*3d00*/  @P0 IMAD.HI.U32 R8, R10, c[0x0][0x330], RZ ;  /* 0x0000cc000a080a27 */ /* 0x000fca00078e00ff */
[----:B------:R-:W-:Y:S02]  /*3d10*/  @P0 SHF.R.U32.HI R10, RZ, c[0x0][0x334], R8 ;  /* 0x0000cd00ff0a0a19 */ /* 0x000fe40000011608 */
.L_x_175:
[----:B------:R-:W-:Y:S05]  /*3d20*/  BSYNC B0 ;  /* 0x0000000000007941 */ /* 0x000fea0003800000 */
.L_x_173:
[----:B------:R-:W-:-:S05]  /*3d30*/  IMAD R10, R10, c[0x0][0x32c], R65 ;  /* 0x0000cb000a0a7a24 */ /* 0x000fca00078e0241 */
[----:B------:R-:W-:Y:S02]  /*3d40*/  IADD3 R9, R10, c[0x0][0x32c], RZ ;  /* 0x0000cb000a097a10 */ /* 0x000fe40007ffe0ff */
[----:B------:R-:W-:Y:S02]  /*3d50*/  IMNMX R15, R15, R10, !PT ;  /* 0x0000000a0f0f7217 */ /* 0x000fe40007800200 */
[----:B------:R-:W-:Y:S02]  /*3d60*/  IMNMX R14, R14, R9, PT ;  /* 0x000000090e0e7217 */ /* 0x000fe40003800200 */
.L_x_172:
[----:B-1234-:R-:W-:Y:S01]  /*3d70*/  ISETP.NE.AND P0, PT, R68, RZ, PT ;  /* 0x000000ff4400720c */ /* 0x01efe20003f05270 */
[----:B------:R-:W-:Y:S01]  /*3d80*/  IMAD.SHL.U32 R214, R4, 0x2, RZ ;  /* 0x0000000204d67824 */ /* 0x000fe200078e00ff */
[----:B------:R-:W-:Y:S01]  /*3d90*/  FMNMX.FTZ R9, R44, R40, !PT ;  /* 0x000000282c097209 */ /* 0x000fe20007810000 */
[----:B------:R-:W-:Y:S01]  /*3da0*/  ULDC.64 UR4, c[0x0][0x2c8] ;  /* 0x0000b20000047ab9 */ /* 0x000fe20000000a00 */
[C---:B------:R-:W-:Y:S01]  /*3db0*/  ISETP.GT.AND P0, PT, R15.reuse, 0x1, !P0 ;  /* 0x000000010f00780c */ /* 0x040fe20004704270 */
[----:B------:R-:W-:Y:S01]  /*3dc0*/  IMAD R212, R0, 0x2, R214 ;  /* 0x0000000200d47824 */ /* 0x000fe200078e02d6 */
[----:B------:R-:W-:Y:S01]  /*3dd0*/  FMNMX.FTZ R9, R38, R9, !PT ;  /* 0x0000000926097209 */ /* 0x000fe20007810000 */
[----:B------:R-:W-:Y:S01]  /*3de0*/  LDSM.16.MT88.4 R136, [R214+0x1880] ;  /* 0x00188000d688783b */ /* 0x000fe20000004200 */
[----:B------:R-:W-:Y:S01]  /*3df0*/  ISETP.LT.OR P0, PT, R14, 0x2, P0 ;  /* 0x000000020e00780c */ /* 0x000fe20000701670 */
[----:B------:R-:W-:Y:S01]  /*3e00*/  UIMAD.WIDE.U32 UR12, UR11, UR4, URZ ;  /* 0x000000040b0c72a5 */ /* 0x000fe2000f8e003f */
[----:B------:R-:W-:Y:S01]  /*3e10*/  FMNMX.FTZ R9, R6, R9, !PT ;  /* 0x0000000906097209 */ /* 0x000fe20007810000 */
[----:B------:R-:W-:Y:S01]  /*3e20*/  LDSM.16.MT88.4 R120, [R212+0x1880] ;  /* 0x00188000d478783b */ /* 0x000fe20000004200 */
[----:B------:R-:W-:Y:S01]  /*3e30*/  FSEL R140, R140, -INF , !P0 ;  /* 0xff8000008c8c7808 */ /* 0x000fe20004000000 */
[----:B------:R-:W-:Y:S01]  /*3e40*/  @UP2 USHF.R.U32.HI UR11, URZ, UR5, UR13 ;  /* 0x000000053f0b2299 */ /* 0x000fe2000801160d */
[----:B------:R-:W-:Y:S01]  /*3e50*/  ISETP.NE.AND P0, PT, R64, RZ, PT ;  /* 0x000000ff4000720c */ /* 0x000fe20003f05270 */
[----:B------:R-:W-:Y:S01]  /*3e60*/  LDSM.16.MT88.4 R104, [R214+0x2480] ;  /* 0x00248000d668783b */ /* 0x000fe20000004200 */
[----:B------:R-:W-:Y:S01]  /*3e70*/  FMNMX.FTZ R9, R36, R9, !PT ;  /* 0x0000000924097209 */ /* 0x000fe20007810000 */
[----:B------:R-:W-:Y:S01]  /*3e80*/  UIADD3 UR4, UR10, UR11, URZ ;  /* 0x0000000b0a047290 */ /* 0x000fe2000fffe03f */
[----:B------:R-:W-:Y:S01]  /*3e90*/  ISETP.GT.AND P0, PT, R15, 0x8, !P0 ;  /* 0x000000080f00780c */ /* 0x000fe20004704270 */
[----:B------:R-:W-:Y:S01]  /*3ea0*/  LDSM.16.MT88.4 R76, [R214+0x3080] ;  /* 0x00308000d64c783b */ /* 0x000fe20000004200 */
[----:B------:R-:W-:Y:S01]  /*3eb0*/  FMNMX.FTZ R9, R34, R9, !PT ;  /* 0x0000000922097209 */ /* 0x000fe20007810000 */
[----:B------:R-:W-:Y:S01]  /*3ec0*/  ULDC UR11, c[0x0][0x328] ;  /* 0x0000ca00000b7ab9 */ /* 0x000fe20000000800 */
[----:B------:R-:W-:Y:S01]  /*3ed0*/  ISETP.LT.OR P0, PT, R14, 0x9, P0 ;  /* 0x000000090e00780c */ /* 0x000fe20000701670 */
[----:B------:R-:W-:Y:S01]  /*3ee0*/  LDSM.16.MT88.4 R148, [R214+0x1c80] ;  /* 0x001c8000d694783b */ /* 0x000fe20000004200 */
[----:B------:R-:W-:Y:S01]  /*3ef0*/  FMNMX.FTZ R9, R32, R9, !PT ;  /* 0x0000000920097209 */ /* 0x000fe20007810000 */
[----:B------:R-:W-:Y:S01]  /*3f00*/  UIADD3 UR11, UR4, UR11, URZ ;  /* 0x0000000b040b7290 */ /* 0x000fe2000fffe03f */
[----:B------:R-:W-:Y:S01]  /*3f10*/  FSEL R124, R124, -INF , !P0 ;  /* 0xff8000007c7c7808 */ /* 0x000fe20004000000 */
[----:B------:R-:W-:Y:S01]  /*3f20*/  LDSM.16.MT88.4 R48, [R212+0x1c80] ;  /* 0x001c8000d430783b */ /* 0x000fe20000004200 */
[----:B------:R-:W-:-:S02]  /*3f30*/  ISETP.NE.AND P0, PT, R60, RZ, PT ;  /* 0x000000ff3c00720c */ /* 0x000fc40003f05270 */
[----:B------:R-:W-:Y:S01]  /*3f40*/  FMNMX.FTZ R9, R30, R9, !PT ;  /* 0x000000091e097209 */ /* 0x000fe20007810000 */
[----:B------:R-:W-:Y:S01]  /*3f50*/  LDSM.16.MT88.4 R60, [R212+0x2480] ;  /* 0x00248000d43c783b */ /* 0x000fe20000004200 */
[----:B------:R-:W-:Y:S02]  /*3f60*/  ISETP.GT.AND P0, PT, R15, 0x9, !P0 ;  /* 0x000000090f00780c */ /* 0x000fe40004704270 */
[----:B------:R-:W-:Y:S01]  /*3f70*/  FMNMX.FTZ R9, R28, R9, !PT ;  /* 0x000000091c097209 */ /* 0x000fe20007810000 */
[----:B------:R-:W-:Y:S01]  /*3f80*/  LDSM.16.MT88.4 R20, [R214+0x2c80] ;  /* 0x002c8000d614783b */ /* 0x000fe20000004200 */
[----:B------:R-:W-:Y:S02]  /*3f90*/  ISETP.LT.OR P0, PT, R14, 0xa, P0 ;  /* 0x0000000a0e00780c */ /* 0x000fe40000701670 */
[----:B------:R-:W-:Y:S02]  /*3fa0*/  FMNMX.FTZ R17, R89, R152, !PT ;  /* 0x0000009859117209 */ /* 0x000fe40007810000 */
[----:B------:R-:W-:-:S02]  /*3fb0*/  FSEL R110, R110, -INF , !P0 ;  /* 0xff8000006e6e7808 */ /* 0x000fc40004000000 */
[----:B------:R-:W-:Y:S02]  /*3fc0*/  ISETP.NE.AND P0, PT, R53, RZ, PT ;  /* 0x000000ff3500720c */ /* 0x000fe40003f05270 */
[----:B------:R-:W-:Y:S02]  /*3fd0*/  FMNMX.FTZ R17, R142, R17, !PT ;  /* 0x000000118e117209 */ /* 0x000fe40007810000 */
[----:B------:R-:W-:Y:S02]  /*3fe0*/  ISETP.GT.AND P0, PT, R15, 0x10, !P0 ;  /* 0x000000100f00780c */ /* 0x000fe40004704270 */
[----:B------:R-:W-:Y:S02]  /*3ff0*/  FMNMX.FTZ R17, R126, R17, !PT ;  /* 0x000000117e117209 */ /* 0x000fe40007810000 */
[----:B------:R-:W-:Y:S02]  /*4000*/  ISETP.LT.OR P0, PT, R14, 0x11, P0 ;  /* 0x000000110e00780c */ /* 0x000fe40000701670 */
[----:B------:R-:W-:-:S02]  /*4010*/  FMNMX.FTZ R17, R94, R17, !PT ;  /* 0x000000115e117209 */ /* 0x000fc40007810000 */
[----:B------:R-:W-:Y:S02]  /*4020*/  FSEL R108, R108, -INF , !P0 ;  /* 0xff8000006c6c7808 */ /* 0x000fe40004000000 */
[----:B------:R-:W-:Y:S02]  /*4030*/  ISETP.NE.AND P0, PT, R52, RZ, PT ;  /* 0x000000ff3400720c */ /* 0x000fe40003f05270 */
[----:B------:R-:W-:Y:S02]  /*4040*/  FMNMX.FTZ R17, R92, R17, !PT ;  /* 0x000000115c117209 */ /* 0x000fe40007810000 */
[----:B------:R-:W-:Y:S02]  /*4050*/  ISETP.GT.AND P0, PT, R15, 0x11, !P0 ;  /* 0x000000110f00780c */ /* 0x000fe40004704270 */
[----:B------:R-:W-:Y:S02]  /*4060*/  FMNMX.FTZ R17, R90, R17, !PT ;  /* 0x000000115a117209 */ /* 0x000fe40007810000 */
[----:B------:R-:W-:-:S02]  /*4070*/  ISETP.LT.OR P0, PT, R14, 0x12, P0 ;  /* 0x000000120e00780c */ /* 0x000fc40000701670 */
[----:B------:R-:W-:Y:S02]  /*4080*/  FMNMX.FTZ R17, R88, R17, !PT ;  /* 0x0000001158117209 */ /* 0x000fe40007810000 */
[----:B------:R-:W-:Y:S02]  /*4090*/  FSEL R74, R74, -INF , !P0 ;  /* 0xff8000004a4a7808 */ /* 0x000fe40004000000 */
[----:B------:R-:W-:Y:S02]  /*40a0*/  ISETP.NE.AND P0, PT, R45, RZ, PT ;  /* 0x000000ff2d00720c */ /* 0x000fe40003f05270 */
[----:B------:R-:W-:Y:S02]  /*40b0*/  FMNMX.FTZ R0, R182, R17, !PT ;  /* 0x00000011b6007209 */ /* 0x000fe40007810000 */
[----:B------:R-:W-:Y:S02]  /*40c0*/  ISETP.GT.AND P0, PT, R15, 0x18, !P0 ;  /* 0x000000180f00780c */ /* 0x000fe40004704270 */
[----:B------:R-:W-:-:S02]  /*40d0*/  FMNMX.FTZ R19, R179, R0, !PT ;  /* 0x00000000b3137209 */ /* 0x000fc40007810000 */
[----:B------:R-:W-:Y:S02]  /*40e0*/  ISETP.LT.OR P0, PT, R14, 0x19, P0 ;  /* 0x000000190e00780c */ /* 0x000fe40000701670 */
[----:B------:R-:W-:Y:S02]  /*40f0*/  FMNMX.FTZ R0, R178, R19, !PT ;  /* 0x00000013b2007209 */ /* 0x000fe40007810000 */
[----:B------:R-:W-:Y:S02]  /*4100*/  FSEL R73, R73, -INF , !P0 ;  /* 0xff80000049497808 */ /* 0x000fe40004000000 */
[----:B------:R-:W-:Y:S02]  /*4110*/  ISETP.NE.AND P0, PT, R43, RZ, PT ;  /* 0x000000ff2b00720c */ /* 0x000fe40003f05270 */
[C---:B------:R-:W-:Y:S02]  /*4120*/  ISETP.GT.AND P2, PT, R15.reuse, 0x28, !P2 ;  /* 0x000000280f00780c */ /* 0x040fe40005744270 */
[----:B------:R-:W-:-:S02]  /*4130*/  ISETP.GT.AND P0, PT, R15, 0x19, !P0 ;  /* 0x000000190f00780c */ /* 0x000fc40004704270 */
[----:B------:R-:W-:Y:S02]  /*4140*/  ISETP.GT.AND P1, PT, R15, 0x29, !P1 ;  /* 0x000000290f00780c */ /* 0x000fe40004f24270 */
[----:B------:R-:W-:Y:S02]  /*4150*/  ISETP.LT.OR P0, PT, R14, 0x1a, P0 ;  /* 0x0000001a0e00780c */ /* 0x000fe40000701670 */
[----:B------:R-:W-:Y:S02]  /*4160*/  FMNMX.FTZ R0, R177, R0, !PT ;  /* 0x00000000b1007209 */ /* 0x000fe40007810000 */
[----:B------:R-:W-:Y:S02]  /*4170*/  FSEL R72, R72, -INF , !P0 ;  /* 0xff80000048487808 */ /* 0x000fe40004000000 */
[----:B------:R-:W-:Y:S02]  /*4180*/  ISETP.NE.AND P0, PT, R3, RZ, PT ;  /* 0x000000ff0300720c */ /* 0x000fe40003f05270 */
[----:B------:R-:W-:-:S02]  /*4190*/  ISETP.LT.OR P2, PT, R14, 0x29, P2 ;  /* 0x000000290e00780c */ /* 0x000fc40001741670 */
[----:B------:R-:W-:Y:S02]  /*41a0*/  ISETP.GT.AND P0, PT, R15, 0x20, !P0 ;  /* 0x000000200f00780c */ /* 0x000fe40004704270 */
[C---:B------:R-:W-:Y:S02]  /*41b0*/  ISETP.LT.OR P1, PT, R14.reuse, 0x2a, P1 ;  /* 0x0000002a0e00780c */ /* 0x040fe40000f21670 */
[----:B------:R-:W-:Y:S02]  /*41c0*/  ISETP.LT.OR P0, PT, R14, 0x21, P0 ;  /* 0x000000210e00780c */ /* 0x000fe40000701670 */
[----:B------:R-:W-:Y:S02]  /*41d0*/  FSEL R189, R189, -INF , !P2 ;  /* 0xff800000bdbd7808 */ /* 0x000fe40005000000 */
[----:B------:R-:W-:Y:S02]  /*41e0*/  FSEL R180, R180, -INF , !P0 ;  /* 0xff800000b4b47808 */ /* 0x000fe40004000000 */
[----:B------:R-:W-:-:S02]  /*41f0*/  ISETP.NE.AND P0, PT, R2, RZ, PT ;  /* 0x000000ff0200720c */ /* 0x000fc40003f05270 */
[----:B------:R-:W-:Y:S02]  /*4200*/  FMNMX.FTZ R2, R41, R39, !PT ;  /* 0x0000002729027209 */ /* 0x000fe40007810000 */
[----:B------:R-:W-:Y:S02]  /*4210*/  ISETP.GT.AND P0, PT, R15, RZ, !P0 ;  /* 0x000000ff0f00720c */ /* 0x000fe40004704270 */
[----:B------:R-:W-:Y:S02]  /*4220*/  FMNMX.FTZ R2, R7, R2, !PT ;  /* 0x0000000207027209 */ /* 0x000fe40007810000 */
[----:B------:R-:W-:Y:S02]  /*4230*/  ISETP.LT.OR P0, PT, R14, 0x1, P0 ;  /* 0x000000010e00780c */ /* 0x000fe40000701670 */
[----:B------:R-:W-:Y:S02]  /*4240*/  FMNMX.FTZ R2, R5, R2, !PT ;  /* 0x0000000205027209 */ /* 0x000fe40007810000 */
[----:B------:R-:W-:-:S02]  /*4250*/  FSEL R75, R75, -INF , !P0 ;  /* 0xff8000004b4b7808 */ /* 0x000fc40004000000 */
[----:B------:R-:W-:Y:S02]  /*4260*/  FMNMX.FTZ R2, R37, R2, !PT ;  /* 0x0000000225027209 */ /* 0x000fe40007810000 */
[----:B------:R-:W-:Y:S02]  /*4270*/  FMNMX.FTZ R17, R75, R140, !PT ;  /* 0x0000008c4b117209 */ /* 0x000fe40007810000 */
[----:B------:R-:W-:Y:S02]  /*4280*/  FMNMX.FTZ R2, R35, R2, !PT ;  /* 0x0000000223027209 */ /* 0x000fe40007810000 */
[----:B------:R-:W-:Y:S02]  /*4290*/  FMNMX.FTZ R17, R124, R17, !PT ;  /* 0x000000117c117209 */ /* 0x000fe40007810000 */
[----:B------:R-:W-:Y:S02]  /*42a0*/  FMNMX.FTZ R2, R33, R2, !PT ;  /* 0x0000000221027209 */ /* 0x000fe40007810000 */
[----:B------:R-:W-:-:S02]  /*42b0*/  FMNMX.FTZ R17, R110, R17, !PT ;  /* 0x000000116e117209 */ /* 0x000fc40007810000 */
[----:B------:R-:W-:Y:S02]  /*42c0*/  FMNMX.FTZ R2, R31, R2, !PT ;  /* 0x000000021f027209 */ /* 0x000fe40007810000 */
[----:B------:R-:W-:Y:S02]  /*42d0*/  FMNMX.FTZ R19, R108, R17, !PT ;  /* 0x000000116c137209 */ /* 0x000fe40007810000 */
[----:B------:R-:W-:Y:S01]  /*42e0*/  FMNMX.FTZ R2, R29, R2, !PT ;  /* 0x000000021d027209 */ /* 0x000fe20007810000 */
[----:B------:R-:W1:Y:S01]  /*42f0*/  SHFL.BFLY PT, R17, R0, 0x2, 0x1f ;  /* 0x0c401f0000117f89 */ /* 0x000e6200000e0000 */
[----:B------:R-:W-:Y:S02]  /*4300*/  FMNMX.FTZ R16, R74, R19, !PT ;  /* 0x000000134a107209 */ /* 0x000fe40007810000 */
[----:B------:R-:W-:Y:S02]  /*4310*/  FMNMX.FTZ R3, R27, R2, !PT ;  /* 0x000000021b037209 */ /* 0x000fe40007810000 */
[----:B------:R-:W-:-:S02]  /*4320*/  FSEL R187, R187, -INF , !P1 ;  /* 0xff800000bbbb7808 */ /* 0x000fc40004800000 */
[----:B------:R-:W-:Y:S02]  /*4330*/  FMNMX.FTZ R2, R26, R3, !PT ;  /* 0x000000031a027209 */ /* 0x000fe40007810000 */
[----:B------:R-:W-:Y:S02]  /*4340*/  IADD3 R233, R153, -0x2, RZ ;  /* 0xfffffffe99e97810 */ /* 0x000fe40007ffe0ff */
[----:B------:R-:W-:-:S05]  /*4350*/  FMNMX.FTZ R11, R25, R2, !PT ;  /* 0x00000002190b7209 */ /* 0x000fca0007810000 */
[----:B------:R-:W2:Y:S01]  /*4360*/  SHFL.BFLY PT, R2, R11, 0x2, 0x1f ;  /* 0x0c401f000b027f89 */ /* 0x000ea200000e0000 */
[----:B-1----:R-:W-:-:S05]  /*4370*/  FMNMX.FTZ R0, R0, R17, !PT ;  /* 0x0000001100007209 */ /* 0x002fca0007810000 */
[----:B------:R-:W1:Y:S01]  /*4380*/  SHFL.BFLY PT, R59, R0, 0x1, 0x1f ;  /* 0x0c201f00003b7f89 */ /* 0x000e6200000e0000 */
[----:B--2---:R-:W-:-:S05]  /*4390*/  FMNMX.FTZ R2, R11, R2, !PT ;  /* 0x000000020b027209 */ /* 0x004fca0007810000 */
[----:B------:R-:W2:Y:S01]  /*43a0*/  SHFL.BFLY PT, R3, R2, 0x1, 0x1f ;  /* 0x0c201f0002037f89 */ /* 0x000ea200000e0000 */
[----:B-1----:R-:W-:-:S05]  /*43b0*/  FMNMX.FTZ R0, R0, R59, !PT ;  /* 0x0000003b00007209 */ /* 0x002fca0007810000 */
[----:B------:R-:W-:Y:S01]  /*43c0*/  FMUL.FTZ R201, R0, c[0x0][0x2d0] ;  /* 0x0000b40000c97a20 */ /* 0x000fe20000410000 */
[----:B--2---:R-:W-:Y:S02]  /*43d0*/  FMNMX.FTZ R3, R2, R3, !PT ;  /* 0x0000000302037209 */ /* 0x004fe40007810000 */
[----:B------:R-:W-:Y:S02]  /*43e0*/  FMNMX.FTZ R2, R24, R9, !PT ;  /* 0x0000000918027209 */ /* 0x000fe40007810000 */
[C---:B------:R-:W-:Y:S01]  /*43f0*/  FSETP.NEU.FTZ.AND P0, PT, R3.reuse, -INF , PT ;  /* 0xff8000000300780b */ /* 0x040fe20003f1d000 */
[----:B------:R-:W-:Y:S01]  /*4400*/  FMUL.FTZ R12, R3, c[0x0][0x2d0] ;  /* 0x0000b400030c7a20 */ /* 0x000fe20000410000 */
[----:B------:R-:W-:-:S04]  /*4410*/  FMNMX.FTZ R9, R57, R2, !PT ;  /* 0x0000000239097209 */ /* 0x000fc80007810000 */
[----:B------:R-:W-:Y:S02]  /*4420*/  FMNMX.FTZ R8, R56, R9, !PT ;  /* 0x0000000938087209 */ /* 0x000fe40007810000 */
[----:B------:R-:W-:-:S03]  /*4430*/  FSEL R12, R12, RZ, P0 ;  /* 0x000000ff0c0c7208 */ /* 0x000fc60000000000 */
[----:B------:R-:W1:Y:S02]  /*4440*/  SHFL.BFLY PT, R9, R8, 0x2, 0x1f ;  /* 0x0c401f0008097f89 */ /* 0x000e6400000e0000 */
[--C-:B------:R-:W-:Y:S02]  /*4450*/  FFMA.FTZ R167, R41, c[0x0][0x2d0], -R12.reuse ;  /* 0x0000b40029a77a23 */ /* 0x100fe4000001080c */
[--C-:B------:R-:W-:Y:S02]  /*4460*/  FFMA.FTZ R166, R39, c[0x0][0x2d0], -R12.reuse ;  /* 0x0000b40027a67a23 */ /* 0x100fe4000001080c */
[--C-:B------:R-:W-:Y:S02]  /*4470*/  FFMA.FTZ R163, R7, c[0x0][0x2d0], -R12.reuse ;  /* 0x0000b40007a37a23 */ /* 0x100fe4000001080c */
[--C-:B------:R-:W-:Y:S01]  /*4480*/  FFMA.FTZ R162, R5, c[0x0][0x2d0], -R12.reuse ;  /* 0x0000b40005a27a23 */ /* 0x100fe2000001080c */
[----:B------:R-:W-:Y:S01]  /*4490*/  MUFU.EX2 R167, R167 ;  /* 0x000000a700a77308 */ /* 0x000fe20000000800 */
[----:B------:R-:W-:-:S02]  /*44a0*/  FFMA.FTZ R161, R37, c[0x0][0x2d0], -R12 ;  /* 0x0000b40025a17a23 */ /* 0x000fc4000001080c */
[--C-:B------:R-:W-:Y:S02]  /*44b0*/  FFMA.FTZ R160, R35, c[0x0][0x2d0], -R12.reuse ;  /* 0x0000b40023a07a23 */ /* 0x100fe4000001080c */
[--C-:B------:R-:W-:Y:S02]  /*44c0*/  FFMA.FTZ R158, R33, c[0x0][0x2d0], -R12.reuse ;  /* 0x0000b400219e7a23 */ /* 0x100fe4000001080c */
[--C-:B------:R-:W-:Y:S01]  /*44d0*/  FFMA.FTZ R155, R31, c[0x0][0x2d0], -R12.reuse ;  /* 0x0000b4001f9b7a23 */ /* 0x100fe2000001080c */
[----:B------:R-:W2:Y:S01]  /*44e0*/  MUFU.EX2 R166, R166 ;  /* 0x000000a600a67308 */ /* 0x000ea20000000800 */
[--C-:B------:R-:W-:Y:S02]  /*44f0*/  FFMA.FTZ R170, R29, c[0x0][0x2d0], -R12.reuse ;  /* 0x0000b4001daa7a23 */ /* 0x100fe4000001080c */
[--C-:B------:R-:W-:Y:S02]  /*4500*/  FFMA.FTZ R171, R27, c[0x0][0x2d0], -R12.reuse ;  /* 0x0000b4001bab7a23 */ /* 0x100fe4000001080c */
[--C-:B------:R-:W-:Y:S01]  /*4510*/  FFMA.FTZ R172, R26, c[0x0][0x2d0], -R12.reuse ;  /* 0x0000b4001aac7a23 */ /* 0x100fe2000001080c */
[----:B-1----:R-:W-:Y:S01]  /*4520*/  FMNMX.FTZ R9, R8, R9, !PT ;  /* 0x0000000908097209 */ /* 0x002fe20007810000 */
[----:B------:R-:W-:Y:S01]  /*4530*/  FFMA.FTZ R173, R25, c[0x0][0x2d0], -R12 ;  /* 0x0000b40019ad7a23 */ /* 0x000fe2000001080c */
[----:B------:R-:W-:Y:S03]  /*4540*/  MUFU.EX2 R163, R163 ;  /* 0x000000a300a37308 */ /* 0x000fe60000000800 */
[----:B------:R-:W1:Y:S01]  /*4550*/  SHFL.BFLY PT, R2, R9, 0x1, 0x1f ;  /* 0x0c201f0009027f89 */ /* 0x000e6200000e0000 */
[----:B--2---:R-:W-:-:S04]  /*4560*/  F2FP.BF16.PACK_AB R96, R166, R167 ;  /* 0x000000a7a660723e */ /* 0x004fc800000010ff */
[----:B------:R-:W2:Y:S01]  /*4570*/  MUFU.EX2 R162, R162 ;  /* 0x000000a200a27308 */ /* 0x000ea20000000800 */
[----:B------:R-:W-:-:S07]  /*4580*/  FADD.FTZ R166, R167, R166 ;  /* 0x000000a6a7a67221 */ /* 0x000fce0000010000 */
[----:B------:R-:W-:Y:S01]  /*4590*/  MUFU.EX2 R161, R161 ;  /* 0x000000a100a17308 */ /* 0x000fe20000000800 */
[----:B--2---:R-:W-:-:S07]  /*45a0*/  F2FP.BF16.PACK_AB R98, R162, R163 ;  /* 0x000000a3a262723e */ /* 0x004fce00000010ff */
[----:B------:R-:W2:Y:S01]  /*45b0*/  MUFU.EX2 R160, R160 ;  /* 0x000000a000a07308 */ /* 0x000ea20000000800 */
[----:B------:R-:W-:Y:S01]  /*45c0*/  FADD.FTZ R163, R163, R166 ;  /* 0x000000a6a3a37221 */ /* 0x000fe20000010000 */
[----:B-1----:R-:W-:-:S03]  /*45d0*/  FMNMX.FTZ R2, R9, R2, !PT ;  /* 0x0000000209027209 */ /* 0x002fc60007810000 */
[----:B------:R-:W-:Y:S01]  /*45e0*/  FADD.FTZ R162, R162, R163 ;  /* 0x000000a3a2a27221 */ /* 0x000fe20000010000 */
[C---:B------:R-:W-:Y:S01]  /*45f0*/  FSETP.NEU.FTZ.AND P0, PT, R2.reuse, -INF , PT ;  /* 0xff8000000200780b */ /* 0x040fe20003f1d000 */
[----:B------:R-:W-:Y:S01]  /*4600*/  FMUL.FTZ R13, R2, c[0x0][0x2d0] ;  /* 0x0000b400020d7a20 */ /* 0x000fe20000410000 */
[----:B------:R-:W-:Y:S04]  /*4610*/  MUFU.EX2 R158, R158 ;  /* 0x0000009e009e7308 */ /* 0x000fe80000000800 */
[----:B------:R-:W-:Y:S02]  /*4620*/  FSEL R13, R13, RZ, P0 ;  /* 0x000000ff0d0d7208 */ /* 0x000fe40000000000 */
[----:B------:R-:W-:Y:S02]  /*4630*/  ISETP.NE.AND P0, PT, R42, RZ, PT ;  /* 0x000000ff2a00720c */ /* 0x000fe40003f05270 */
[----:B------:R-:W1:Y:S01]  /*4640*/  MUFU.EX2 R155, R155 ;  /* 0x0000009b009b7308 */ /* 0x000e620000000800 */
[--C-:B------:R-:W-:Y:S01]  /*4650*/  FFMA.FTZ R164, R6, c[0x0][0x2d0], -R13.reuse ;  /* 0x0000b40006a47a23 */ /* 0x100fe2000001080d */
[----:B------:R-:W-:Y:S01]  /*4660*/  ISETP.GT.AND P0, PT, R15, 0x21, !P0 ;  /* 0x000000210f00780c */ /* 0x000fe20004704270 */
[----:B------:R-:W-:Y:S01]  /*4670*/  LDSM.16.MT88.4 R4, [R212+0x3080] ;  /* 0x00308000d404783b */ /* 0x000fe20000004200 */
[----:B------:R-:W-:Y:S01]  /*4680*/  FMNMX.FTZ R15, R73, R16, !PT ;  /* 0x00000010490f7209 */ /* 0x000fe20007810000 */
[--C-:B------:R-:W-:Y:S01]  /*4690*/  FFMA.FTZ R169, R44, c[0x0][0x2d0], -R13.reuse ;  /* 0x0000b4002ca97a23 */ /* 0x100fe2000001080d */
[----:B------:R-:W-:Y:S01]  /*46a0*/  ISETP.LT.OR P0, PT, R14, 0x22, P0 ;  /* 0x000000220e00780c */ /* 0x000fe20000701670 */
[--C-:B------:R-:W-:Y:S01]  /*46b0*/  FFMA.FTZ R168, R40, c[0x0][0x2d0], -R13.reuse ;  /* 0x0000b40028a87a23 */ /* 0x100fe2000001080d */
[----:B------:R-:W-:Y:S01]  /*46c0*/  FMNMX.FTZ R15, R72, R15, !PT ;  /* 0x0000000f480f7209 */ /* 0x000fe20007810000 */
[--C-:B------:R-:W-:Y:S01]  /*46d0*/  FFMA.FTZ R165, R38, c[0x0][0x2d0], -R13.reuse ;  /* 0x0000b40026a57a23 */ /* 0x100fe2000001080d */
[----:B------:R-:W-:Y:S01]  /*46e0*/  FSEL R190, R190, -INF , !P0 ;  /* 0xff800000bebe7808 */ /* 0x000fe20004000000 */
[----:B------:R-:W-:Y:S01]  /*46f0*/  MUFU.EX2 R169, R169 ;  /* 0x000000a900a97308 */ /* 0x000fe20000000800 */
[----:B------:R-:W-:Y:S01]  /*4700*/  FMNMX.FTZ R15, R180, R15, !PT ;  /* 0x0000000fb40f7209 */ /* 0x000fe20007810000 */
[--C-:B------:R-:W-:Y:S01]  /*4710*/  FFMA.FTZ R159, R36, c[0x0][0x2d0], -R13.reuse ;  /* 0x0000b400249f7a23 */ /* 0x100fe2000001080d */
[----:B------:R-:W-:Y:S01]  /*4720*/  LDSM.16.MT88.4 R44, [R214+0x2880] ;  /* 0x00288000d62c783b */ /* 0x000fe20000004200 */
[--C-:B------:R-:W-:Y:S01]  /*4730*/  FFMA.FTZ R156, R34, c[0x0][0x2d0], -R13.reuse ;  /* 0x0000b400229c7a23 */ /* 0x100fe2000001080d */
[----:B------:R-:W-:Y:S01]  /*4740*/  FMNMX.FTZ R12, R190, R15, !PT ;  /* 0x0000000fbe0c7209 */ /* 0x000fe20007810000 */
[--C-:B------:R-:W-:Y:S01]  /*4750*/  FFMA.FTZ R157, R32, c[0x0][0x2d0], -R13.reuse ;  /* 0x0000b400209d7a23 */ /* 0x100fe2000001080d */
[----:B------:R-:W-:Y:S01]  /*4760*/  LDSM.16.MT88.4 R40, [R212+0x2880] ;  /* 0x00288000d428783b */ /* 0x000fe20000004200 */
[----:B------:R-:W3:Y:S01]  /*4770*/  MUFU.EX2 R168, R168 ;  /* 0x000000a800a87308 */ /* 0x000ee20000000800 */
[----:B------:R-:W-:Y:S01]  /*4780*/  FMNMX.FTZ R12, R189, R12, !PT ;  /* 0x0000000cbd0c7209 */ /* 0x000fe20007810000 */
[--C-:B------:R-:W-:Y:S01]  /*4790*/  FFMA.FTZ R154, R30, c[0x0][0x2d0], -R13.reuse ;  /* 0x0000b4001e9a7a23 */ /* 0x100fe2000001080d */
[----:B------:R-:W-:Y:S01]  /*47a0*/  LDSM.16.MT88.4 R36, [R214+0x3480] ;  /* 0x00348000d624783b */ /* 0x000fe20000004200 */
[----:B------:R-:W-:Y:S01]  /*47b0*/  FSETP.NEU.FTZ.AND P0, PT, R0, -INF , PT ;  /* 0xff8000000000780b */ /* 0x000fe20003f1d000 */
[--C-:B------:R-:W-:Y:S01]  /*47c0*/  FFMA.FTZ R174, R28, c[0x0][0x2d0], -R13.reuse ;  /* 0x0000b4001cae7a23 */ /* 0x100fe2000001080d */
[----:B------:R-:W-:Y:S01]  /*47d0*/  FMNMX.FTZ R91, R187, R12, !PT ;  /* 0x0000000cbb5b7209 */ /* 0x000fe20007810000 */
[----:B------:R-:W-:Y:S01]  /*47e0*/  LDSM.16.MT88.4 R32, [R212+0x3480] ;  /* 0x00348000d420783b */ /* 0x000fe20000004200 */
[----:B------:R-:W-:Y:S01]  /*47f0*/  MUFU.EX2 R165, R165 ;  /* 0x000000a500a57308 */ /* 0x000fe20000000800 */
[----:B------:R-:W-:Y:S01]  /*4800*/  FSEL R201, R201, RZ, P0 ;  /* 0x000000ffc9c97208 */ /* 0x000fe20000000000 */
[--C-:B------:R-:W-:Y:S01]  /*4810*/  FFMA.FTZ R175, R24, c[0x0][0x2d0], -R13.reuse ;  /* 0x0000b40018af7a23 */ /* 0x100fe2000001080d */
[----:B------:R-:W4:Y:S01]  /*4820*/  SHFL.BFLY PT, R58, R91, 0x2, 0x1f ;  /* 0x0c401f005b3a7f89 */ /* 0x000f2200000e0000 */
[----:B--2---:R-:W-:Y:S01]  /*4830*/  F2FP.BF16.PACK_AB R8, R160, R161 ;  /* 0x000000a1a008723e */ /* 0x004fe200000010ff */
[----:B------:R-:W-:Y:S01]  /*4840*/  FFMA.FTZ R176, R57, c[0x0][0x2d0], -R13 ;  /* 0x0000b40039b07a23 */ /* 0x000fe2000001080d */
[----:B-1----:R-:W-:Y:S01]  /*4850*/  F2FP.BF16.PACK_AB R10, R155, R158 ;  /* 0x0000009e9b0a723e */ /* 0x002fe200000010ff */
[----:B------:R-:W-:Y:S01]  /*4860*/  FFMA.FTZ R184, R152, c[0x0][0x2d0], -R201 ;  /* 0x0000b40098b87a23 */ /* 0x000fe200000108c9 */
[----:B------:R-:W1:Y:S01]  /*4870*/  MUFU.EX2 R164, R164 ;  /* 0x000000a400a47308 */ /* 0x000e620000000800 */
[----:B---3--:R-:W-:Y:S01]  /*4880*/  F2FP.BF16.PACK_AB R97, R168, R169 ;  /* 0x000000a9a861723e */ /* 0x008fe200000010ff */
[----:B------:R-:W-:Y:S01]  /*4890*/  FFMA.FTZ R231, R56, c[0x0][0x2d0], -R13 ;  /* 0x0000b40038e77a23 */ /* 0x000fe2000001080d */
[----:B------:R-:W-:Y:S01]  /*48a0*/  LDSM.16.MT88.4 R28, [R214+0x2080] ;  /* 0x00208000d61c783b */ /* 0x000fe20000004200 */
[----:B------:R-:W-:-:S02]  /*48b0*/  FFMA.FTZ R181, R89, c[0x0][0x2d0], -R201 ;  /* 0x0000b40059b57a23 */ /* 0x000fc400000108c9 */
[--C-:B------:R-:W-:Y:S01]  /*48c0*/  FFMA.FTZ R183, R142, c[0x0][0x2d0], -R201.reuse ;  /* 0x0000b4008eb77a23 */ /* 0x100fe200000108c9 */
[----:B------:R-:W-:Y:S01]  /*48d0*/  LDSM.16.MT88.4 R24, [R212+0x2080] ;  /* 0x00208000d418783b */ /* 0x000fe20000004200 */
[----:B------:R-:W-:Y:S01]  /*48e0*/  MUFU.EX2 R159, R159 ;  /* 0x0000009f009f7308 */ /* 0x000fe20000000800 */
[--C-:B------:R-:W-:Y:S02]  /*48f0*/  FFMA.FTZ R193, R94, c[0x0][0x2d0], -R201.reuse ;  /* 0x0000b4005ec17a23 */ /* 0x100fe400000108c9 */
[----:B------:R-:W-:Y:S01]  /*4900*/  LDSM.16.MT88.4 R16, [R212+0x2c80] ;  /* 0x002c8000d410783b */ /* 0x000fe20000004200 */
[--C-:B------:R-:W-:Y:S02]  /*4910*/  FFMA.FTZ R196, R92, c[0x0][0x2d0], -R201.reuse ;  /* 0x0000b4005cc47a23 */ /* 0x100fe400000108c9 */
[--C-:B------:R-:W-:Y:S01]  /*4920*/  FFMA.FTZ R195, R90, c[0x0][0x2d0], -R201.reuse ;  /* 0x0000b4005ac37a23 */ /* 0x100fe200000108c9 */
[----:B------:R-:W-:Y:S01]  /*4930*/  LDSM.16.MT88.4 R12, [R214+0x3880] ;  /* 0x00388000d60c783b */ /* 0x000fe20000004200 */
[----:B-1----:R-:W-:Y:S01]  /*4940*/  F2FP.BF16.PACK_AB R99, R164, R165 ;  /* 0x000000a5a463723e */ /* 0x002fe200000010ff */
[----:B------:R-:W1:Y:S01]  /*4950*/  MUFU.EX2 R156, R156 ;  /* 0x0000009c009c7308 */ /* 0x000e620000000800 */
[----:B------:R-:W-:Y:S01]  /*4960*/  FFMA.FTZ R194, R88, c[0x0][0x2d0], -R201 ;  /* 0x0000b40058c27a23 */ /* 0x000fe200000108c9 */
[----:B----4-:R-:W-:Y:S01]  /*4970*/  FMNMX.FTZ R91, R91, R58, !PT ;  /* 0x0000003a5b5b7209 */ /* 0x010fe20007810000 */
[----:B------:R-:W-:-:S02]  /*4980*/  FADD.FTZ R168, R169, R168 ;  /* 0x000000a8a9a87221 */ /* 0x000fc40000010000 */
[----:B------:R-:W-:Y:S01]  /*4990*/  FADD.FTZ R161, R161, R162 ;  /* 0x000000a2a1a17221 */ /* 0x000fe20000010000 */
[C---:B------:R-:W-:Y:S01]  /*49a0*/  HMMA.16816.F32.BF16 R144, R96.reuse, R136, RZ ;  /* 0x000000886090723c */ /* 0x040fe200000418ff */
[----:B------:R-:W2:Y:S01]  /*49b0*/  SHFL.BFLY PT, R186, R91, 0x1, 0x1f ;  /* 0x0c201f005bba7f89 */ /* 0x000ea200000e0000 */
[----:B------:R-:W-:Y:S01]  /*49c0*/  MUFU.EX2 R157, R157 ;  /* 0x0000009d009d7308 */ /* 0x000fe20000000800 */
[----:B------:R-:W-:Y:S02]  /*49d0*/  FADD.FTZ R165, R165, R168 ;  /* 0x000000a8a5a57221 */ /* 0x000fe40000010000 */
[----:B------:R-:W-:Y:S02]  /*49e0*/  FADD.FTZ R161, R160, R161 ;  /* 0x000000a1a0a17221 */ /* 0x000fe40000010000 */
[----:B------:R-:W-:Y:S01]  /*49f0*/  FADD.FTZ R164, R164, R165 ;  /* 0x000000a5a4a47221 */ /* 0x000fe20000010000 */
[----:B------:R-:W-:Y:S01]  /*4a00*/  HMMA.16816.F32.BF16 R128, R96, R120, RZ ;  /* 0x000000786080723c */ /* 0x000fe200000418ff */
[----:B------:R-:W-:Y:S01]  /*4a10*/  FADD.FTZ R158, R158, R161 ;  /* 0x000000a19e9e7221 */ /* 0x000fe20000010000 */
[----:B------:R-:W3:Y:S01]  /*4a20*/  MUFU.EX2 R154, R154 ;  /* 0x0000009a009a7308 */ /* 0x000ee20000000800 */
[----:B-1----:R-:W-:Y:S01]  /*4a30*/  F2FP.BF16.PACK_AB R9, R156, R159 ;  /* 0x0000009f9c09723e */ /* 0x002fe200000010ff */
[----:B------:R-:W-:-:S02]  /*4a40*/  FADD.FTZ R159, R159, R164 ;  /* 0x000000a49f9f7221 */ /* 0x000fc40000010000 */
[----:B------:R-:W-:Y:S02]  /*4a50*/  FADD.FTZ R155, R155, R158 ;  /* 0x0000009e9b9b7221 */ /* 0x000fe40000010000 */
[C---:B------:R-:W-:Y:S01]  /*4a60*/  HMMA.16816.F32.BF16 R112, R96.reuse, R104, RZ ;  /* 0x000000686070723c */ /* 0x040fe200000418ff */
[----:B------:R-:W-:Y:S01]  /*4a70*/  FADD.FTZ R156, R156, R159 ;  /* 0x0000009f9c9c7221 */ /* 0x000fe20000010000 */
[----:B------:R-:W-:Y:S06]  /*4a80*/  MUFU.EX2 R181, R181 ;  /* 0x000000b500b57308 */ /* 0x000fec0000000800 */
[----:B------:R-:W-:Y:S01]  /*4a90*/  HMMA.16816.F32.BF16 R52, R96, R60, RZ ;  /* 0x0000003c6034723c */ /* 0x000fe200000418ff */
[----:B--2---:R-:W-:Y:S01]  /*4aa0*/  FMNMX.FTZ R152, R91, R186, !PT ;  /* 0x000000ba5b987209 */ /* 0x004fe20007810000 */
[----:B------:R-:W-:Y:S01]  /*4ab0*/  FFMA.FTZ R186, R126, c[0x0][0x2d0], -R201 ;  /* 0x0000b4007eba7a23 */ /* 0x000fe200000108c9 */
[----:B---3--:R-:W-:Y:S01]  /*4ac0*/  F2FP.BF16.PACK_AB R11, R154, R157 ;  /* 0x0000009d9a0b723e */ /* 0x008fe200000010ff */
[----:B------:R-:W1:Y:S01]  /*4ad0*/  MUFU.EX2 R184, R184 ;  /* 0x000000b800b87308 */ /* 0x000e620000000800 */
[C---:B------:R-:W-:Y:S01]  /*4ae0*/  FSETP.NEU.FTZ.AND P0, PT, R152.reuse, -INF , PT ;  /* 0xff8000009800780b */ /* 0x040fe20003f1d000 */
[----:B------:R-:W-:-:S02]  /*4af0*/  FMUL.FTZ R203, R152, c[0x0][0x2d0] ;  /* 0x0000b40098cb7a20 */ /* 0x000fc40000410000 */
[C---:B------:R-:W-:Y:S01]  /*4b00*/  HMMA.16816.F32.BF16 R68, R96.reuse, R76, RZ ;  /* 0x0000004c6044723c */ /* 0x040fe200000418ff */
[----:B------:R-:W-:Y:S02]  /*4b10*/  FADD.FTZ R157, R157, R156 ;  /* 0x0000009c9d9d7221 */ /* 0x000fe40000010000 */
[----:B------:R-:W-:Y:S01]  /*4b20*/  FSEL R203, R203, RZ, P0 ;  /* 0x000000ffcbcb7208 */ /* 0x000fe20000000000 */
[----:B------:R-:W-:Y:S01]  /*4b30*/  MUFU.EX2 R183, R183 ;  /* 0x000000b700b77308 */ /* 0x000fe20000000800 */
[----:B------:R-:W-:Y:S01]  /*4b40*/  FADD.FTZ R157, R154, R157 ;  /* 0x0000009d9a9d7221 */ /* 0x000fe20000010000 */
[----:B------:R-:W-:Y:S02]  /*4b50*/  PLOP3.LUT P0, PT, PT, PT, UP1, 0x40, 0x0 ;  /* 0x000000000000781c */ /* 0x000fe40003f0e818 */
[C---:B------:R-:W-:Y:S01]  /*4b60*/  HMMA.16816.F32.BF16 R84, R96.reuse, R4, RZ ;  /* 0x000000046054723c */ /* 0x040fe200000418ff */
[--C-:B------:R-:W-:Y:S02]  /*4b70*/  FFMA.FTZ R185, R75, c[0x0][0x2d0], -R203.reuse ;  /* 0x0000b4004bb97a23 */ /* 0x100fe400000108cb */
[--C-:B------:R-:W-:Y:S01]  /*4b80*/  FFMA.FTZ R188, R140, c[0x0][0x2d0], -R203.reuse ;  /* 0x0000b4008cbc7a23 */ /* 0x100fe200000108cb */
[----:B------:R-:W2:Y:S01]  /*4b90*/  MUFU.EX2 R186, R186 ;  /* 0x000000ba00ba7308 */ /* 0x000ea20000000800 */
[--C-:B------:R-:W-:Y:S01]  /*4ba0*/  FFMA.FTZ R192, R124, c[0x0][0x2d0], -R203.reuse ;  /* 0x0000b4007cc07a23 */ /* 0x100fe200000108cb */
[----:B-1----:R-:W-:Y:S01]  /*4bb0*/  F2FP.BF16.PACK_AB R92, R184, R181 ;  /* 0x000000b5b85c723e */ /* 0x002fe200000010ff */
[--C-:B------:R-:W-:Y:S01]  /*4bc0*/  FFMA.FTZ R191, R110, c[0x0][0x2d0], -R203.reuse ;  /* 0x0000b4006ebf7a23 */ /* 0x100fe200000108cb */
[----:B------:R-:W-:Y:S01]  /*4bd0*/  HMMA.16816.F32.BF16 R132, R96, R138, RZ ;  /* 0x0000008a6084723c */ /* 0x000fe200000418ff */
[----:B------:R-:W-:-:S02]  /*4be0*/  FFMA.FTZ R200, R108, c[0x0][0x2d0], -R203 ;  /* 0x0000b4006cc87a23 */ /* 0x000fc400000108cb */
[--C-:B------:R-:W-:Y:S01]  /*4bf0*/  FFMA.FTZ R197, R74, c[0x0][0x2d0], -R203.reuse ;  /* 0x0000b4004ac57a23 */ /* 0x100fe200000108cb */
[----:B------:R-:W-:Y:S01]  /*4c00*/  MUFU.EX2 R185, R185 ;  /* 0x000000b900b97308 */ /* 0x000fe20000000800 */
[--C-:B------:R-:W-:Y:S02]  /*4c10*/  FFMA.FTZ R198, R73, c[0x0][0x2d0], -R203.reuse ;  /* 0x0000b40049c67a23 */ /* 0x100fe400000108cb */
[--C-:B------:R-:W-:Y:S01]  /*4c20*/  FFMA.FTZ R199, R72, c[0x0][0x2d0], -R203.reuse ;  /* 0x0000b40048c77a23 */ /* 0x100fe200000108cb */
[----:B------:R-:W-:Y:S01]  /*4c30*/  HMMA.16816.F32.BF16 R116, R96, R122, RZ ;  /* 0x0000007a6074723c */ /* 0x000fe200000418ff */
[----:B------:R-:W-:Y:S02]  /*4c40*/  FADD.FTZ R184, R181, R184 ;  /* 0x000000b8b5b87221 */ /* 0x000fe40000010000 */
[----:B------:R-:W-:Y:S01]  /*4c50*/  FFMA.FTZ R227, R187, c[0x0][0x2d0], -R203 ;  /* 0x0000b400bbe37a23 */ /* 0x000fe200000108cb */
[----:B------:R-:W1:Y:S01]  /*4c60*/  MUFU.EX2 R188, R188 ;  /* 0x000000bc00bc7308 */ /* 0x000e620000000800 */
[----:B--2---:R-:W-:Y:S01]  /*4c70*/  F2FP.BF16.PACK_AB R94, R186, R183 ;  /* 0x000000b7ba5e723e */ /* 0x004fe200000010ff */
[----:B------:R-:W-:-:S02]  /*4c80*/  FADD.FTZ R183, R183, R184 ;  /* 0x000000b8b7b77221 */ /* 0x000fc40000010000 */
[C---:B------:R-:W-:Y:S02]  /*4c90*/  HMMA.16816.F32.BF16 R100, R96.reuse, R106, RZ ;  /* 0x0000006a6064723c */ /* 0x040fe400000418ff */
[----:B------:R-:W-:Y:S02]  /*4ca0*/  FADD.FTZ R186, R186, R183 ;  /* 0x000000b7baba7221 */ /* 0x000fe40000010000 */
[----:B------:R-:W-:Y:S04]  /*4cb0*/  MUFU.EX2 R192, R192 ;  /* 0x000000c000c07308 */ /* 0x000fe80000000800 */
[----:B------:R-:W-:Y:S04]  /*4cc0*/  HMMA.16816.F32.BF16 R64, R96, R62, RZ ;  /* 0x0000003e6040723c */ /* 0x000fe800000418ff */
[----:B------:R-:W2:Y:S01]  /*4cd0*/  MUFU.EX2 R191, R191 ;  /* 0x000000bf00bf7308 */ /* 0x000ea20000000800 */
[----:B-1----:R-:W-:Y:S01]  /*4ce0*/  F2FP.BF16.PACK_AB R93, R188, R185 ;  /* 0x000000b9bc5d723e */ /* 0x002fe200000010ff */
[----:B------:R-:W-:-:S02]  /*4cf0*/  FADD.FTZ R185, R185, R188 ;  /* 0x000000bcb9b97221 */ /* 0x000fc40000010000 */
[C---:B------:R-:W-:Y:S04]  /*4d00*/  HMMA.16816.F32.BF16 R80, R96.reuse, R78, RZ ;  /* 0x0000004e6050723c */ /* 0x040fe800000418ff */
[----:B------:R-:W-:Y:S04]  /*4d10*/  MUFU.EX2 R170, R170 ;  /* 0x000000aa00aa7308 */ /* 0x000fe80000000800 */
[----:B------:R-:W-:Y:S04]  /*4d20*/  HMMA.16816.F32.BF16 R96, R96, R6, RZ ;  /* 0x000000066060723c */ /* 0x000fe800000418ff */
[----:B------:R-:W1:Y:S01]  /*4d30*/  MUFU.EX2 R171, R171 ;  /* 0x000000ab00ab7308 */ /* 0x000e620000000800 */
[----:B--2---:R-:W-:Y:S01]  /*4d40*/  F2FP.BF16.PACK_AB R95, R191, R192 ;  /* 0x000000c0bf5f723e */ /* 0x004fe200000010ff */
[----:B------:R-:W-:-:S02]  /*4d50*/  FADD.FTZ R192, R192, R185 ;  /* 0x000000b9c0c07221 */ /* 0x000fc40000010000 */
[C---:B------:R-:W-:Y:S02]  /*4d60*/  HMMA.16816.F32.BF16 R144, R8.reuse, R148, R144 ;  /* 0x000000940890723c */ /* 0x040fe40000041890 */
[----:B------:R-:W-:Y:S02]  /*4d70*/  FADD.FTZ R191, R191, R192 ;  /* 0x000000c0bfbf7221 */ /* 0x000fe40000010000 */
[----:B------:R-:W-:Y:S04]  /*4d80*/  MUFU.EX2 R172, R172 ;  /* 0x000000ac00ac7308 */ /* 0x000fe80000000800 */
[----:B------:R-:W-:Y:S04]  /*4d90*/  HMMA.16816.F32.BF16 R128, R8, R48, R128 ;  /* 0x000000300880723c */ /* 0x000fe80000041880 */
[----:B------:R-:W2:Y:S01]  /*4da0*/  MUFU.EX2 R173, R173 ;  /* 0x000000ad00ad7308 */ /* 0x000ea20000000800 */
[----:B-1----:R-:W-:Y:S01]  /*4db0*/  F2FP.BF16.PACK_AB R56, R171, R170 ;  /* 0x000000aaab38723e */ /* 0x002fe200000010ff */
[----:B------:R-:W-:-:S02]  /*4dc0*/  FADD.FTZ R170, R170, R155 ;  /* 0x0000009baaaa7221 */ /* 0x000fc40000010000 */
[C---:B------:R-:W-:Y:S02]  /*4dd0*/  HMMA.16816.F32.BF16 R112, R8.reuse, R44, R112 ;  /* 0x0000002c0870723c */ /* 0x040fe40000041870 */
[----:B------:R-:W-:Y:S02]  /*4de0*/  FADD.FTZ R171, R171, R170 ;  /* 0x000000aaabab7221 */ /* 0x000fe40000010000 */
[----:B------:R-:W-:Y:S04]  /*4df0*/  MUFU.EX2 R174, R174 ;  /* 0x000000ae00ae7308 */ /* 0x000fe80000000800 */
[----:B------:R-:W-:Y:S04]  /*4e00*/  HMMA.16816.F32.BF16 R52, R8, R40, R52 ;  /* 0x000000280834723c */ /* 0x000fe80000041834 */
        /* <DEDUP_REMOVED lines=13> */
[----:B------:R-:W-:Y:S01]  /*4ee0*/  HMMA.16816.F32.BF16 R116, R8, R50, R116 ;  /* 0x000000320874723c */ /* 0x000fe20000041874 */
[----:B--2---:R-:W-:-:S03]  /*4ef0*/  F2FP.BF16.PACK_AB R59, R231, R176 ;  /* 0x000000b0e73b723e */ /* 0x004fc600000010ff */
[----:B------:R-:W1:Y:S01]  /*4f00*/  MUFU.EX2 R196, R196 ;  /* 0x000000c400c47308 */ /* 0x000e620000000800 */
[----:B------:R-:W-:-:S03]  /*4f10*/  FADD.FTZ R176, R176, R175 ;  /* 0x000000afb0b07221 */ /* 0x000fc60000010000 */
[----:B------:R-:W-:Y:S01]  /*4f20*/  HMMA.16816.F32.BF16 R100, R8, R46, R100 ;  /* 0x0000002e0864723c */ /* 0x000fe20000041864 */
[----:B------:R-:W-:-:S03]  /*4f30*/  FADD.FTZ R231, R231, R176 ;  /* 0x000000b0e7e77221 */ /* 0x000fc60000010000 */
[----:B------:R-:W-:Y:S04]  /*4f40*/  MUFU.EX2 R195, R195 ;  /* 0x000000c300c37308 */ /* 0x000fe80000000800 */
[C---:B------:R-:W-:Y:S04]  /*4f50*/  HMMA.16816.F32.BF16 R64, R8.reuse, R42, R64 ;  /* 0x0000002a0840723c */ /* 0x040fe80000041840 */
[----:B------:R-:W-:Y:S04]  /*4f60*/  MUFU.EX2 R194, R194 ;  /* 0x000000c200c27308 */ /* 0x000fe80000000800 */
[C---:B------:R-:W-:Y:S04]  /*4f70*/  HMMA.16816.F32.BF16 R80, R8.reuse, R38, R80 ;  /* 0x000000260850723c */ /* 0x040fe80000041850 */
[----:B------:R-:W-:Y:S04]  /*4f80*/  MUFU.EX2 R200, R200 ;  /* 0x000000c800c87308 */ /* 0x000fe80000000800 */
[----:B------:R-:W-:Y:S01]  /*4f90*/  HMMA.16816.F32.BF16 R96, R8, R34, R96 ;  /* 0x000000220860723c */ /* 0x000fe20000041860 */
[----:B------:R-:W2:Y:S03]  /*4fa0*/  LDSM.16.MT88.4 R8, [R212+0x3880] ;  /* 0x00388000d408783b */ /* 0x000ea60000004200 */
[----:B------:R-:W3:Y:S04]  /*4fb0*/  MUFU.EX2 R197, R197 ;  /* 0x000000c500c57308 */ /* 0x000ee80000000800 */
[C---:B------:R-:W-:Y:S04]  /*4fc0*/  HMMA.16816.F32.BF16 R124, R92.reuse, R120, RZ ;  /* 0x000000785c7c723c */ /* 0x040fe800000418ff */
[----:B------:R-:W-:Y:S04]  /*4fd0*/  MUFU.EX2 R198, R198 ;  /* 0x000000c600c67308 */ /* 0x000fe80000000800 */
[C---:B------:R-:W-:Y:S04]  /*4fe0*/  HMMA.16816.F32.BF16 R108, R92.reuse, R104, RZ ;  /* 0x000000685c6c723c */ /* 0x040fe800000418ff */
[----:B------:R-:W4:Y:S04]  /*4ff0*/  MUFU.EX2 R199, R199 ;  /* 0x000000c700c77308 */ /* 0x000f280000000800 */
[----:B------:R-:W-:Y:S04]  /*5000*/  HMMA.16816.F32.BF16 R88, R92, R4, RZ ;  /* 0x000000045c58723c */ /* 0x000fe800000418ff */
[----:B------:R-:W-:Y:S03]  /*5010*/  MUFU.EX2 R227, R227 ;  /* 0x000000e300e37308 */ /* 0x000fe60000000800 */
[----:B-1----:R-:W-:Y:S01]  /*5020*/  F2FP.BF16.PACK_AB R4, R196, R193 ;  /* 0x000000c1c404723e */ /* 0x002fe200000010ff */
[----:B------:R-:W-:Y:S01]  /*5030*/  HMMA.16816.F32.BF16 R144, R56, R28, R144 ;  /* 0x0000001c3890723c */ /* 0x000fe20000041890 */
[----:B---3--:R-:W-:Y:S01]  /*5040*/  F2FP.BF16.PACK_AB R5, R197, R200 ;  /* 0x000000c8c505723e */ /* 0x008fe200000010ff */
[----:B------:R-:W-:-:S02]  /*5050*/  FADD.FTZ R193, R193, R186 ;  /* 0x000000bac1c17221 */ /* 0x000fc40000010000 */
[----:B------:R-:W-:Y:S02]  /*5060*/  FADD.FTZ R200, R200, R191 ;  /* 0x000000bfc8c87221 */ /* 0x000fe40000010000 */
[----:B------:R-:W-:Y:S02]  /*5070*/  FADD.FTZ R196, R196, R193 ;  /* 0x000000c1c4c47221 */ /* 0x000fe40000010000 */
[----:B------:R-:W-:Y:S01]  /*5080*/  HMMA.16816.F32.BF16 R128, R56, R24, R128 ;  /* 0x000000183880723c */ /* 0x000fe20000041880 */
[----:B------:R-:W-:-:S07]  /*5090*/  FADD.FTZ R197, R197, R200 ;  /* 0x000000c8c5c57221 */ /* 0x000fce0000010000 */
[C---:B------:R-:W-:Y:S08]  /*50a0*/  HMMA.16816.F32.BF16 R112, R56.reuse, R20, R112 ;  /* 0x000000143870723c */ /* 0x040ff00000041870 */
[C---:B------:R-:W-:Y:S08]  /*50b0*/  HMMA.16816.F32.BF16 R52, R56.reuse, R16, R52 ;  /* 0x000000103834723c */ /* 0x040ff00000041834 */
[C---:B------:R-:W-:Y:S08]  /*50c0*/  HMMA.16816.F32.BF16 R68, R56.reuse, R12, R68 ;  /* 0x0000000c3844723c */ /* 0x040ff00000041844 */
[C---:B--2---:R-:W-:Y:S08]  /*50d0*/  HMMA.16816.F32.BF16 R84, R56.reuse, R8, R84 ;  /* 0x000000083854723c */ /* 0x044ff00000041854 */
[C---:B------:R-:W-:Y:S08]  /*50e0*/  HMMA.16816.F32.BF16 R132, R56.reuse, R30, R132 ;  /* 0x0000001e3884723c */ /* 0x040ff00000041884 */
[C---:B------:R-:W-:Y:S08]  /*50f0*/  HMMA.16816.F32.BF16 R116, R56.reuse, R26, R116 ;  /* 0x0000001a3874723c */ /* 0x040ff00000041874 */
[C---:B------:R-:W-:Y:S08]  /*5100*/  HMMA.16816.F32.BF16 R100, R56.reuse, R22, R100 ;  /* 0x000000163864723c */ /* 0x040ff00000041864 */
[C---:B------:R-:W-:Y:S08]  /*5110*/  HMMA.16816.F32.BF16 R64, R56.reuse, R18, R64 ;  /* 0x000000123840723c */ /* 0x040ff00000041840 */
[C---:B------:R-:W-:Y:S08]  /*5120*/  HMMA.16816.F32.BF16 R80, R56.reuse, R14, R80 ;  /* 0x0000000e3850723c */ /* 0x040ff00000041850 */
[----:B------:R-:W-:Y:S08]  /*5130*/  HMMA.16816.F32.BF16 R96, R56, R10, R96 ;  /* 0x0000000a3860723c */ /* 0x000ff00000041860 */
[C---:B------:R-:W-:Y:S08]  /*5140*/  HMMA.16816.F32.BF16 R56, R92.reuse, R60, RZ ;  /* 0x0000003c5c38723c */ /* 0x040ff000000418ff */
[C---:B------:R-:W-:Y:S08]  /*5150*/  HMMA.16816.F32.BF16 R72, R92.reuse, R76, RZ ;  /* 0x0000004c5c48723c */ /* 0x040ff000000418ff */
[C---:B------:R-:W-:Y:S08]  /*5160*/  HMMA.16816.F32.BF16 R140, R92.reuse, R136, RZ ;  /* 0x000000885c8c723c */ /* 0x040ff000000418ff */
[C---:B------:R-:W-:Y:S08]  /*5170*/  HMMA.16816.F32.BF16 R136, R92.reuse, R138, RZ ;  /* 0x0000008a5c88723c */ /* 0x040ff000000418ff */
[C---:B------:R-:W-:Y:S08]  /*5180*/  HMMA.16816.F32.BF16 R120, R92.reuse, R122, RZ ;  /* 0x0000007a5c78723c */ /* 0x040ff000000418ff */
[C---:B------:R-:W-:Y:S08]  /*5190*/  HMMA.16816.F32.BF16 R104, R92.reuse, R106, RZ ;  /* 0x0000006a5c68723c */ /* 0x040ff000000418ff */
[C---:B------:R-:W-:Y:S08]  /*51a0*/  HMMA.16816.F32.BF16 R60, R92.reuse, R62, RZ ;  /* 0x0000003e5c3c723c */ /* 0x040ff000000418ff */
[C---:B------:R-:W-:Y:S08]  /*51b0*/  HMMA.16816.F32.BF16 R76, R92.reuse, R78, RZ ;  /* 0x0000004e5c4c723c */ /* 0x040ff000000418ff */
[----:B------:R-:W-:Y:S07]  /*51c0*/  HMMA.16816.F32.BF16 R92, R92, R6, RZ ;  /* 0x000000065c5c723c */ /* 0x000fee00000418ff */
[----:B------:R-:W-:Y:S01]  /*51d0*/  F2FP.BF16.PACK_AB R6, R194, R195 ;  /* 0x000000c3c206723e */ /* 0x000fe200000010ff */
[----:B------:R-:W-:Y:S01]  /*51e0*/  FADD.FTZ R195, R195, R196 ;  /* 0x000000c4c3c37221 */ /* 0x000fe20000010000 */
[----:B----4-:R-:W-:Y:S01]  /*51f0*/  F2FP.BF16.PACK_AB R7, R199, R198 ;  /* 0x000000c6c707723e */ /* 0x010fe200000010ff */
[----:B------:R-:W-:-:S02]  /*5200*/  FADD.FTZ R198, R198, R197 ;  /* 0x000000c5c6c67221 */ /* 0x000fc40000010000 */
[----:B------:R-:W-:Y:S02]  /*5210*/  FADD.FTZ R195, R194, R195 ;  /* 0x000000c3c2c37221 */ /* 0x000fe40000010000 */
[----:B------:R-:W-:Y:S02]  /*5220*/  FADD.FTZ R199, R199, R198 ;  /* 0x000000c6c7c77221 */ /* 0x000fe40000010000 */
[C---:B------:R-:W-:Y:S07]  /*5230*/  HMMA.16816.F32.BF16 R124, R4.reuse, R48, R124 ;  /* 0x00000030047c723c */ /* 0x040fee000004187c */
[--C-:B------:R-:W-:Y:S01]  /*5240*/  FFMA.FTZ R48, R182, c[0x0][0x2d0], -R201.reuse ;  /* 0x0000b400b6307a23 */ /* 0x100fe200000108c9 */
[C---:B------:R-:W-:Y:S05]  /*5250*/  HMMA.16816.F32.BF16 R108, R4.reuse, R44, R108 ;  /* 0x0000002c046c723c */ /* 0x040fea000004186c */
[----:B------:R-:W-:Y:S02]  /*5260*/  MUFU.EX2 R48, R48 ;  /* 0x0000003000307308 */ /* 0x000fe40000000800 */
[----:B------:R-:W-:Y:S01]  /*5270*/  FFMA.FTZ R45, R179, c[0x0][0x2d0], -R201 ;  /* 0x0000b400b32d7a23 */ /* 0x000fe200000108c9 */
[C---:B------:R-:W-:Y:S05]  /*5280*/  HMMA.16816.F32.BF16 R88, R4.reuse, R32, R88 ;  /* 0x000000200458723c */ /* 0x040fea0000041858 */
[----:B------:R-:W1:Y:S02]  /*5290*/  MUFU.EX2 R45, R45 ;  /* 0x0000002d002d7308 */ /* 0x000e640000000800 */
[--C-:B------:R-:W-:Y:S01]  /*52a0*/  FFMA.FTZ R32, R180, c[0x0][0x2d0], -R203.reuse ;  /* 0x0000b400b4207a23 */ /* 0x100fe200000108cb */
[----:B------:R-:W-:Y:S01]  /*52b0*/  HMMA.16816.F32.BF16 R56, R4, R40, R56 ;  /* 0x000000280438723c */ /* 0x000fe20000041838 */
[----:B------:R-:W-:-:S04]  /*52c0*/  FFMA.FTZ R33, R190, c[0x0][0x2d0], -R203 ;  /* 0x0000b400be217a23 */ /* 0x000fc800000108cb */
[----:B------:R-:W-:Y:S02]  /*52d0*/  MUFU.EX2 R32, R32 ;  /* 0x0000002000207308 */ /* 0x000fe40000000800 */
[--C-:B------:R-:W-:Y:S01]  /*52e0*/  FFMA.FTZ R40, R178, c[0x0][0x2d0], -R201.reuse ;  /* 0x0000b400b2287a23 */ /* 0x100fe200000108c9 */
[C---:B------:R-:W-:Y:S05]  /*52f0*/  HMMA.16816.F32.BF16 R72, R4.reuse, R36, R72 ;  /* 0x000000240448723c */ /* 0x040fea0000041848 */
[----:B------:R-:W2:Y:S02]  /*5300*/  MUFU.EX2 R33, R33 ;  /* 0x0000002100217308 */ /* 0x000ea40000000800 */
[----:B------:R-:W-:Y:S01]  /*5310*/  FFMA.FTZ R37, R177, c[0x0][0x2d0], -R201 ;  /* 0x0000b400b1257a23 */ /* 0x000fe200000108c9 */
[----:B------:R-:W-:Y:S01]  /*5320*/  HMMA.16816.F32.BF16 R140, R4, R148, R140 ;  /* 0x00000094048c723c */ /* 0x000fe2000004188c */
[----:B------:R-:W-:-:S04]  /*5330*/  FFMA.FTZ R36, R189, c[0x0][0x2d0], -R203 ;  /* 0x0000b400bd247a23 */ /* 0x000fc800000108cb */
[----:B------:R-:W-:Y:S03]  /*5340*/  MUFU.EX2 R40, R40 ;  /* 0x0000002800287308 */ /* 0x000fe60000000800 */
[C---:B------:R-:W-:Y:S05]  /*5350*/  HMMA.16816.F32.BF16 R136, R4.reuse, R150, R136 ;  /* 0x000000960488723c */ /* 0x040fea0000041888 */
[----:B------:R-:W3:Y:S03]  /*5360*/  MUFU.EX2 R37, R37 ;  /* 0x0000002500257308 */ /* 0x000ee60000000800 */
[C---:B------:R-:W-:Y:S05]  /*5370*/  HMMA.16816.F32.BF16 R120, R4.reuse, R50, R120 ;  /* 0x000000320478723c */ /* 0x040fea0000041878 */
[----:B------:R-:W4:Y:S03]  /*5380*/  MUFU.EX2 R36, R36 ;  /* 0x0000002400247308 */ /* 0x000f260000000800 */
[C---:B------:R-:W-:Y:S08]  /*5390*/  HMMA.16816.F32.BF16 R104, R4.reuse, R46, R104 ;  /* 0x0000002e0468723c */ /* 0x040ff00000041868 */
[C---:B------:R-:W-:Y:S08]  /*53a0*/  HMMA.16816.F32.BF16 R60, R4.reuse, R42, R60 ;  /* 0x0000002a043c723c */ /* 0x040ff0000004183c */
[C---:B------:R-:W-:Y:S08]  /*53b0*/  HMMA.16816.F32.BF16 R76, R4.reuse, R38, R76 ;  /* 0x00000026044c723c */ /* 0x040ff0000004184c */
[----:B------:R-:W-:Y:S07]  /*53c0*/  HMMA.16816.F32.BF16 R92, R4, R34, R92 ;  /* 0x00000022045c723c */ /* 0x000fee000004185c */
[----:B-1----:R-:W-:Y:S01]  /*53d0*/  F2FP.BF16.PACK_AB R4, R45, R48 ;  /* 0x000000302d04723e */ /* 0x002fe200000010ff */
[----:B------:R-:W-:Y:S01]  /*53e0*/  FADD.FTZ R48, R48, R195 ;  /* 0x000000c330307221 */ /* 0x000fe20000010000 */
[----:B--2---:R-:W-:Y:S01]  /*53f0*/  F2FP.BF16.PACK_AB R5, R33, R32 ;  /* 0x000000202105723e */ /* 0x004fe200000010ff */
[----:B------:R-:W-:Y:S01]  /*5400*/  FADD.FTZ R32, R32, R199 ;  /* 0x000000c720207221 */ /* 0x000fe20000010000 */
[----:B---3--:R-:W-:Y:S01]  /*5410*/  F2FP.BF16.PACK_AB R6, R37, R40 ;  /* 0x000000282506723e */ /* 0x008fe200000010ff */
[----:B------:R-:W-:Y:S01]  /*5420*/  FADD.FTZ R45, R45, R48 ;  /* 0x000000302d2d7221 */ /* 0x000fe20000010000 */
[----:B----4-:R-:W-:Y:S01]  /*5430*/  F2FP.BF16.PACK_AB R7, R227, R36 ;  /* 0x00000024e307723e */ /* 0x010fe200000010ff */
[----:B------:R-:W-:-:S02]  /*5440*/  FADD.FTZ R33, R33, R32 ;  /* 0x0000002021217221 */ /* 0x000fc40000010000 */
[----:B------:R-:W-:Y:S02]  /*5450*/  FADD.FTZ R40, R40, R45 ;  /* 0x0000002d28287221 */ /* 0x000fe40000010000 */
[----:B------:R-:W-:Y:S02]  /*5460*/  FADD.FTZ R36, R36, R33 ;  /* 0x0000002124247221 */ /* 0x000fe40000010000 */
[----:B------:R-:W-:Y:S01]  /*5470*/  HMMA.16816.F32.BF16 R140, R4, R28, R140 ;  /* 0x0000001c048c723c */ /* 0x000fe2000004188c */
[----:B------:R-:W-:Y:S02]  /*5480*/  FADD.FTZ R230, R37, R40 ;  /* 0x0000002825e67221 */ /* 0x000fe40000010000 */
[----:B------:R-:W-:-:S05]  /*5490*/  FADD.FTZ R227, R227, R36 ;  /* 0x00000024e3e37221 */ /* 0x000fca0000010000 */
[C---:B------:R-:W-:Y:S08]  /*54a0*/  HMMA.16816.F32.BF16 R136, R4.reuse, R30, R136 ;  /* 0x0000001e0488723c */ /* 0x040ff00000041888 */
        /* <DEDUP_REMOVED lines=9> */
[----:B------:R-:W-:Y:S01]  /*5540*/  HMMA.16816.F32.BF16 R92, R4, R10, R92 ;  /* 0x0000000a045c723c */ /* 0x000fe2000004185c */
[----:B------:R-:W-:Y:S07]  /*5550*/  @P0 BRA `(.L_x_176) ;  /* 0x0000015000000947 */ /* 0x000fee0003800000 */
[----:B------:R-:W-:Y:S01]  /*5560*/  ISETP.LT.AND P0, PT, RZ, UR4, PT ;  /* 0x00000004ff007c0c */ /* 0x000fe2000bf01270 */
[----:B------:R-:W-:-:S02]  /*5570*/  UIADD3 UR12, UR4, -0x1, URZ ;  /* 0xffffffff040c7890 */ /* 0x000fc4000fffe03f */
[----:B------:R-:W-:-:S10]  /*5580*/  ULDC UR10, c[0x0][0x32c] ;  /* 0x0000cb00000a7ab9 */ /* 0x000fd40000000800 */
[----:B------:R-:W-:Y:S05]  /*5590*/  @P0 BRA `(.L_x_177) ;  /* 0x0000008000000947 */ /* 0x000fea0003800000 */
[----:B------:R-:W-:Y:S02]  /*55a0*/  UISETP.NE.AND UP0, UPT, UR10, 0x1, UPT ;  /* 0x000000010a00788c */ /* 0x000fe4000bf05270 */
[----:B------:R-:W-:-:S03]  /*55b0*/  UIADD3 UR12, -UR4, URZ, URZ ;  /* 0x0000003f040c7290 */ /* 0x000fc6000fffe13f */
[----:B------:R-:W-:Y:S02]  /*55c0*/  ULDC.64 UR4, c[0x0][0x330] ;  /* 0x0000cc0000047ab9 */ /* 0x000fe40000000a00 */
[----:B------:R-:W-:-:S07]  /*55d0*/  UIMAD.WIDE.U32 UR14, UR12, UR4, URZ ;  /* 0x000000040c0e72a5 */ /* 0x000fce000f8e003f */
[----:B------:R-:W-:Y:S02]  /*55e0*/  @UP0 UMOV UR13, UR15 ;  /* 0x0000000f000d0c82 */ /* 0x000fe40008000000 */
[----:B------:R-:W-:-:S04]  /*55f0*/  @UP0 USHF.R.U32.HI UR12, URZ, UR5, UR13 ;  /* 0x000000053f0c0299 */ /* 0x000fc8000801160d */
[----:B------:R-:W-:Y:S01]  /*5600*/  ULOP3.LUT UR12, URZ, UR12, URZ, 0x33, !UPT ;  /* 0x0000000c3f0c7292 */ /* 0x000fe2000f8e333f */
[----:B------:R-:W-:Y:S05]  /*5610*/  BRA `(.L_x_178) ;  /* 0x0000005000007947 */ /* 0x000fea0003800000 */
.L_x_177:
[----:B------:R-:W-:Y:S02]  /*5620*/  UISETP.NE.AND UP0, UPT, UR10, 0x1, UPT ;  /* 0x000000010a00788c */ /* 0x000fe4000bf05270 */
[----:B------:R-:W-:Y:S02]  /*5630*/  ULDC.64 UR4, c[0x0][0x330] ;  /* 0x0000cc0000047ab9 */ /* 0x000fe40000000a00 */
[----:B------:R-:W-:-:S07]  /*5640*/  UIMAD.WIDE.U32 UR14, UR12, UR4, URZ ;  /* 0x000000040c0e72a5 */ /* 0x000fce000f8e003f */
[----:B------:R-:W-:Y:S02]  /*5650*/  @UP0 UMOV UR13, UR15 ;  /* 0x0000000f000d0c82 */ /* 0x000fe40008000000 */
[----:B------:R-:W-:Y:S02]  /*5660*/  @UP0 USHF.R.U32.HI UR12, URZ, UR5, UR13 ;  /* 0x000000053f0c0299 */ /* 0x000fe4000801160d */
.L_x_178:
[----:B------:R-:W-:Y:S02]  /*5670*/  ULDC UR4, c[0x0][0x32c] ;  /* 0x0000cb0000047ab9 */ /* 0x000fe40000000800 */
[----:B------:R-:W-:-:S04]  /*5680*/  UIMAD UR4, UR12, UR10, UR4 ;  /* 0x0000000a0c0472a4 */ /* 0x000fc8000f8e0204 */
[----:B------:R-:W-:-:S04]  /*5690*/  UISETP.LT.AND UP0, UPT, UR11, UR4, UPT ;  /* 0x000000040b00728c */ /* 0x000fc8000bf01270 */
[----:B------:R-:W-:-:S04]  /*56a0*/  USEL UR11, UR11, UR4, UP0 ;  /* 0x000000040b0b7287 */ /* 0x000fc80008000000 */
.L_x_176:
[----:B------:R-:W-:-:S04]  /*56b0*/  UIMAD.WIDE UR4, UR11, 0x2aaaaaab, URZ ;  /* 0x2aaaaaab0b0478a5 */ /* 0x000fc8000f8e023f */
[----:B------:R-:W-:-:S04]  /*56c0*/  USHF.R.U32.HI UR4, URZ, 0x1f, UR5 ;  /* 0x0000001f3f047899 */ /* 0x000fc80008011605 */
[----:B------:R-:W-:-:S04]  /*56d0*/  ULEA.HI.SX32 UR4, UR5, UR4, 0x1d ;  /* 0x0000000405047291 */ /* 0x000fc8000f8fea3f */
[----:B------:R-:W-:-:S04]  /*56e0*/  UISETP.LT.AND UP0, UPT, UR6, UR4, UPT ;  /* 0x000000040600728c */ /* 0x000fc8000bf01270 */
[----:B------:R-:W-:-:S06]  /*56f0*/  USEL UR4, UR6, UR4, !UP0 ;  /* 0x0000000406047287 */ /* 0x000fcc000c000000 */
[----:B------:R-:W-:-:S13]  /*5700*/  ISETP.GE.AND P0, PT, R233, UR4, PT ;  /* 0x00000004e9007c0c */ /* 0x000fda000bf06270 */
[----:B------:R-:W-:Y:S05]  /*5710*/  @!P0 BRA `(.L_x_179) ;  /* 0x000044e000008947 */ /* 0x000fea0003800000 */
[----:B------:R-:W-:Y:S01]  /*5720*/  IADD3 R242, P0, R234, 0x20, RZ ;  /* 0x00000020eaf27810 */ /* 0x000fe20007f1e0ff */
[----:B------:R-:W-:Y:S01]  /*5730*/  IMAD.MOV.U32 R150, RZ, RZ, R2 ;  /* 0x000000ffff967224 */ /* 0x000fe200078e0002 */
[----:B------:R-:W-:Y:S01]  /*5740*/  IADD3 R203, P1, R220, 0x20, RZ ;  /* 0x00000020dccb7810 */ /* 0x000fe20007f3e0ff */
[----:B------:R-:W-:Y:S01]  /*5750*/  IMAD.MOV.U32 R151, RZ, RZ, R3 ;  /* 0x000000ffff977224 */ /* 0x000fe200078e0003 */
[-C--:B------:R-:W-:Y:S01]  /*5760*/  IADD3.X R241, RZ, R237.reuse, RZ, P0, !PT ;  /* 0x000000edfff17210 */ /* 0x080fe200007fe4ff */
[----:B------:R-:W-:Y:S01]  /*5770*/  IMAD.MOV.U32 R148, RZ, RZ, R152 ;  /* 0x000000ffff947224 */ /* 0x000fe200078e0098 */
[----:B------:R-:W-:Y:S01]  /*5780*/  IADD3 R240, P2, R234, 0x40, RZ ;  /* 0x00000040eaf07810 */ /* 0x000fe20007f5e0ff */
[----:B------:R-:W-:Y:S01]  /*5790*/  IMAD.MOV.U32 R149, RZ, RZ, R0 ;  /* 0x000000ffff957224 */ /* 0x000fe200078e0000 */
[----:B------:R-:W-:Y:S01]  /*57a0*/  IADD3 R201, P0, R220, 0x40, RZ ;  /* 0x00000040dcc97810 */ /* 0x000fe20007f1e0ff */
[----:B------:R-:W-:Y:S01]  /*57b0*/  IMAD.X R202, RZ, RZ, R229, P1 ;  /* 0x000000ffffca7224 */ /* 0x000fe200008e06e5 */
[----:B------:R-:W-:-:S02]  /*57c0*/  IADD3.X R239, RZ, R237, RZ, P2, !PT ;  /* 0x000000edffef7210 */ /* 0x000fc400017fe4ff */
[----:B------:R-:W-:Y:S02]  /*57d0*/  IADD3.X R200, RZ, R229, RZ, P0, !PT ;  /* 0x000000e5ffc87210 */ /* 0x000fe400007fe4ff */
.L_x_198:
[----:B------:R-:W-:Y:S04]  /*57e0*/  DEPBAR.LE SB0, 0x0 ;  /* 0x000080000000791a */ /* 0x000fe80000000000 */
[----:B------:R-:W-:Y:S01]  /*57f0*/  BAR.SYNC.DEFER_BLOCKING 0x0 ;  /* 0x0000000000007b1d */ /* 0x000fe20000010000 */
[----:B------:R-:W-:Y:S05]  /*5800*/  ISETP.LT.AND P0, PT, R233, UR6, PT ;  /* 0x00000006e9007c0c */ /* 0x000fea000bf01270 */
[----:B------:R1:W2:Y:S04]  /*5810*/  LDSM.16.M88.4 R152, [R217+0x6080] ;  /* 0x00608000d998783b */ /* 0x0002a80000000200 */
[----:B------:R1:W3:Y:S04]  /*5820*/  LDSM.16.M88.4 R160, [R217+0x7080] ;  /* 0x00708000d9a0783b */ /* 0x0002e80000000200 */
[----:B------:R1:W4:Y:S04]  /*5830*/  LDSM.16.M88.4 R156, [R216+0x3c80] ;  /* 0x003c8000d89c783b */ /* 0x0003280000000200 */
[----:B------:R1:W1:Y:S04]  /*5840*/  LDSM.16.M88.4 R164, [R216+0x4080] ;  /* 0x00408000d8a4783b */ /* 0x0002680000000200 */
[----:B------:R1:W1:Y:S04]  /*5850*/  LDSM.16.M88.4 R168, [R216+0x4480] ;  /* 0x00448000d8a8783b */ /* 0x0002680000000200 */
[----:B------:R1:W1:Y:S04]  /*5860*/  LDSM.16.M88.4 R172, [R213+0x6080] ;  /* 0x00608000d5ac783b */ /* 0x0002680000000200 */
[----:B------:R1:W1:Y:S04]  /*5870*/  LDSM.16.M88.4 R180, [R213+0x7080] ;  /* 0x00708000d5b4783b */ /* 0x0002680000000200 */
[----:B------:R1:W1:Y:S04]  /*5880*/  LDSM.16.M88.4 R176, [R215] ;  /* 0x00000000d7b0783b */ /* 0x0002680000000200 */
[----:B------:R1:W1:Y:S04]  /*5890*/  LDSM.16.M88.4 R184, [R211] ;  /* 0x00000000d3b8783b */ /* 0x0002680000000200 */
[----:B------:R1:W1:Y:S01]  /*58a0*/  LDSM.16.M88.4 R188, [R210] ;  /* 0x00000000d2bc783b */ /* 0x0002620000000200 */
[----:B------:R-:W-:-:S05]  /*58b0*/  @P0 BRA `(.L_x_180) ;  /* 0x000002b000000947 */ /* 0x000fca0003800000 */
[----:B------:R-:W-:Y:S01]  /*58c0*/  SHF.R.S32.HI R3, RZ, 0x1f, R233 ;  /* 0x0000001fff037819 */ /* 0x000fe200000114e9 */
[----:B------:R-:W-:Y:S04]  /*58d0*/  IMAD.WIDE.U32 R4, R233, c[0x0][0x208], RZ ;  /* 0x00008200e9047a25 */ /* 0x000fe800078e00ff */
[----:B------:R-:W-:Y:S04]  /*58e0*/  IMAD R3, R3, c[0x0][0x208], RZ ;  /* 0x0000820003037a24 */ /* 0x000fe800078e02ff */
[----:B------:R-:W-:Y:S04]  /*58f0*/  IMAD R3, R233, c[0x0][0x20c], R3 ;  /* 0x00008300e9037a24 */ /* 0x000fe800078e0203 */
[----:B------:R-:W-:Y:S02]  /*5900*/  IMAD.IADD R3, R5, 0x1, R3 ;  /* 0x0000000105037824 */ /* 0x000fe400078e0203 */
[----:B------:R-:W-:Y:S04]  /*5910*/  IMAD.WIDE.U32 R4, R4, 0x30, RZ ;  /* 0x0000003004047825 */ /* 0x000fe800078e00ff */
[----:B------:R-:W-:Y:S01]  /*5920*/  IMAD R3, R3, 0x30, RZ ;  /* 0x0000003003037824 */ /* 0x000fe200078e02ff */
[-C--:B------:R-:W-:Y:S03]  /*5930*/  IADD3 R7, P0, R234, R4.reuse, RZ ;  /* 0x00000004ea077210 */ /* 0x080fe60007f1e0ff */
[----:B------:R-:W-:Y:S01]  /*5940*/  IMAD.IADD R0, R5, 0x1, R3 ;  /* 0x0000000105007824 */ /* 0x000fe200078e0203 */
[C---:B------:R-:W-:Y:S02]  /*5950*/  LEA R12, P2, R7.reuse, c[0x0][0x1f8], 0x1 ;  /* 0x00007e00070c7a11 */ /* 0x040fe400078408ff */
[-C--:B------:R-:W-:Y:S01]  /*5960*/  IADD3 R5, P1, R240, R4.reuse, RZ ;  /* 0x00000004f0057210 */ /* 0x080fe20007f3e0ff */
[----:B------:R-:W-:Y:S01]  /*5970*/  IMAD.X R2, R0, 0x1, R237, P0 ;  /* 0x0000000100027824 */ /* 0x000fe200000e06ed */
[-C--:B------:R-:W-:Y:S04]  /*5980*/  IADD3 R3, P0, R242, R4.reuse, RZ ;  /* 0x00000004f2037210 */ /* 0x080fe80007f1e0ff */
[----:B------:R-:W-:Y:S01]  /*5990*/  LEA.HI.X R13, R7, c[0x0][0x1fc], R2, 0x1, P2 ;  /* 0x00007f00070d7a11 */ /* 0x000fe200010f0c02 */
[C---:B------:R-:W-:Y:S01]  /*59a0*/  IMAD.X R2, R0.reuse, 0x1, R241, P0 ;  /* 0x0000000100027824 */ /* 0x040fe200000e06f1 */
[----:B------:R-:W-:Y:S02]  /*59b0*/  LEA R10, P2, R3, c[0x0][0x1f8], 0x1 ;  /* 0x00007e00030a7a11 */ /* 0x000fe400078408ff */
[----:B------:R-:W-:Y:S01]  /*59c0*/  @!P3 IADD3 R7, P0, R225, R4, RZ ;  /* 0x00000004e107b210 */ /* 0x000fe20007f1e0ff */
[----:B------:R-:W-:Y:S01]  /*59d0*/  @!PT LDS RZ, [RZ] ;  /* 0x00000000fffff984 */ /* 0x000fe20000000800 */
[----:B------:R-:W-:Y:S01]  /*59e0*/  @!PT LDS RZ, [RZ] ;  /* 0x00000000fffff984 */ /* 0x000fe20000000800 */
[----:B------:R-:W-:Y:S01]  /*59f0*/  @!PT LDS RZ, [RZ] ;  /* 0x00000000fffff984 */ /* 0x000fe20000000800 */
[----:B------:R4:W-:Y:S01]  /*5a00*/  LDGSTS.E.BYPASS.LTC128B.128 [R218+0x1880], [R12.64], !P6 ;  /* 0x018800000cda7fae */ /* 0x0009e2000f101d48 */
[----:B------:R-:W-:Y:S01]  /*5a10*/  LEA.HI.X R11, R3, c[0x0][0x1fc], R2, 0x1, P2 ;  /* 0x00007f00030b7a11 */ /* 0x000fe200010f0c02 */
[C---:B------:R-:W-:Y:S01]  /*5a20*/  IMAD.X R4, R0.reuse, 0x1, R239, P1 ;  /* 0x0000000100047824 */ /* 0x040fe200008e06ef */
[----:B------:R-:W-:Y:S01]  /*5a30*/  @!P3 IADD3 R2, P2, R7, R234, RZ ;  /* 0x000000ea0702b210 */ /* 0x000fe20007f5e0ff */
[----:B------:R-:W-:Y:S01]  /*5a40*/  @!P3 IMAD.X R0, R0, 0x1, R224, P0 ;  /* 0x000000010000b824 */ /* 0x000fe200000e06e0 */
[C---:B------:R-:W-:Y:S01]  /*5a50*/  LEA R8, P1, R5.reuse, c[0x0][0x1f8], 0x1 ;  /* 0x00007e0005087a11 */ /* 0x040fe200078208ff */
[----:B------:R4:W-:Y:S03]  /*5a60*/  LDGSTS.E.BYPASS.LTC128B.128 [R218+0x2480], [R10.64], !P5 ;  /* 0x024800000ada7fae */ /* 0x0009e6000e901d48 */
[----:B------:R-:W-:Y:S01]  /*5a70*/  LEA.HI.X R9, R5, c[0x0][0x1fc], R4, 0x1, P1 ;  /* 0x00007f0005097a11 */ /* 0x000fe200008f0c04 */
[----:B------:R-:W-:Y:S01]  /*5a80*/  @!P3 IMAD.X R5, R0, 0x1, R237, P2 ;  /* 0x000000010005b824 */ /* 0x000fe200010e06ed */
[C---:B------:R-:W-:Y:S02]  /*5a90*/  @!P3 IADD3 R3, P1, R7.reuse, R242, RZ ;  /* 0x000000f20703b210 */ /* 0x040fe40007f3e0ff */
[----:B------:R-:W-:Y:S01]  /*5aa0*/  @!P3 LEA R16, P2, R2, c[0x0][0x1f8], 0x1 ;  /* 0x00007e000210ba11 */ /* 0x000fe200078408ff */
[----:B------:R4:W-:Y:S01]  /*5ab0*/  LDGSTS.E.BYPASS.LTC128B.128 [R218+0x3080], [R8.64], !P4 ;  /* 0x0308000008da7fae */ /* 0x0009e2000e101d48 */
[----:B------:R-:W-:Y:S01]  /*5ac0*/  @!P3 IADD3 R7, P0, R7, R240, RZ ;  /* 0x000000f00707b210 */ /* 0x000fe20007f1e0ff */
[----:B------:R-:W-:Y:S01]  /*5ad0*/  @!P3 IMAD.X R4, R0, 0x1, R241, P1 ;  /* 0x000000010004b824 */ /* 0x000fe200008e06f1 */
[----:B------:R-:W-:Y:S02]  /*5ae0*/  @!P3 LEA.HI.X R17, R2, c[0x0][0x1fc], R5, 0x1, P2 ;  /* 0x00007f000211ba11 */ /* 0x000fe400010f0c05 */
[----:B------:R-:W-:Y:S01]  /*5af0*/  @!P3 LEA R14, P1, R3, c[0x0][0x1f8], 0x1 ;  /* 0x00007e00030eba11 */ /* 0x000fe200078208ff */
[----:B------:R-:W-:Y:S01]  /*5b00*/  @!P3 IMAD.X R0, R0, 0x1, R239, P0 ;  /* 0x000000010000b824 */ /* 0x000fe200000e06ef */
[----:B------:R-:W-:Y:S01]  /*5b10*/  @!P3 LEA R6, P0, R7, c[0x0][0x1f8], 0x1 ;  /* 0x00007e000706ba11 */ /* 0x000fe200078008ff */
[----:B------:R4:W-:Y:S01]  /*5b20*/  @!P3 LDGSTS.E.BYPASS.LTC128B.128 [R218+0x2080], [R16.64], !P6 ;  /* 0x0208000010dabfae */ /* 0x0009e2000f101d48 */
[----:B------:R-:W-:Y:S02]  /*5b30*/  @!P3 LEA.HI.X R15, R3, c[0x0][0x1fc], R4, 0x1, P1 ;  /* 0x00007f00030fba11 */ /* 0x000fe400008f0c04 */
[----:B------:R-:W-:Y:S03]  /*5b40*/  @!P3 LEA.HI.X R7, R7, c[0x0][0x1fc], R0, 0x1, P0 ;  /* 0x00007f000707ba11 */ /* 0x000fe600000f0c00 */
[----:B------:R4:W-:Y:S05]  /*5b50*/  @!P3 LDGSTS.E.BYPASS.LTC128B.128 [R218+0x2c80], [R14.64], !P5 ;  /* 0x02c800000edabfae */ /* 0x0009ea000e901d48 */
[----:B------:R4:W-:Y:S02]  /*5b60*/  @!P3 LDGSTS.E.BYPASS.LTC128B.128 [R218+0x3880], [R6.64], !P4 ;  /* 0x0388000006dabfae */ /* 0x0009e4000e101d48 */
.L_x_180:
[-C--:B--2-4-:R-:W-:Y:S01]  /*5b70*/  HMMA.16816.F32.BF16 R4, R152, R156.reuse, RZ ;  /* 0x0000009c9804723c */ /* 0x094fe200000418ff */
[----:B------:R-:W-:Y:S02]  /*5b80*/  LDSM.16.M88.4 R192, [R216+0x4880] ;  /* 0x00488000d8c0783b */ /* 0x000fe40000000200 */
[----:B------:R-:W-:Y:S05]  /*5b90*/  ISETP.GT.AND P0, PT, R233, UR6, PT ;  /* 0x00000006e9007c0c */ /* 0x000fea000bf04270 */
[C---:B---3--:R-:W-:Y:S01]  /*5ba0*/  HMMA.16816.F32.BF16 R8, R160.reuse, R156, RZ ;  /* 0x0000009ca008723c */ /* 0x048fe200000418ff */
[----:B------:R-:W0:Y:S07]  /*5bb0*/  LDGDEPBAR ;  /* 0x00000000000079af */ /* 0x000e2e0000000000 */
[-C--:B------:R-:W-:Y:S01]  /*5bc0*/  HMMA.16816.F32.BF16 R12, R160, R158.reuse, RZ ;  /* 0x0000009ea00c723c */ /* 0x080fe200000418ff */
[----:B------:R-:W-:Y:S07]  /*5bd0*/  LDSM.16.M88.4 R196, [R217+0x9080] ;  /* 0x00908000d9c4783b */ /* 0x000fee0000000200 */
[C---:B------:R-:W-:Y:S01]  /*5be0*/  HMMA.16816.F32.BF16 R16, R152.reuse, R158, RZ ;  /* 0x0000009e9810723c */ /* 0x040fe200000418ff */
[----:B------:R-:W2:Y:S07]  /*5bf0*/  LDSM.16.M88.4 R156, [R217+0x8080] ;  /* 0x00808000d99c783b */ /* 0x000eae0000000200 */
[-C--:B-1----:R-:W-:Y:S08]  /*5c00*/  HMMA.16816.F32.BF16 R20, R152, R164.reuse, RZ ;  /* 0x000000a49814723c */ /* 0x082ff000000418ff */
[C---:B------:R-:W-:Y:S08]  /*5c10*/  HMMA.16816.F32.BF16 R24, R160.reuse, R164, RZ ;  /* 0x000000a4a018723c */ /* 0x040ff000000418ff */
[-C--:B------:R-:W-:Y:S08]  /*5c20*/  HMMA.16816.F32.BF16 R28, R160, R166.reuse, RZ ;  /* 0x000000a6a01c723c */ /* 0x080ff000000418ff */
[C---:B------:R-:W-:Y:S01]  /*5c30*/  HMMA.16816.F32.BF16 R32, R152.reuse, R166, RZ ;  /* 0x000000a69820723c */ /* 0x040fe200000418ff */
[----:B------:R-:W1:Y:S07]  /*5c40*/  LDSM.16.M88.4 R164, [R216+0x4c80] ;  /* 0x004c8000d8a4783b */ /* 0x000e6e0000000200 */
[-C--:B------:R-:W-:Y:S08]  /*5c50*/  HMMA.16816.F32.BF16 R36, R152, R168.reuse, RZ ;  /* 0x000000a89824723c */ /* 0x080ff000000418ff */
[C---:B------:R-:W-:Y:S08]  /*5c60*/  HMMA.16816.F32.BF16 R40, R160.reuse, R168, RZ ;  /* 0x000000a8a028723c */ /* 0x040ff000000418ff */
[-C--:B------:R-:W-:Y:S01]  /*5c70*/  HMMA.16816.F32.BF16 R44, R160, R170.reuse, RZ ;  /* 0x000000aaa02c723c */ /* 0x080fe200000418ff */
[----:B------:R-:W-:Y:S07]  /*5c80*/  LDSM.16.M88.4 R160, [R213+0x8080] ;  /* 0x00808000d5a0783b */ /* 0x000fee0000000200 */
[----:B------:R-:W-:Y:S01]  /*5c90*/  HMMA.16816.F32.BF16 R48, R152, R170, RZ ;  /* 0x000000aa9830723c */ /* 0x000fe200000418ff */
[----:B------:R-:W3:Y:S07]  /*5ca0*/  LDSM.16.M88.4 R152, [R216+0x5080] ;  /* 0x00508000d898783b */ /* 0x000eee0000000200 */
[-C--:B------:R-:W-:Y:S01]  /*5cb0*/  HMMA.16816.F32.BF16 R4, R172, R176.reuse, R4 ;  /* 0x000000b0ac04723c */ /* 0x080fe20000041804 */
[----:B------:R-:W4:Y:S07]  /*5cc0*/  LDSM.16.M88.4 R168, [R209] ;  /* 0x00000000d1a8783b */ /* 0x000f2e0000000200 */
[C---:B------:R-:W-:Y:S08]  /*5cd0*/  HMMA.16816.F32.BF16 R8, R180.reuse, R176, R8 ;  /* 0x000000b0b408723c */ /* 0x040ff00000041808 */
[-C--:B------:R-:W-:Y:S08]  /*5ce0*/  HMMA.16816.F32.BF16 R12, R180, R178.reuse, R12 ;  /* 0x000000b2b40c723c */ /* 0x080ff0000004180c */
[C---:B------:R-:W-:Y:S01]  /*5cf0*/  HMMA.16816.F32.BF16 R16, R172.reuse, R178, R16 ;  /* 0x000000b2ac10723c */ /* 0x040fe20000041810 */
[----:B------:R-:W5:Y:S07]  /*5d00*/  LDSM.16.M88.4 R176, [R213+0x9080] ;  /* 0x00908000d5b0783b */ /* 0x000f6e0000000200 */
[-C--:B------:R-:W-:Y:S08]  /*5d10*/  HMMA.16816.F32.BF16 R20, R172, R184.reuse, R20 ;  /* 0x000000b8ac14723c */ /* 0x080ff00000041814 */
[C---:B------:R-:W-:Y:S08]  /*5d20*/  HMMA.16816.F32.BF16 R24, R180.reuse, R184, R24 ;  /* 0x000000b8b418723c */ /* 0x040ff00000041818 */
[-C--:B------:R-:W-:Y:S08]  /*5d30*/  HMMA.16816.F32.BF16 R28, R180, R186.reuse, R28 ;  /* 0x000000bab41c723c */ /* 0x080ff0000004181c */
[C---:B------:R-:W-:Y:S01]  /*5d40*/  HMMA.16816.F32.BF16 R32, R172.reuse, R186, R32 ;  /* 0x000000baac20723c */ /* 0x040fe20000041820 */
[----:B------:R-:W-:Y:S07]  /*5d50*/  LDSM.16.M88.4 R184, [R216+0x5480] ;  /* 0x00548000d8b8783b */ /* 0x000fee0000000200 */
[-C--:B------:R-:W-:Y:S08]  /*5d60*/  HMMA.16816.F32.BF16 R36, R172, R188.reuse, R36 ;  /* 0x000000bcac24723c */ /* 0x080ff00000041824 */
[C---:B------:R-:W-:Y:S08]  /*5d70*/  HMMA.16816.F32.BF16 R40, R180.reuse, R188, R40 ;  /* 0x000000bcb428723c */ /* 0x040ff00000041828 */
[-C--:B------:R-:W-:Y:S01]  /*5d80*/  HMMA.16816.F32.BF16 R44, R180, R190.reuse, R44 ;  /* 0x000000beb42c723c */ /* 0x080fe2000004182c */
[----:B------:R-:W-:Y:S07]  /*5d90*/  LDSM.16.M88.4 R180, [R207] ;  /* 0x00000000cfb4783b */ /* 0x000fee0000000200 */
[----:B------:R-:W-:Y:S01]  /*5da0*/  HMMA.16816.F32.BF16 R48, R172, R190, R48 ;  /* 0x000000beac30723c */ /* 0x000fe20000041830 */
[----:B------:R-:W1:Y:S08]  /*5db0*/  LDSM.16.M88.4 R172, [R208] ;  /* 0x00000000d0ac783b */ /* 0x000e700000000200 */
[----:B------:R-:W-:Y:S01]  /*5dc0*/  LDSM.16.M88.4 R188, [R216+0x5c80] ;  /* 0x005c8000d8bc783b */ /* 0x000fe20000000200 */
[-C--:B--2---:R-:W-:Y:S08]  /*5dd0*/  HMMA.16816.F32.BF16 R4, R156, R192.reuse, R4 ;  /* 0x000000c09c04723c */ /* 0x084ff00000041804 */
[C---:B------:R-:W-:Y:S08]  /*5de0*/  HMMA.16816.F32.BF16 R8, R196.reuse, R192, R8 ;  /* 0x000000c0c408723c */ /* 0x040ff00000041808 */
[-C--:B------:R-:W-:Y:S08]  /*5df0*/  HMMA.16816.F32.BF16 R12, R196, R194.reuse, R12 ;  /* 0x000000c2c40c723c */ /* 0x080ff0000004180c */
[C---:B------:R-:W-:Y:S01]  /*5e00*/  HMMA.16816.F32.BF16 R16, R156.reuse, R194, R16 ;  /* 0x000000c29c10723c */ /* 0x040fe20000041810 */
[----:B------:R-:W-:Y:S07]  /*5e10*/  LDSM.16.M88.4 R192, [R206] ;  /* 0x00000000cec0783b */ /* 0x000fee0000000200 */
[-C--:B-1----:R-:W-:Y:S08]  /*5e20*/  HMMA.16816.F32.BF16 R20, R156, R164.reuse, R20 ;  /* 0x000000a49c14723c */ /* 0x082ff00000041814 */
[C---:B------:R-:W-:Y:S08]  /*5e30*/  HMMA.16816.F32.BF16 R24, R196.reuse, R164, R24 ;  /* 0x000000a4c418723c */ /* 0x040ff00000041818 */
[-C--:B------:R-:W-:Y:S08]  /*5e40*/  HMMA.16816.F32.BF16 R28, R196, R166.reuse, R28 ;  /* 0x000000a6c41c723c */ /* 0x080ff0000004181c */
[C---:B------:R-:W-:Y:S01]  /*5e50*/  HMMA.16816.F32.BF16 R32, R156.reuse, R166, R32 ;  /* 0x000000a69c20723c */ /* 0x040fe20000041820 */
[----:B------:R-:W1:Y:S07]  /*5e60*/  LDSM.16.M88.4 R164, [R217+0xa080] ;  /* 0x00a08000d9a4783b */ /* 0x000e6e0000000200 */
[-C--:B---3--:R-:W-:Y:S08]  /*5e70*/  HMMA.16816.F32.BF16 R36, R156, R152.reuse, R36 ;  /* 0x000000989c24723c */ /* 0x088ff00000041824 */
[C---:B------:R-:W-:Y:S08]  /*5e80*/  HMMA.16816.F32.BF16 R40, R196.reuse, R152, R40 ;  /* 0x00000098c428723c */ /* 0x040ff00000041828 */
[-C--:B------:R-:W-:Y:S08]  /*5e90*/  HMMA.16816.F32.BF16 R44, R196, R154.reuse, R44 ;  /* 0x0000009ac42c723c */ /* 0x080ff0000004182c */
[----:B------:R-:W-:Y:S01]  /*5ea0*/  HMMA.16816.F32.BF16 R48, R156, R154, R48 ;  /* 0x0000009a9c30723c */ /* 0x000fe20000041830 */
[----:B------:R-:W2:Y:S07]  /*5eb0*/  LDSM.16.M88.4 R152, [R217+0xb080] ;  /* 0x00b08000d998783b */ /* 0x000eae0000000200 */
[-C--:B----4-:R-:W-:Y:S01]  /*5ec0*/  HMMA.16816.F32.BF16 R4, R160, R168.reuse, R4 ;  /* 0x000000a8a004723c */ /* 0x090fe20000041804 */
[----:B------:R-:W3:Y:S07]  /*5ed0*/  LDSM.16.M88.4 R156, [R216+0x5880] ;  /* 0x00588000d89c783b */ /* 0x000eee0000000200 */
[C---:B-----5:R-:W-:Y:S08]  /*5ee0*/  HMMA.16816.F32.BF16 R8, R176.reuse, R168, R8 ;  /* 0x000000a8b008723c */ /* 0x060ff00000041808 */
[-C--:B------:R-:W-:Y:S08]  /*5ef0*/  HMMA.16816.F32.BF16 R12, R176, R170.reuse, R12 ;  /* 0x000000aab00c723c */ /* 0x080ff0000004180c */
[C---:B------:R-:W-:Y:S01]  /*5f00*/  HMMA.16816.F32.BF16 R16, R160.reuse, R170, R16 ;  /* 0x000000aaa010723c */ /* 0x040fe20000041810 */
[----:B------:R-:W4:Y:S07]  /*5f10*/  LDSM.16.M88.4 R168, [R213+0xa080] ;  /* 0x00a08000d5a8783b */ /* 0x000f2e0000000200 */
[-C--:B------:R-:W-:Y:S08]  /*5f20*/  HMMA.16816.F32.BF16 R20, R160, R172.reuse, R20 ;  /* 0x000000aca014723c */ /* 0x080ff00000041814 */
[C---:B------:R-:W-:Y:S08]  /*5f30*/  HMMA.16816.F32.BF16 R24, R176.reuse, R172, R24 ;  /* 0x000000acb018723c */ /* 0x040ff00000041818 */
[-C--:B------:R-:W-:Y:S08]  /*5f40*/  HMMA.16816.F32.BF16 R28, R176, R174.reuse, R28 ;  /* 0x000000aeb01c723c */ /* 0x080ff0000004181c */
[C---:B------:R-:W-:Y:S08]  /*5f50*/  HMMA.16816.F32.BF16 R32, R160.reuse, R174, R32 ;  /* 0x000000aea020723c */ /* 0x040ff00000041820 */
[-C--:B------:R-:W-:Y:S08]  /*5f60*/  HMMA.16816.F32.BF16 R36, R160, R180.reuse, R36 ;  /* 0x000000b4a024723c */ /* 0x080ff00000041824 */
[C---:B------:R-:W-:Y:S08]  /*5f70*/  HMMA.16816.F32.BF16 R40, R176.reuse, R180, R40 ;  /* 0x000000b4b028723c */ /* 0x040ff00000041828 */
[-C--:B------:R-:W-:Y:S08]  /*5f80*/  HMMA.16816.F32.BF16 R44, R176, R182.reuse, R44 ;  /* 0x000000b6b02c723c */ /* 0x080ff0000004182c */
[----:B------:R-:W-:Y:S01]  /*5f90*/  HMMA.16816.F32.BF16 R48, R160, R182, R48 ;  /* 0x000000b6a030723c */ /* 0x000fe20000041830 */
[----:B------:R-:W5:Y:S07]  /*5fa0*/  LDSM.16.M88.4 R160, [R213+0xb080] ;  /* 0x00b08000d5a0783b */ /* 0x000f6e0000000200 */
[-C--:B-1----:R-:W-:Y:S08]  /*5fb0*/  HMMA.16816.F32.BF16 R4, R164, R184.reuse, R4 ;  /* 0x000000b8a404723c */ /* 0x082ff00000041804 */
[C---:B--2---:R-:W-:Y:S08]  /*5fc0*/  HMMA.16816.F32.BF16 R8, R152.reuse, R184, R8 ;  /* 0x000000b89808723c */ /* 0x044ff00000041808 */
[-C--:B------:R-:W-:Y:S08]  /*5fd0*/  HMMA.16816.F32.BF16 R12, R152, R186.reuse, R12 ;  /* 0x000000ba980c723c */ /* 0x080ff0000004180c */
[C---:B------:R-:W-:Y:S08]  /*5fe0*/  HMMA.16816.F32.BF16 R16, R164.reuse, R186, R16 ;  /* 0x000000baa410723c */ /* 0x040ff00000041810 */
[-C--:B---3--:R-:W-:Y:S08]  /*5ff0*/  HMMA.16816.F32.BF16 R20, R164, R156.reuse, R20 ;  /* 0x0000009ca414723c */ /* 0x088ff00000041814 */
[C---:B------:R-:W-:Y:S08]  /*6000*/  HMMA.16816.F32.BF16 R24, R152.reuse, R156, R24 ;  /* 0x0000009c9818723c */ /* 0x040ff00000041818 */
[-C--:B------:R-:W-:Y:S08]  /*6010*/  HMMA.16816.F32.BF16 R28, R152, R158.reuse, R28 ;  /* 0x0000009e981c723c */ /* 0x080ff0000004181c */
[C---:B------:R-:W-:Y:S01]  /*6020*/  HMMA.16816.F32.BF16 R32, R164.reuse, R158, R32 ;  /* 0x0000009ea420723c */ /* 0x040fe20000041820 */
[----:B------:R-:W-:Y:S07]  /*6030*/  LDSM.16.M88.4 R156, [R204] ;  /* 0x00000000cc9c783b */ /* 0x000fee0000000200 */
[-C--:B------:R-:W-:Y:S08]  /*6040*/  HMMA.16816.F32.BF16 R36, R164, R188.reuse, R36 ;  /* 0x000000bca424723c */ /* 0x080ff00000041824 */
[C---:B------:R-:W-:Y:S08]  /*6050*/  HMMA.16816.F32.BF16 R40, R152.reuse, R188, R40 ;  /* 0x000000bc9828723c */ /* 0x040ff00000041828 */
[-C--:B------:R-:W-:Y:S01]  /*6060*/  HMMA.16816.F32.BF16 R44, R152, R190.reuse, R44 ;  /* 0x000000be982c723c */ /* 0x080fe2000004182c */
[----:B------:R-:W1:Y:S01]  /*6070*/  LDSM.16.M88.4 R152, [R205] ;  /* 0x00000000cd98783b */ /* 0x000e620000000200 */
[----:B------:R-:W-:Y:S06]  /*6080*/  DEPBAR.LE SB0, 0x0 ;  /* 0x000080000000791a */ /* 0x000fec0000000000 */
[----:B------:R-:W-:Y:S01]  /*6090*/  HMMA.16816.F32.BF16 R48, R164, R190, R48 ;  /* 0x000000bea430723c */ /* 0x000fe20000041830 */
[----:B------:R-:W-:Y:S07]  /*60a0*/  BAR.SYNC.DEFER_BLOCKING 0x0 ;  /* 0x0000000000007b1d */ /* 0x000fee0000010000 */
[-C--:B----4-:R-:W-:Y:S08]  /*60b0*/  HMMA.16816.F32.BF16 R4, R168, R192.reuse, R4 ;  /* 0x000000c0a804723c */ /* 0x090ff00000041804 */
[C---:B-----5:R-:W-:Y:S08]  /*60c0*/  HMMA.16816.F32.BF16 R8, R160.reuse, R192, R8 ;  /* 0x000000c0a008723c */ /* 0x060ff00000041808 */
[-C--:B------:R-:W-:Y:S08]  /*60d0*/  HMMA.16816.F32.BF16 R12, R160, R194.reuse, R12 ;  /* 0x000000c2a00c723c */ /* 0x080ff0000004180c */
[C---:B------:R-:W-:Y:S04]  /*60e0*/  HMMA.16816.F32.BF16 R16, R168.reuse, R194, R16 ;  /* 0x000000c2a810723c */ /* 0x040fe80000041810 */
[----:B------:R-:W-:Y:S02]  /*60f0*/  FMUL.FTZ R246, R4, c[0x0][0x320] ;  /* 0x0000c80004f67a20 */ /* 0x000fe40000410000 */
[----:B------:R-:W-:Y:S02]  /*6100*/  FMUL.FTZ R248, R5, c[0x0][0x320] ;  /* 0x0000c80005f87a20 */ /* 0x000fe40000410000 */
[-C--:B-1----:R-:W-:Y:S02]  /*6110*/  HMMA.16816.F32.BF16 R20, R168, R152.reuse, R20 ;  /* 0x00000098a814723c */ /* 0x082fe40000041814 */
[----:B------:R-:W1:Y:S02]  /*6120*/  MUFU.TANH R246, R246 ;  /* 0x000000f600f67308 */ /* 0x000e640000002400 */
[----:B------:R-:W-:Y:S02]  /*6130*/  FMUL.FTZ R243, R6, c[0x0][0x320] ;  /* 0x0000c80006f37a20 */ /* 0x000fe40000410000 */
[----:B------:R-:W-:Y:S02]  /*6140*/  FMUL.FTZ R244, R7, c[0x0][0x320] ;  /* 0x0000c80007f47a20 */ /* 0x000fe40000410000 */
[C---:B------:R-:W-:Y:S04]  /*6150*/  HMMA.16816.F32.BF16 R24, R160.reuse, R152, R24 ;  /* 0x00000098a018723c */ /* 0x040fe80000041818 */
[----:B------:R-:W2:Y:S01]  /*6160*/  MUFU.TANH R248, R248 ;  /* 0x000000f800f87308 */ /* 0x000ea20000002400 */
[----:B------:R-:W-:Y:S02]  /*6170*/  FMUL.FTZ R0, R8, c[0x0][0x320] ;  /* 0x0000c80008007a20 */ /* 0x000fe40000410000 */
[----:B------:R-:W-:Y:S01]  /*6180*/  FMUL.FTZ R245, R9, c[0x0][0x320] ;  /* 0x0000c80009f57a20 */ /* 0x000fe20000410000 */
[-C--:B------:R-:W-:Y:S04]  /*6190*/  HMMA.16816.F32.BF16 R28, R160, R154.reuse, R28 ;  /* 0x0000009aa01c723c */ /* 0x080fe8000004181c */
[----:B------:R-:W-:Y:S02]  /*61a0*/  FMUL.FTZ R2, R10, c[0x0][0x320] ;  /* 0x0000c8000a027a20 */ /* 0x000fe40000410000 */
[----:B------:R-:W3:Y:S01]  /*61b0*/  MUFU.TANH R243, R243 ;  /* 0x000000f300f37308 */ /* 0x000ee20000002400 */
[----:B------:R-:W-:Y:S01]  /*61c0*/  FMUL.FTZ R3, R11, c[0x0][0x320] ;  /* 0x0000c8000b037a20 */ /* 0x000fe20000410000 */
[C---:B------:R-:W-:Y:S04]  /*61d0*/  HMMA.16816.F32.BF16 R32, R168.reuse, R154, R32 ;  /* 0x0000009aa820723c */ /* 0x040fe80000041820 */
[----:B------:R-:W-:Y:S02]  /*61e0*/  FMUL.FTZ R187, R22, c[0x0][0x320] ;  /* 0x0000c80016bb7a20 */ /* 0x000fe40000410000 */
[----:B------:R-:W-:Y:S02]  /*61f0*/  FMUL.FTZ R251, R12, c[0x0][0x320] ;  /* 0x0000c8000cfb7a20 */ /* 0x000fe40000410000 */
[----:B------:R4:W1:Y:S01]  /*6200*/  MUFU.TANH R22, R187 ;  /* 0x000000bb00167308 */ /* 0x0008620000002400 */
[-C--:B------:R-:W-:Y:S03]  /*6210*/  HMMA.16816.F32.BF16 R36, R168, R156.reuse, R36 ;  /* 0x0000009ca824723c */ /* 0x080fe60000041824 */
[----:B------:R-:W-:Y:S02]  /*6220*/  FMUL.FTZ R25, R25, c[0x0][0x320] ;  /* 0x0000c80019197a20 */ /* 0x000fe40000410000 */
[----:B------:R-:W-:Y:S02]  /*6230*/  FMUL.FTZ R252, R13, c[0x0][0x320] ;  /* 0x0000c8000dfc7a20 */ /* 0x000fe40000410000 */
[----:B------:R-:W-:Y:S01]  /*6240*/  FMUL.FTZ R247, R14, c[0x0][0x320] ;  /* 0x0000c8000ef77a20 */ /* 0x000fe20000410000 */
[C---:B------:R-:W-:Y:S01]  /*6250*/  HMMA.16816.F32.BF16 R40, R160.reuse, R156, R40 ;  /* 0x0000009ca028723c */ /* 0x040fe20000041828 */
[----:B------:R5:W1:Y:S03]  /*6260*/  MUFU.TANH R199, R25 ;  /* 0x0000001900c77308 */ /* 0x000a660000002400 */
[----:B------:R-:W-:Y:S02]  /*6270*/  FMUL.FTZ R249, R15, c[0x0][0x320] ;  /* 0x0000c8000ff97a20 */ /* 0x000fe40000410000 */
[----:B------:R-:W-:Y:S02]  /*6280*/  FMUL.FTZ R250, R16, c[0x0][0x320] ;  /* 0x0000c80010fa7a20 */ /* 0x000fe40000410000 */
[-C--:B------:R-:W-:Y:S03]  /*6290*/  HMMA.16816.F32.BF16 R44, R160, R158.reuse, R44 ;  /* 0x0000009ea02c723c */ /* 0x080fe6000004182c */
[----:B------:R-:W1:Y:S01]  /*62a0*/  MUFU.TANH R244, R244 ;  /* 0x000000f400f47308 */ /* 0x000e620000002400 */
[----:B------:R-:W-:Y:S02]  /*62b0*/  FMUL.FTZ R191, R17, c[0x0][0x320] ;  /* 0x0000c80011bf7a20 */ /* 0x000fe40000410000 */
[----:B------:R-:W-:Y:S02]  /*62c0*/  FMUL.FTZ R185, R18, c[0x0][0x320] ;  /* 0x0000c80012b97a20 */ /* 0x000fe40000410000 */
[----:B------:R-:W-:Y:S04]  /*62d0*/  HMMA.16816.F32.BF16 R48, R168, R158, R48 ;  /* 0x0000009ea830723c */ /* 0x000fe80000041830 */
[----:B------:R-:W-:Y:S01]  /*62e0*/  FMUL.FTZ R186, R19, c[0x0][0x320] ;  /* 0x0000c80013ba7a20 */ /* 0x000fe20000410000 */
[----:B------:R-:W1:Y:S01]  /*62f0*/  MUFU.TANH R0, R0 ;  /* 0x0000000000007308 */ /* 0x000e620000002400 */
[----:B------:R-:W-:Y:S02]  /*6300*/  FMUL.FTZ R195, R20, c[0x0][0x320] ;  /* 0x0000c80014c37a20 */ /* 0x000fe40000410000 */
[----:B------:R-:W-:Y:S04]  /*6310*/  FMUL.FTZ R194, R21, c[0x0][0x320] ;  /* 0x0000c80015c27a20 */ /* 0x000fe80000410000 */
[----:B------:R-:W-:Y:S02]  /*6320*/  FMUL.FTZ R21, R23, c[0x0][0x320] ;  /* 0x0000c80017157a20 */ /* 0x000fe40000410000 */
[----:B------:R-:W-:Y:S01]  /*6330*/  FMUL.FTZ R190, R24, c[0x0][0x320] ;  /* 0x0000c80018be7a20 */ /* 0x000fe20000410000 */
[----:B------:R-:W1:Y:S01]  /*6340*/  MUFU.TANH R245, R245 ;  /* 0x000000f500f57308 */ /* 0x000e620000002400 */
[----:B------:R-:W-:Y:S02]  /*6350*/  FMUL.FTZ R189, R26, c[0x0][0x320] ;  /* 0x0000c8001abd7a20 */ /* 0x000fe40000410000 */
[----:B----4-:R-:W-:Y:S02]  /*6360*/  FMUL.FTZ R187, R27, c[0x0][0x320] ;  /* 0x0000c8001bbb7a20 */ /* 0x010fe40000410000 */
[----:B------:R-:W-:Y:S02]  /*6370*/  FMUL.FTZ R19, R28, c[0x0][0x320] ;  /* 0x0000c8001c137a20 */ /* 0x000fe40000410000 */
[----:B------:R-:W-:Y:S02]  /*6380*/  FMUL.FTZ R23, R29, c[0x0][0x320] ;  /* 0x0000c8001d177a20 */ /* 0x000fe40000410000 */
[----:B------:R-:W-:Y:S01]  /*6390*/  FMUL.FTZ R18, R30, c[0x0][0x320] ;  /* 0x0000c8001e127a20 */ /* 0x000fe20000410000 */
[----:B------:R-:W4:Y:S01]  /*63a0*/  MUFU.TANH R2, R2 ;  /* 0x0000000200027308 */ /* 0x000f220000002400 */
[----:B------:R-:W-:Y:S02]  /*63b0*/  FMUL.FTZ R17, R31, c[0x0][0x320] ;  /* 0x0000c8001f117a20 */ /* 0x000fe40000410000 */
[----:B------:R-:W-:Y:S02]  /*63c0*/  FMUL.FTZ R165, R32, c[0x0][0x320] ;  /* 0x0000c80020a57a20 */ /* 0x000fe40000410000 */
[----:B------:R-:W-:Y:S02]  /*63d0*/  FMUL.FTZ R33, R33, c[0x0][0x320] ;  /* 0x0000c80021217a20 */ /* 0x000fe40000410000 */
[----:B------:R-:W-:Y:S02]  /*63e0*/  FMUL.FTZ R26, R34, c[0x0][0x320] ;  /* 0x0000c800221a7a20 */ /* 0x000fe40000410000 */
[----:B-----5:R-:W-:Y:S01]  /*63f0*/  FMUL.FTZ R25, R35, c[0x0][0x320] ;  /* 0x0000c80023197a20 */ /* 0x020fe20000410000 */
[----:B------:R-:W1:Y:S01]  /*6400*/  MUFU.TANH R3, R3 ;  /* 0x0000000300037308 */ /* 0x000e620000002400 */
        /* <DEDUP_REMOVED lines=18> */
[----:B------:R-:W-:Y:S09]  /*6530*/  FMUL.FTZ R50, R50, c[0x0][0x320] ;  /* 0x0000c80032327a20 */ /* 0x000ff20000410000 */
[----:B------:R-:W1:Y:S10]  /*6540*/  MUFU.TANH R249, R249 ;  /* 0x000000f900f97308 */ /* 0x000e740000002400 */
        /* <DEDUP_REMOVED lines=23> */
[----:B------:R1:W1:Y:S10]  /*66c0*/  MUFU.TANH R167, R41 ;  /* 0x0000002900a77308 */ /* 0x0002740000002400 */
        /* <DEDUP_REMOVED lines=9> */
[----:B------:R-:W1:Y:S01]  /*6760*/  MUFU.TANH R49, R49 ;  /* 0x0000003100317308 */ /* 0x000e620000002400 */
[----:B------:R-:W-:-:S05]  /*6770*/  @!P0 BRA `(.L_x_181) ;  /* 0x000002f000008947 */ /* 0x000fca0003800000 */
[----:B--234-:R-:W-:Y:S02]  /*6780*/  IADD3 R6, R233, -0x1, RZ ;  /* 0xffffffffe9067810 */ /* 0x01cfe40007ffe0ff */
[----:B------:R-:W-:Y:S02]  /*6790*/  IADD3 R4, -R238, 0x30, RZ ;  /* 0x00000030ee047810 */ /* 0x000fe40007ffe1ff */
[----:B------:R-:W-:Y:S01]  /*67a0*/  SHF.R.S32.HI R5, RZ, 0x1f, R6 ;  /* 0x0000001fff057819 */ /* 0x000fe20000011406 */
[----:B------:R-:W-:Y:S01]  /*67b0*/  IMAD.WIDE.U32 R14, R6, c[0x0][0x1e0], RZ ;  /* 0x00007800060e7a25 */ /* 0x000fe200078e00ff */
[----:B------:R-:W-:Y:S03]  /*67c0*/  ISETP.GE.AND P1, PT, R4, 0x1, PT ;  /* 0x000000010400780c */ /* 0x000fe60003f26270 */
[----:B------:R-:W-:Y:S04]  /*67d0*/  IMAD R5, R5, c[0x0][0x1e0], RZ ;  /* 0x0000780005057a24 */ /* 0x000fe800078e02ff */
[----:B------:R-:W-:Y:S04]  /*67e0*/  IMAD R5, R6, c[0x0][0x1e4], R5 ;  /* 0x0000790006057a24 */ /* 0x000fe800078e0205 */
[----:B------:R-:W-:Y:S02]  /*67f0*/  IMAD.IADD R5, R15, 0x1, R5 ;  /* 0x000000010f057824 */ /* 0x000fe400078e0205 */
[----:B------:R-:W-:Y:S04]  /*6800*/  IMAD.WIDE.U32 R14, R14, 0x30, RZ ;  /* 0x000000300e0e7825 */ /* 0x000fe800078e00ff */
[----:B------:R-:W-:Y:S01]  /*6810*/  IMAD R5, R5, 0x30, RZ ;  /* 0x0000003005057824 */ /* 0x000fe200078e02ff */
[-C--:B------:R-:W-:Y:S02]  /*6820*/  @P1 IADD3 R7, P0, R220, R14.reuse, RZ ;  /* 0x0000000edc071210 */ /* 0x080fe40007f1e0ff */
[-C--:B------:R-:W-:Y:S01]  /*6830*/  @P1 IADD3 R9, P2, R203, R14.reuse, RZ ;  /* 0x0000000ecb091210 */ /* 0x080fe20007f5e0ff */
[----:B------:R-:W-:Y:S04]  /*6840*/  IMAD.IADD R5, R15, 0x1, R5 ;  /* 0x000000010f057824 */ /* 0x000fe800078e0205 */
[----:B------:R-:W-:Y:S01]  /*6850*/  @P1 IMAD.X R6, R5, 0x1, R229, P0 ;  /* 0x0000000105061824 */ /* 0x000fe200000e06e5 */
[----:B------:R-:W-:Y:S01]  /*6860*/  @P1 LEA R12, P0, R7, c[0x0][0x1c8], 0x1 ;  /* 0x00007200070c1a11 */ /* 0x000fe200078008ff */
[----:B------:R-:W-:Y:S01]  /*6870*/  @P1 IMAD.X R8, R5, 0x1, R202, P2 ;  /* 0x0000000105081824 */ /* 0x000fe200010e06ca */
[----:B------:R-:W-:Y:S02]  /*6880*/  @P1 LEA R10, P2, R9, c[0x0][0x1c8], 0x1 ;  /* 0x00007200090a1a11 */ /* 0x000fe400078408ff */
[----:B------:R-:W-:Y:S02]  /*6890*/  @P1 LEA.HI.X R13, R7, c[0x0][0x1cc], R6, 0x1, P0 ;  /* 0x00007300070d1a11 */ /* 0x000fe400000f0c06 */
[----:B------:R-:W-:Y:S02]  /*68a0*/  ISETP.GE.AND P0, PT, R4, 0x21, PT ;  /* 0x000000210400780c */ /* 0x000fe40003f06270 */
[----:B------:R-:W-:Y:S01]  /*68b0*/  @P1 LEA.HI.X R11, R9, c[0x0][0x1cc], R8, 0x1, P2 ;  /* 0x00007300090b1a11 */ /* 0x000fe200010f0c08 */
[----:B------:R-:W-:Y:S01]  /*68c0*/  @!PT LDS RZ, [RZ] ;  /* 0x00000000fffff984 */ /* 0x000fe20000000800 */
[----:B------:R-:W-:Y:S01]  /*68d0*/  @!PT LDS RZ, [RZ] ;  /* 0x00000000fffff984 */ /* 0x000fe20000000800 */
[----:B------:R-:W-:Y:S01]  /*68e0*/  @!PT LDS RZ, [RZ] ;  /* 0x00000000fffff984 */ /* 0x000fe20000000800 */
[----:B------:R2:W-:Y:S01]  /*68f0*/  @P1 LDGSTS.E.BYPASS.LTC128B.128 [R218+0x3c80], [R12.64], !P6 ;  /* 0x03c800000cda1fae */ /* 0x0005e2000f101d48 */
[-C--:B------:R-:W-:Y:S04]  /*6900*/  @P1 IADD3 R7, P2, R201, R14.reuse, RZ ;  /* 0x0000000ec9071210 */ /* 0x080fe80007f5e0ff */
[----:B------:R2:W-:Y:S01]  /*6910*/  @P1 LDGSTS.E.BYPASS.LTC128B.128 [R218+0x4880], [R10.64], !P5 ;  /* 0x048800000ada1fae */ /* 0x0005e2000e901d48 */
[----:B------:R-:W-:Y:S01]  /*6920*/  @P1 IMAD.X R4, R5, 0x1, R200, P2 ;  /* 0x0000000105041824 */ /* 0x000fe200010e06c8 */
[C---:B------:R-:W-:Y:S04]  /*6930*/  @P1 LEA R8, P2, R7.reuse, c[0x0][0x1c8], 0x1 ;  /* 0x0000720007081a11 */ /* 0x040fe800078408ff */
[----:B------:R-:W-:Y:S02]  /*6940*/  @P1 LEA.HI.X R9, R7, c[0x0][0x1cc], R4, 0x1, P2 ;  /* 0x0000730007091a11 */ /* 0x000fe400010f0c04 */
[----:B------:R-:W-:Y:S03]  /*6950*/  @P0 IADD3 R4, P2, R222, R14, RZ ;  /* 0x0000000ede040210 */ /* 0x000fe60007f5e0ff */
[----:B------:R2:W-:Y:S02]  /*6960*/  @P1 LDGSTS.E.BYPASS.LTC128B.128 [R218+0x5480], [R8.64], !P4 ;  /* 0x0548000008da1fae */ /* 0x0005e4000e101d48 */
[----:B------:R-:W-:Y:S01]  /*6970*/  @P0 IMAD.X R5, R223, 0x1, R5, P2 ;  /* 0x00000001df050824 */ /* 0x000fe200010e0605 */
[C---:B------:R-:W-:Y:S05]  /*6980*/  @P0 IADD3 R7, P2, R4.reuse, R220, RZ ;  /* 0x000000dc04070210 */ /* 0x040fea0007f5e0ff */
[----:B------:R-:W-:Y:S01]  /*6990*/  @P0 IMAD.X R6, R5, 0x1, R229, P2 ;  /* 0x0000000105060824 */ /* 0x000fe200010e06e5 */
[C---:B------:R-:W-:Y:S04]  /*69a0*/  @P0 LEA R14, P2, R7.reuse, c[0x0][0x1c8], 0x1 ;  /* 0x00007200070e0a11 */ /* 0x040fe800078408ff */
[----:B------:R-:W-:Y:S02]  /*69b0*/  @P0 LEA.HI.X R15, R7, c[0x0][0x1cc], R6, 0x1, P2 ;  /* 0x00007300070f0a11 */ /* 0x000fe400010f0c06 */
[C---:B------:R-:W-:Y:S03]  /*69c0*/  @P0 IADD3 R7, P2, R4.reuse, R203, RZ ;  /* 0x000000cb04070210 */ /* 0x040fe60007f5e0ff */
[----:B------:R2:W-:Y:S02]  /*69d0*/  @P0 LDGSTS.E.BYPASS.LTC128B.128 [R218+0x4480], [R14.64], !P6 ;  /* 0x044800000eda0fae */ /* 0x0005e4000f101d48 */
[----:B------:R-:W-:Y:S01]  /*69e0*/  @P0 IMAD.X R6, R5, 0x1, R202, P2 ;  /* 0x0000000105060824 */ /* 0x000fe200010e06ca */
[C---:B------:R-:W-:Y:S04]  /*69f0*/  @P0 LEA R40, P2, R7.reuse, c[0x0][0x1c8], 0x1 ;  /* 0x0000720007280a11 */ /* 0x040fe800078408ff */
[----:B-1----:R-:W-:Y:S02]  /*6a00*/  @P0 LEA.HI.X R41, R7, c[0x0][0x1cc], R6, 0x1, P2 ;  /* 0x0000730007290a11 */ /* 0x002fe400010f0c06 */
[----:B------:R-:W-:Y:S03]  /*6a10*/  @P0 IADD3 R4, P2, R4, R201, RZ ;  /* 0x000000c904040210 */ /* 0x000fe60007f5e0ff */
[----:B------:R2:W-:Y:S02]  /*6a20*/  @P0 LDGSTS.E.BYPASS.LTC128B.128 [R218+0x5080], [R40.64], !P5 ;  /* 0x0508000028da0fae */ /* 0x0005e4000e901d48 */
[----:B------:R-:W-:Y:S01]  /*6a30*/  @P0 IMAD.X R5, R5, 0x1, R200, P2 ;  /* 0x0000000105050824 */ /* 0x000fe200010e06c8 */
[C---:B------:R-:W-:Y:S04]  /*6a40*/  @P0 LEA R6, P2, R4.reuse, c[0x0][0x1c8], 0x1 ;  /* 0x0000720004060a11 */ /* 0x040fe800078408ff */
[----:B------:R-:W-:Y:S05]  /*6a50*/  @P0 LEA.HI.X R7, R4, c[0x0][0x1cc], R5, 0x1, P2 ;  /* 0x0000730004070a11 */ /* 0x000fea00010f0c05 */
[----:B------:R2:W-:Y:S04]  /*6a60*/  @P0 LDGSTS.E.BYPASS.LTC128B.128 [R218+0x5c80], [R6.64], !P4 ;  /* 0x05c8000006da0fae */ /* 0x0005e8000e101d48 */
.L_x_181:
[----:B--234-:R-:W-:Y:S01]  /*6a70*/  PLOP3.LUT P1, PT, PT, PT, UP2, 0x80, 0x0 ;  /* 0x000000000000781c */ /* 0x01cfe20003f2f028 */
[----:B------:R-:W0:Y:S01]  /*6a80*/  LDGDEPBAR ;  /* 0x00000000000079af */ /* 0x000e220000000000 */
[----:B------:R-:W-:Y:S01]  /*6a90*/  PLOP3.LUT P0, PT, PT, PT, UP2, 0x80, 0x0 ;  /* 0x000000000000781c */ /* 0x000fe20003f0f028 */
[----:B------:R-:W-:Y:S02]  /*6aa0*/  IMAD.MOV.U32 R10, RZ, RZ, R219 ;  /* 0x000000ffff0a7224 */ /* 0x000fe400078e00db */
[----:B------:R-:W-:Y:S05]  /*6ab0*/  IMAD R9, R233, -0x30, RZ ;  /* 0xffffffd0e9097824 */ /* 0x000fea00078e02ff */
[----:B------:R-:W-:Y:S03]  /*6ac0*/  IADD3 R5, -R226, 0x1, R9 ;  /* 0x00000001e2057810 */ /* 0x000fe60007ffe109 */
[----:B------:R-:W-:Y:S01]  /*6ad0*/  @P1 IMAD.HI.U32 R4, R219, c[0x0][0x2c8], RZ ;  /* 0x0000b200db041a27 */ /* 0x000fe200078e00ff */
[----:B------:R-:W-:Y:S04]  /*6ae0*/  IADD3 R5, R5, c[0x0][0x1d0], RZ ;  /* 0x0000740005057a10 */ /* 0x000fe80007ffe0ff */
[----:B------:R-:W-:Y:S02]  /*6af0*/  @P0 SHF.R.U32.HI R10, RZ, c[0x0][0x2cc], R4 ;  /* 0x0000b300ff0a0a19 */ /* 0x000fe40000011604 */
[----:B------:R-:W-:Y:S02]  /*6b00*/  PLOP3.LUT P0, PT, PT, PT, UP1, 0x40, 0x0 ;  /* 0x000000000000781c */ /* 0x000fe40003f0e818 */
[----:B------:R-:W-:Y:S01]  /*6b10*/  IADD3 R5, R5, -c[0x0][0x168], RZ ;  /* 0x80005a0005057a10 */ /* 0x000fe20007ffe0ff */
[----:B------:R-:W2:Y:S03]  /*6b20*/  SHFL.IDX PT, R4, R10, RZ, 0x1c1f ;  /* 0x001c1fff0a047589 */ /* 0x000ea600000e0000 */
[C---:B------:R-:W-:Y:S02]  /*6b30*/  IADD3 R8, R5.reuse, c[0x0][0x328], RZ ;  /* 0x0000ca0005087a10 */ /* 0x040fe40007ffe0ff */
[----:B------:R-:W-:Y:S03]  /*6b40*/  IADD3 R5, R5, UR7, RZ ;  /* 0x0000000705057c10 */ /* 0x000fe6000fffe0ff */
[----:B--2---:R-:W-:Y:S02]  /*6b50*/  IMAD.IADD R7, R8, 0x1, R4 ;  /* 0x0000000108077824 */ /* 0x004fe400078e0204 */
[----:B------:R-:W-:Y:S01]  /*6b60*/  IMAD.IADD R6, R4, 0x1, R5 ;  /* 0x0000000104067824 */ /* 0x000fe200078e0205 */
[----:B------:R-:W-:-:S05]  /*6b70*/  @P0 BRA `(.L_x_182) ;  /* 0x0000019000000947 */ /* 0x000fca0003800000 */
[----:B------:R-:W-:Y:S01]  /*6b80*/  IADD3 R4, R4, c[0x0][0x1d0], RZ ;  /* 0x0000740004047a10 */ /* 0x000fe20007ffe0ff */
[----:B------:R-:W-:Y:S03]  /*6b90*/  BSSY B0, `(.L_x_183) ;  /* 0x0000012000007945 */ /* 0x000fe60003800000 */
[----:B------:R-:W-:Y:S04]  /*6ba0*/  IADD3 R11, R4, -c[0x0][0x168], RZ ;  /* 0x80005a00040b7a10 */ /* 0x000fe80007ffe0ff */
[----:B------:R-:W-:Y:S11]  /*6bb0*/  ISETP.GT.AND P0, PT, R11, -0x1, PT ;  /* 0xffffffff0b00780c */ /* 0x000ff60003f04270 */
[----:B------:R-:W-:Y:S02]  /*6bc0*/  @!UPT UIADD3 URZ, URZ, URZ, URZ ;  /* 0x0000003f3f3ff290 */ /* 0x000fe4000fffe03f */
[----:B------:R-:W-:-:S05]  /*6bd0*/  @P0 BRA `(.L_x_184) ;  /* 0x0000008000000947 */ /* 0x000fca0003800000 */
[----:B------:R-:W-:Y:S01]  /*6be0*/  LOP3.LUT R11, RZ, R11, RZ, 0x33, !PT ;  /* 0x0000000bff0b7212 */ /* 0x000fe200078e33ff */
[----:B------:R-:W-:Y:S05]  /*6bf0*/  IMAD.MOV.U32 R4, RZ, RZ, c[0x0][0x32c] ;  /* 0x0000cb00ff047624 */ /* 0x000fea00078e00ff */
[----:B------:R-:W-:Y:S11]  /*6c00*/  ISETP.NE.AND P0, PT, R4, 0x1, PT ;  /* 0x000000010400780c */ /* 0x000ff60003f05270 */
[----:B------:R-:W-:Y:S02]  /*6c10*/  @!UPT UIADD3 URZ, URZ, URZ, URZ ;  /* 0x0000003f3f3ff290 */ /* 0x000fe4000fffe03f */
[----:B------:R-:W-:Y:S05]  /*6c20*/  @P0 IMAD.HI.U32 R4, R11, c[0x0][0x330], RZ ;  /* 0x0000cc000b040a27 */ /* 0x000fea00078e00ff */
[----:B------:R-:W-:Y:S04]  /*6c30*/  @P0 SHF.R.U32.HI R11, RZ, c[0x0][0x334], R4 ;  /* 0x0000cd00ff0b0a19 */ /* 0x000fe80000011604 */
[----:B------:R-:W-:Y:S01]  /*6c40*/  LOP3.LUT R11, RZ, R11, RZ, 0x33, !PT ;  /* 0x0000000bff0b7212 */ /* 0x000fe200078e33ff */
[----:B------:R-:W-:-:S05]  /*6c50*/  BRA `(.L_x_185) ;  /* 0x0000005000007947 */ /* 0x000fca0003800000 */
.L_x_184:
[----:B------:R-:W-:Y:S04]  /*6c60*/  MOV R4, c[0x0][0x32c] ;  /* 0x0000cb0000047a02 */ /* 0x000fe80000000f00 */
[----:B------:R-:W-:Y:S11]  /*6c70*/  ISETP.NE.AND P0, PT, R4, 0x1, PT ;  /* 0x000000010400780c */ /* 0x000ff60003f05270 */
[----:B------:R-:W-:Y:S02]  /*6c80*/  @!UPT UIADD3 URZ, URZ, URZ, URZ ;  /* 0x0000003f3f3ff290 */ /* 0x000fe4000fffe03f */
[----:B------:R-:W-:Y:S05]  /*6c90*/  @P0 IMAD.HI.U32 R4, R11, c[0x0][0x330], RZ ;  /* 0x0000cc000b040a27 */ /* 0x000fea00078e00ff */
[----:B------:R-:W-:Y:S02]  /*6ca0*/  @P0 SHF.R.U32.HI R11, RZ, c[0x0][0x334], R4 ;  /* 0x0000cd00ff0b0a19 */ /* 0x000fe40000011604 */
.L_x_185:
[----:B------:R-:W-:Y:S05]  /*6cb0*/  BSYNC B0 ;  /* 0x0000000000007941 */ /* 0x000fea0003800000 */
.L_x_183:
[----:B------:R-:W-:Y:S04]  /*6cc0*/  IMAD.IADD R4, R9, 0x1, -R226 ;  /* 0x0000000109047824 */ /* 0x000fe800078e0ae2 */
[----:B------:R-:W-:Y:S05]  /*6cd0*/  IMAD R11, R11, c[0x0][0x32c], R4 ;  /* 0x0000cb000b0b7a24 */ /* 0x000fea00078e0204 */
[----:B------:R-:W-:Y:S02]  /*6ce0*/  IADD3 R4, R11, c[0x0][0x32c], RZ ;  /* 0x0000cb000b047a10 */ /* 0x000fe40007ffe0ff */
[----:B------:R-:W-:Y:S02]  /*6cf0*/  IMNMX R6, R6, R11, !PT ;  /* 0x0000000b06067217 */ /* 0x000fe40007800200 */
[----:B------:R-:W-:Y:S02]  /*6d00*/  IMNMX R7, R7, R4, PT ;  /* 0x0000000407077217 */ /* 0x000fe40003800200 */
.L_x_182:
[C---:B------:R-:W-:Y:S02]  /*6d10*/  ISETP.GE.AND P0, PT, R9.reuse, 0x1, PT ;  /* 0x000000010900780c */ /* 0x040fe40003f06270 */
[----:B------:R-:W-:Y:S02]  /*6d20*/  ISETP.GE.AND P1, PT, R9, 0x2, PT ;  /* 0x000000020900780c */ /* 0x000fe40003f26270 */
[----:B------:R-:W-:Y:S02]  /*6d30*/  P2R R48, PR, RZ, 0x1 ;  /* 0x00000001ff307803 */ /* 0x000fe40000000000 */
[----:B------:R-:W-:Y:S02]  /*6d40*/  ISETP.GT.AND P0, PT, R6, RZ, !P0 ;  /* 0x000000ff0600720c */ /* 0x000fe40004704270 */
[----:B------:R-:W-:Y:S02]  /*6d50*/  P2R R12, PR, RZ, 0x2 ;  /* 0x00000002ff0c7803 */ /* 0x000fe40000000000 */
[----:B------:R-:W-:Y:S04]  /*6d60*/  ISETP.LT.OR P0, PT, R7, 0x1, P0 ;  /* 0x000000010700780c */ /* 0x000fe80000701670 */
[----:B-1----:R-:W-:Y:S02]  /*6d70*/  FSEL R20, R246, -INF , !P0 ;  /* 0xff800000f6147808 */ /* 0x002fe40004000000 */
[----:B------:R-:W-:Y:S02]  /*6d80*/  ISETP.GT.AND P0, PT, R6, 0x1, !P1 ;  /* 0x000000010600780c */ /* 0x000fe40004f04270 */
[----:B------:R-:W-:Y:S02]  /*6d90*/  ISETP.GE.AND P1, PT, R9, 0x9, PT ;  /* 0x000000090900780c */ /* 0x000fe40003f26270 */
[----:B------:R-:W-:Y:S02]  /*6da0*/  ISETP.LT.OR P0, PT, R7, 0x2, P0 ;  /* 0x000000020700780c */ /* 0x000fe40000701670 */
[----:B------:R-:W-:Y:S02]  /*6db0*/  P2R R47, PR, RZ, 0x2 ;  /* 0x00000002ff2f7803 */ /* 0x000fe40000000000 */
[----:B------:R-:W-:Y:S02]  /*6dc0*/  FSEL R16, R248, -INF , !P0 ;  /* 0xff800000f8107808 */ /* 0x000fe40004000000 */
[----:B------:R-:W-:Y:S02]  /*6dd0*/  ISETP.GT.AND P0, PT, R6, 0x8, !P1 ;  /* 0x000000080600780c */ /* 0x000fe40004f04270 */
[----:B------:R-:W-:Y:S02]  /*6de0*/  ISETP.GE.AND P1, PT, R9, 0xa, PT ;  /* 0x0000000a0900780c */ /* 0x000fe40003f26270 */
[----:B------:R-:W-:Y:S02]  /*6df0*/  ISETP.LT.OR P0, PT, R7, 0x9, P0 ;  /* 0x000000090700780c */ /* 0x000fe40000701670 */
[----:B------:R-:W-:Y:S02]  /*6e00*/  P2R R45, PR, RZ, 0x2 ;  /* 0x00000002ff2d7803 */ /* 0x000fe40000000000 */
[----:B------:R-:W-:Y:S02]  /*6e10*/  FSEL R14, R250, -INF , !P0 ;  /* 0xff800000fa0e7808 */ /* 0x000fe40004000000 */
[C---:B------:R-:W-:Y:S02]  /*6e20*/  ISETP.GT.AND P0, PT, R6.reuse, 0x9, !P1 ;  /* 0x000000090600780c */ /* 0x040fe40004f04270 */
        /* <DEDUP_REMOVED lines=31> */
[----:B------:R-:W-:Y:S04]  /*7020*/  ISETP.LT.OR P0, PT, R7, 0x22, P0 ;  /* 0x000000220700780c */ /* 0x000fe80000701670 */
[----:B------:R-:W-:Y:S02]  /*7030*/  FSEL R250, R177, -INF , !P0 ;  /* 0xff800000b1fa7808 */ /* 0x000fe40004000000 */
[C---:B------:R-:W-:Y:S04]  /*7040*/  ISETP.GT.AND P0, PT, R6.reuse, 0x28, !P1 ;  /* 0x000000280600780c */ /* 0x040fe80004f04270 */
[----:B------:R-:W-:Y:S04]  /*7050*/  ISETP.LT.OR P0, PT, R7, 0x29, P0 ;  /* 0x000000290700780c */ /* 0x000fe80000701670 */
[----:B------:R-:W-:Y:S02]  /*7060*/  FSEL R174, R169, -INF , !P0 ;  /* 0xff800000a9ae7808 */ /* 0x000fe40004000000 */
[----:B------:R-:W-:Y:S04]  /*7070*/  ISETP.GE.AND P0, PT, R9, 0x2a, PT ;  /* 0x0000002a0900780c */ /* 0x000fe80003f06270 */
[----:B------:R-:W-:Y:S02]  /*7080*/  ISETP.GT.AND P2, PT, R6, 0x29, !P0 ;  /* 0x000000290600780c */ /* 0x000fe40004744270 */
[----:B------:R-:W1:Y:S02]  /*7090*/  SHFL.IDX PT, R6, R10, 0x1, 0x1c1f ;  /* 0x003c1f000a067f89 */ /* 0x000e6400000e0000 */
[----:B------:R-:W-:Y:S04]  /*70a0*/  ISETP.LT.OR P2, PT, R7, 0x2a, P2 ;  /* 0x0000002a0700780c */ /* 0x000fe80001741670 */
[----:B------:R-:W-:Y:S02]  /*70b0*/  FSEL R172, R46, -INF , !P2 ;  /* 0xff8000002eac7808 */ /* 0x000fe40005000000 */
[----:B------:R-:W-:Y:S01]  /*70c0*/  PLOP3.LUT P2, PT, PT, PT, UP1, 0x40, 0x0 ;  /* 0x000000000000781c */ /* 0x000fe20003f4e818 */
[--C-:B-1----:R-:W-:Y:S02]  /*70d0*/  IMAD.IADD R11, R8, 0x1, R6.reuse ;  /* 0x00000001080b7824 */ /* 0x102fe400078e0206 */
[----:B------:R-:W-:Y:S10]  /*70e0*/  IMAD.IADD R7, R5, 0x1, R6 ;  /* 0x0000000105077824 */ /* 0x000ff400078e0206 */
        /* <DEDUP_REMOVED lines=15> */
.L_x_188:
[----:B------:R-:W-:Y:S04]  /*71e0*/  MOV R6, c[0x0][0x32c] ;  /* 0x0000cb0000067a02 */ /* 0x000fe80000000f00 */
[----:B------:R-:W-:Y:S11]  /*71f0*/  ISETP.NE.AND P2, PT, R6, 0x1, PT ;  /* 0x000000010600780c */ /* 0x000ff60003f45270 */
[----:B------:R-:W-:Y:S02]  /*7200*/  @!UPT UIADD3 URZ, URZ, URZ, URZ ;  /* 0x0000003f3f3ff290 */ /* 0x000fe4000fffe03f */
[----:B------:R-:W-:Y:S05]  /*7210*/  @P2 IMAD.HI.U32 R6, R13, c[0x0][0x330], RZ ;  /* 0x0000cc000d062a27 */ /* 0x000fea00078e00ff */
[----:B------:R-:W-:Y:S02]  /*7220*/  @P2 SHF.R.U32.HI R13, RZ, c[0x0][0x334], R6 ;  /* 0x0000cd00ff0d2a19 */ /* 0x000fe40000011606 */
.L_x_189:
[----:B------:R-:W-:Y:S05]  /*7230*/  BSYNC B0 ;  /* 0x0000000000007941 */ /* 0x000fea0003800000 */
.L_x_187:
[----:B------:R-:W-:Y:S04]  /*7240*/  IMAD.IADD R6, R9, 0x1, -R226 ;  /* 0x0000000109067824 */ /* 0x000fe800078e0ae2 */
[----:B------:R-:W-:Y:S05]  /*7250*/  IMAD R6, R13, c[0x0][0x32c], R6 ;  /* 0x0000cb000d067a24 */ /* 0x000fea00078e0206 */
[----:B------:R-:W-:Y:S02]  /*7260*/  IADD3 R24, R6, c[0x0][0x32c], RZ ;  /* 0x0000cb0006187a10 */ /* 0x000fe40007ffe0ff */
[----:B------:R-:W-:Y:S02]  /*7270*/  IMNMX R7, R7, R6, !PT ;  /* 0x0000000607077217 */ /* 0x000fe40007800200 */
[----:B------:R-:W-:Y:S02]  /*7280*/  IMNMX R11, R11, R24, PT ;  /* 0x000000180b0b7217 */ /* 0x000fe40003800200 */
.L_x_186:
[----:B------:R-:W-:Y:S04]  /*7290*/  ISETP.NE.AND P2, PT, R12, RZ, PT ;  /* 0x000000ff0c00720c */ /* 0x000fe80003f45270 */
[----:B------:R-:W-:Y:S04]  /*72a0*/  ISETP.GT.AND P2, PT, R7, 0x1, !P2 ;  /* 0x000000010700780c */ /* 0x000fe80005744270 */
[----:B------:R-:W-:Y:S04]  /*72b0*/  ISETP.LT.OR P2, PT, R11, 0x2, P2 ;  /* 0x000000020b00780c */ /* 0x000fe80001741670 */
[----:B------:R-:W-:Y:S02]  /*72c0*/  FSEL R24, R244, -INF , !P2 ;  /* 0xff800000f4187808 */ /* 0x000fe40005000000 */
        /* <DEDUP_REMOVED lines=32> */
[----:B------:R-:W-:Y:S04]  /*74d0*/  ISETP.GT.AND P2, PT, R7, 0x28, !P1 ;  /* 0x000000280700780c */ /* 0x000fe80004f44270 */
[----:B------:R-:W-:Y:S04]  /*74e0*/  ISETP.LT.OR P2, PT, R11, 0x29, P2 ;  /* 0x000000290b00780c */ /* 0x000fe80001741670 */
[----:B------:R-:W-:Y:S02]  /*74f0*/  FSEL R170, R170, -INF , !P2 ;  /* 0xff800000aaaa7808 */ /* 0x000fe40005000000 */
[----:B------:R-:W-:Y:S04]  /*7500*/  ISETP.NE.AND P2, PT, R48, RZ, PT ;  /* 0x000000ff3000720c */ /* 0x000fe80003f45270 */
[----:B------:R-:W-:Y:S04]  /*7510*/  ISETP.GT.AND P2, PT, R7, RZ, !P2 ;  /* 0x000000ff0700720c */ /* 0x000fe80005744270 */
[----:B------:R-:W-:Y:S04]  /*7520*/  ISETP.LT.OR P2, PT, R11, 0x1, P2 ;  /* 0x000000010b00780c */ /* 0x000fe80001741670 */
[----:B------:R-:W-:Y:S02]  /*7530*/  FSEL R21, R243, -INF , !P2 ;  /* 0xff800000f3157808 */ /* 0x000fe40005000000 */
        /* <DEDUP_REMOVED lines=22> */
.L_x_192:
[----:B------:R-:W-:Y:S04]  /*76a0*/  MOV R7, c[0x0][0x32c] ;  /* 0x0000cb0000077a02 */ /* 0x000fe80000000f00 */
[----:B------:R-:W-:Y:S11]  /*76b0*/  ISETP.NE.AND P2, PT, R7, 0x1, PT ;  /* 0x000000010700780c */ /* 0x000ff60003f45270 */
[----:B------:R-:W-:Y:S02]  /*76c0*/  @!UPT UIADD3 URZ, URZ, URZ, URZ ;  /* 0x0000003f3f3ff290 */ /* 0x000fe4000fffe03f */
[----:B------:R-:W-:Y:S05]  /*76d0*/  @P2 IMAD.HI.U32 R7, R26, c[0x0][0x330], RZ ;  /* 0x0000cc001a072a27 */ /* 0x000fea00078e00ff */
[----:B------:R-:W-:Y:S02]  /*76e0*/  @P2 SHF.R.U32.HI R26, RZ, c[0x0][0x334], R7 ;  /* 0x0000cd00ff1a2a19 */ /* 0x000fe40000011607 */
.L_x_193:
[----:B------:R-:W-:Y:S05]  /*76f0*/  BSYNC B0 ;  /* 0x0000000000007941 */ /* 0x000fea0003800000 */
.L_x_191:
[----:B------:R-:W-:Y:S04]  /*7700*/  IMAD.IADD R7, R9, 0x1, -R226 ;  /* 0x0000000109077824 */ /* 0x000fe800078e0ae2 */
[----:B------:R-:W-:Y:S05]  /*7710*/  IMAD R7, R26, c[0x0][0x32c], R7 ;  /* 0x0000cb001a077a24 */ /* 0x000fea00078e0207 */
[----:B------:R-:W-:Y:S02]  /*7720*/  IADD3 R26, R7, c[0x0][0x32c], RZ ;  /* 0x0000cb00071a7a10 */ /* 0x000fe40007ffe0ff */
[----:B------:R-:W-:Y:S02]  /*7730*/  IMNMX R22, R22, R7, !PT ;  /* 0x0000000716167217 */ /* 0x000fe40007800200 */
[----:B------:R-:W-:Y:S02]  /*7740*/  IMNMX R25, R25, R26, PT ;  /* 0x0000001a19197217 */ /* 0x000fe40003800200 */
.L_x_190:
[----:B------:R-:W-:Y:S01]  /*7750*/  ISETP.NE.AND P2, PT, R12, RZ, PT ;  /* 0x000000ff0c00720c */ /* 0x000fe20003f45270 */
[----:B------:R-:W1:Y:S03]  /*7760*/  SHFL.IDX PT, R10, R10, 0x3, 0x1c1f ;  /* 0x007c1f000a0a7f89 */ /* 0x000e6600000e0000 */
[C---:B------:R-:W-:Y:S04]  /*7770*/  ISETP.GT.AND P2, PT, R22.reuse, 0x1, !P2 ;  /* 0x000000011600780c */ /* 0x040fe80005744270 */
[----:B------:R-:W-:Y:S04]  /*7780*/  ISETP.LT.OR P2, PT, R25, 0x2, P2 ;  /* 0x000000021900780c */ /* 0x000fe80001741670 */
[----:B------:R-:W-:Y:S02]  /*7790*/  FSEL R13, R245, -INF , !P2 ;  /* 0xff800000f50d7808 */ /* 0x000fe40005000000 */
[----:B------:R-:W-:Y:S04]  /*77a0*/  ISETP.NE.AND P2, PT, R47, RZ, PT ;  /* 0x000000ff2f00720c */ /* 0x000fe80003f45270 */
[C---:B------:R-:W-:Y:S04]  /*77b0*/  ISETP.GT.AND P2, PT, R22.reuse, 0x8, !P2 ;  /* 0x000000081600780c */ /* 0x040fe80005744270 */
[----:B------:R-:W-:Y:S01]  /*77c0*/  ISETP.LT.OR P2, PT, R25, 0x9, P2 ;  /* 0x000000091900780c */ /* 0x000fe20001741670 */
[--C-:B-1----:R-:W-:Y:S03]  /*77d0*/  IMAD.IADD R5, R5, 0x1, R10.reuse ;  /* 0x0000000105057824 */ /* 0x102fe600078e020a */
        /* <DEDUP_REMOVED lines=22> */
[C---:B------:R-:W-:Y:S04]  /*7940*/  ISETP.GT.AND P2, PT, R22.reuse, 0x20, !P2 ;  /* 0x000000201600780c */ /* 0x040fe80005744270 */
[----:B------:R-:W-:Y:S04]  /*7950*/  ISETP.LT.OR P2, PT, R25, 0x21, P2 ;  /* 0x000000211900780c */ /* 0x000fe80001741670 */
[----:B------:R-:W-:Y:S02]  /*7960*/  FSEL R169, R37, -INF , !P2 ;  /* 0xff80000025a97808 */ /* 0x000fe40005000000 */
[----:B------:R-:W-:Y:S04]  /*7970*/  ISETP.NE.AND P2, PT, R15, RZ, PT ;  /* 0x000000ff0f00720c */ /* 0x000fe80003f45270 */
[C---:B------:R-:W-:Y:S04]  /*7980*/  ISETP.GT.AND P2, PT, R22.reuse, 0x21, !P2 ;  /* 0x000000211600780c */ /* 0x040fe80005744270 */
[----:B------:R-:W-:Y:S04]  /*7990*/  ISETP.LT.OR P2, PT, R25, 0x22, P2 ;  /* 0x000000221900780c */ /* 0x000fe80001741670 */
[----:B------:R-:W-:Y:S02]  /*79a0*/  FSEL R167, R167, -INF , !P2 ;  /* 0xff800000a7a77808 */ /* 0x000fe40005000000 */
[----:B------:R-:W-:Y:S04]  /*79b0*/  ISETP.GT.AND P2, PT, R22, 0x28, !P1 ;  /* 0x000000281600780c */ /* 0x000fe80004f44270 */
[C---:B------:R-:W-:Y:S04]  /*79c0*/  ISETP.LT.OR P2, PT, R25.reuse, 0x29, P2 ;  /* 0x000000291900780c */ /* 0x040fe80001741670 */
[----:B------:R-:W-:Y:S02]  /*79d0*/  FSEL R165, R38, -INF , !P2 ;  /* 0xff80000026a57808 */ /* 0x000fe40005000000 */
[----:B------:R-:W-:Y:S04]  /*79e0*/  ISETP.NE.AND P2, PT, R48, RZ, PT ;  /* 0x000000ff3000720c */ /* 0x000fe80003f45270 */
[----:B------:R-:W-:Y:S04]  /*79f0*/  ISETP.GT.AND P2, PT, R22, RZ, !P2 ;  /* 0x000000ff1600720c */ /* 0x000fe80005744270 */
[C---:B------:R-:W-:Y:S04]  /*7a00*/  ISETP.LT.OR P2, PT, R25.reuse, 0x1, P2 ;  /* 0x000000011900780c */ /* 0x040fe80001741670 */
[----:B------:R-:W-:Y:S01]  /*7a10*/  FSEL R19, R0, -INF , !P2 ;  /* 0xff80000000137808 */ /* 0x000fe20005000000 */
[----:B------:R-:W-:Y:S01]  /*7a20*/  IMAD.IADD R0, R8, 0x1, R10 ;  /* 0x0000000108007824 */ /* 0x000fe200078e020a */
[----:B------:R-:W-:Y:S04]  /*7a30*/  ISETP.GT.AND P2, PT, R22, 0x29, !P0 ;  /* 0x000000291600780c */ /* 0x000fe80004744270 */
[----:B------:R-:W-:Y:S04]  /*7a40*/  ISETP.LT.OR P2, PT, R25, 0x2a, P2 ;  /* 0x0000002a1900780c */ /* 0x000fe80001741670 */
[----:B------:R-:W-:Y:S02]  /*7a50*/  FSEL R163, R39, -INF , !P2 ;  /* 0xff80000027a37808 */ /* 0x000fe40005000000 */
[----:B------:R-:W-:Y:S11]  /*7a60*/  PLOP3.LUT P2, PT, PT, PT, UP1, 0x40, 0x0 ;  /* 0x000000000000781c */ /* 0x000ff60003f4e818 */
[----:B------:R-:W-:Y:S02]  /*7a70*/  @!UPT UIADD3 URZ, URZ, URZ, URZ ;  /* 0x0000003f3f3ff290 */ /* 0x000fe4000fffe03f */
        /* <DEDUP_REMOVED lines=15> */
.L_x_196:
[----:B------:R-:W-:Y:S04]  /*7b70*/  MOV R8, c[0x0][0x32c] ;  /* 0x0000cb0000087a02 */ /* 0x000fe80000000f00 */
[----:B------:R-:W-:Y:S11]  /*7b80*/  ISETP.NE.AND P2, PT, R8, 0x1, PT ;  /* 0x000000010800780c */ /* 0x000ff60003f45270 */
[----:B------:R-:W-:Y:S02]  /*7b90*/  @!UPT UIADD3 URZ, URZ, URZ, URZ ;  /* 0x0000003f3f3ff290 */ /* 0x000fe4000fffe03f */
[----:B------:R-:W-:Y:S05]  /*7ba0*/  @P2 IMAD.HI.U32 R8, R10, c[0x0][0x330], RZ ;  /* 0x0000cc000a082a27 */ /* 0x000fea00078e00ff */
[----:B------:R-:W-:Y:S02]  /*7bb0*/  @P2 SHF.R.U32.HI R10, RZ, c[0x0][0x334], R8 ;  /* 0x0000cd00ff0a2a19 */ /* 0x000fe40000011608 */
.L_x_197:
[----:B------:R-:W-:Y:S05]  /*7bc0*/  BSYNC B0 ;  /* 0x0000000000007941 */ /* 0x000fea0003800000 */
.L_x_195:
[----:B------:R-:W-:Y:S04]  /*7bd0*/  IMAD.IADD R9, R9, 0x1, -R226 ;  /* 0x0000000109097824 */ /* 0x000fe800078e0ae2 */
[----:B------:R-:W-:Y:S05]  /*7be0*/  IMAD R9, R10, c[0x0][0x32c], R9 ;  /* 0x0000cb000a097a24 */ /* 0x000fea00078e0209 */
[----:B------:R-:W-:Y:S02]  /*7bf0*/  IADD3 R23, R9, c[0x0][0x32c], RZ ;  /* 0x0000cb0009177a10 */ /* 0x000fe40007ffe0ff */
[----:B------:R-:W-:Y:S02]  /*7c00*/  IMNMX R5, R5, R9, !PT ;  /* 0x0000000905057217 */ /* 0x000fe40007800200 */
[----:B------:R-:W-:Y:S02]  /*7c10*/  IMNMX R0, R0, R23, PT ;  /* 0x0000001700007217 */ /* 0x000fe40003800200 */
.L_x_194:
[----:B------:R-:W-:Y:S02]  /*7c20*/  ISETP.NE.AND P2, PT, R48, RZ, PT ;  /* 0x000000ff3000720c */ /* 0x000fe40003f45270 */
[C---:B------:R-:W-:Y:S02]  /*7c30*/  ISETP.GT.AND P1, PT, R5.reuse, 0x28, !P1 ;  /* 0x000000280500780c */ /* 0x040fe40004f24270 */
[C---:B------:R-:W-:Y:S02]  /*7c40*/  ISETP.GT.AND P2, PT, R5.reuse, RZ, !P2 ;  /* 0x000000ff0500720c */ /* 0x040fe40005744270 */
[----:B------:R-:W-:Y:S02]  /*7c50*/  ISETP.GT.AND P0, PT, R5, 0x29, !P0 ;  /* 0x000000290500780c */ /* 0x000fe40004704270 */
[C---:B------:R-:W-:Y:S02]  /*7c60*/  ISETP.LT.OR P2, PT, R0.reuse, 0x1, P2 ;  /* 0x000000010000780c */ /* 0x040fe40001741670 */
[----:B------:R-:W-:Y:S02]  /*7c70*/  ISETP.LT.OR P1, PT, R0, 0x29, P1 ;  /* 0x000000290000780c */ /* 0x000fe40000f21670 */
[----:B------:R-:W-:Y:S02]  /*7c80*/  FSEL R9, R2, -INF , !P2 ;  /* 0xff80000002097808 */ /* 0x000fe40005000000 */
[----:B------:R-:W-:Y:S02]  /*7c90*/  ISETP.NE.AND P2, PT, R12, RZ, PT ;  /* 0x000000ff0c00720c */ /* 0x000fe40003f45270 */
[----:B------:R-:W-:Y:S02]  /*7ca0*/  FMNMX.FTZ R23, R9, R148, !PT ;  /* 0x0000009409177209 */ /* 0x000fe40007810000 */
[----:B------:R-:W-:Y:S02]  /*7cb0*/  ISETP.GT.AND P2, PT, R5, 0x1, !P2 ;  /* 0x000000010500780c */ /* 0x000fe40005744270 */
[----:B------:R-:W-:Y:S02]  /*7cc0*/  FSEL R160, R31, -INF , !P1 ;  /* 0xff8000001fa07808 */ /* 0x000fe40004800000 */
[C---:B------:R-:W-:Y:S02]  /*7cd0*/  ISETP.LT.OR P2, PT, R0.reuse, 0x2, P2 ;  /* 0x000000020000780c */ /* 0x040fe40001741670 */
[----:B------:R-:W-:Y:S02]  /*7ce0*/  ISETP.LT.OR P0, PT, R0, 0x2a, P0 ;  /* 0x0000002a0000780c */ /* 0x000fe40000701670 */
[----:B------:R-:W-:Y:S02]  /*7cf0*/  FSEL R12, R3, -INF , !P2 ;  /* 0xff800000030c7808 */ /* 0x000fe40005000000 */
[----:B------:R-:W-:Y:S02]  /*7d00*/  ISETP.NE.AND P2, PT, R47, RZ, PT ;  /* 0x000000ff2f00720c */ /* 0x000fe40003f45270 */
[----:B------:R-:W-:Y:S02]  /*7d10*/  FMNMX.FTZ R3, R20, R151, !PT ;  /* 0x0000009714037209 */ /* 0x000fe40007810000 */
[----:B------:R-:W-:Y:S02]  /*7d20*/  ISETP.GT.AND P2, PT, R5, 0x8, !P2 ;  /* 0x000000080500780c */ /* 0x000fe40005744270 */
[----:B------:R-:W-:Y:S02]  /*7d30*/  FMNMX.FTZ R3, R16, R3, !PT ;  /* 0x0000000310037209 */ /* 0x000fe40007810000 */
[----:B------:R-:W-:Y:S02]  /*7d40*/  ISETP.LT.OR P2, PT, R0, 0x9, P2 ;  /* 0x000000090000780c */ /* 0x000fe40001741670 */
[----:B------:R-:W-:Y:S02]  /*7d50*/  FMNMX.FTZ R3, R14, R3, !PT ;  /* 0x000000030e037209 */ /* 0x000fe40007810000 */
        /* <DEDUP_REMOVED lines=18> */
[----:B------:R-:W-:Y:S02]  /*7e80*/  FSEL R153, R30, -INF , !P0 ;  /* 0xff8000001e997808 */ /* 0x000fe40004000000 */
[----:B------:R-:W-:Y:S04]  /*7e90*/  ISETP.LT.OR P2, PT, R0, 0x12, P2 ;  /* 0x000000120000780c */ /* 0x000fe80001741670 */
[----:B------:R-:W-:Y:S02]  /*7ea0*/  FSEL R252, R187, -INF , !P2 ;  /* 0xff800000bbfc7808 */ /* 0x000fe40005000000 */
[----:B------:R-:W-:Y:S02]  /*7eb0*/  ISETP.NE.AND P2, PT, R36, RZ, PT ;  /* 0x000000ff2400720c */ /* 0x000fe40003f45270 */
[----:B------:R-:W-:Y:S02]  /*7ec0*/  LDSM.16.MT88.4 R36, [R212+0x1880] ;  /* 0x00188000d424783b */ /* 0x000fe40000004200 */
[C---:B------:R-:W-:Y:S04]  /*7ed0*/  ISETP.GT.AND P2, PT, R5.reuse, 0x18, !P2 ;  /* 0x000000180500780c */ /* 0x040fe80005744270 */
[----:B------:R-:W-:Y:S04]  /*7ee0*/  ISETP.LT.OR P2, PT, R0, 0x19, P2 ;  /* 0x000000190000780c */ /* 0x000fe80001741670 */
[----:B------:R-:W-:Y:S02]  /*7ef0*/  FSEL R249, R18, -INF , !P2 ;  /* 0xff80000012f97808 */ /* 0x000fe40005000000 */
[----:B------:R-:W-:Y:S04]  /*7f00*/  ISETP.NE.AND P2, PT, R32, RZ, PT ;  /* 0x000000ff2000720c */ /* 0x000fe80003f45270 */
[----:B------:R-:W-:Y:S04]  /*7f10*/  ISETP.GT.AND P2, PT, R5, 0x19, !P2 ;  /* 0x000000190500780c */ /* 0x000fe80005744270 */
[----:B------:R-:W-:Y:S04]  /*7f20*/  ISETP.LT.OR P2, PT, R0, 0x1a, P2 ;  /* 0x0000001a0000780c */ /* 0x000fe80001741670 */
[----:B------:R-:W-:Y:S02]  /*7f30*/  FSEL R247, R17, -INF , !P2 ;  /* 0xff80000011f77808 */ /* 0x000fe40005000000 */
[----:B------:R-:W-:Y:S02]  /*7f40*/  FMNMX.FTZ R17, R21, R150, !PT ;  /* 0x0000009615117209 */ /* 0x000fe40007810000 */
        /* <DEDUP_REMOVED lines=9> */
[----:B------:R-:W-:Y:S02]  /*7fe0*/  FMNMX.FTZ R17, R46, R17, !PT ;  /* 0x000000112e117209 */ /* 0x000fe40007810000 */
[----:B------:R-:W-:Y:S02]  /*7ff0*/  FMNMX.FTZ R15, R250, R15, !PT ;  /* 0x0000000ffa0f7209 */ /* 0x000fe40007810000 */
[----:B------:R-:W-:Y:S02]  /*8000*/  FMNMX.FTZ R17, R44, R17, !PT ;  /* 0x000000112c117209 */ /* 0x000fe40007810000 */
[----:B------:R-:W-:Y:S02]  /*8010*/  FMNMX.FTZ R15, R174, R15, !PT ;  /* 0x0000000fae0f7209 */ /* 0x000fe40007810000 */
[----:B------:R-:W-:Y:S02]  /*8020*/  FMNMX.FTZ R17, R196, R17, !PT ;  /* 0x00000011c4117209 */ /* 0x000fe40007810000 */
[----:B------:R-:W-:Y:S02]  /*8030*/  FMNMX.FTZ R3, R172, R15, !PT ;  /* 0x0000000fac037209 */ /* 0x000fe40007810000 */
[----:B------:R-:W-:Y:S02]  /*8040*/  FMNMX.FTZ R17, R246, R17, !PT ;  /* 0x00000011f6117209 */ /* 0x000fe40007810000 */
[----:B------:R-:W-:Y:S01]  /*8050*/  FMNMX.FTZ R2, R19, R149, !PT ;  /* 0x0000009513027209 */ /* 0x000fe20007810000 */
[----:B------:R-:W-:Y:S01]  /*8060*/  SHFL.BFLY PT, R22, R3, 0x2, 0x1f ;  /* 0x0c401f0003167f89 */ /* 0x000fe200000e0000 */
[----:B------:R-:W-:Y:S02]  /*8070*/  FMNMX.FTZ R17, R248, R17, !PT ;  /* 0x00000011f8117209 */ /* 0x000fe40007810000 */
[----:B------:R-:W-:Y:S02]  /*8080*/  FMNMX.FTZ R18, R13, R2, !PT ;  /* 0x000000020d127209 */ /* 0x000fe40007810000 */
[----:B------:R-:W-:Y:S02]  /*8090*/  FMNMX.FTZ R17, R244, R17, !PT ;  /* 0x00000011f4117209 */ /* 0x000fe40007810000 */
[----:B------:R-:W-:Y:S02]  /*80a0*/  FMNMX.FTZ R18, R11, R18, !PT ;  /* 0x000000120b127209 */ /* 0x000fe40007810000 */
[----:B------:R-:W-:Y:S02]  /*80b0*/  FMNMX.FTZ R17, R170, R17, !PT ;  /* 0x00000011aa117209 */ /* 0x000fe40007810000 */
[----:B------:R-:W-:Y:S02]  /*80c0*/  ISETP.GT.AND P2, PT, R5, 0x21, !P2 ;  /* 0x000000210500780c */ /* 0x000fe40005744270 */
[----:B------:R-:W-:Y:S02]  /*80d0*/  FMNMX.FTZ R15, R168, R17, !PT ;  /* 0x00000011a80f7209 */ /* 0x000fe40007810000 */
[----:B------:R-:W-:Y:S02]  /*80e0*/  FMNMX.FTZ R17, R7, R18, !PT ;  /* 0x0000001207117209 */ /* 0x000fe40007810000 */
[----:B------:R-:W-:Y:S01]  /*80f0*/  ISETP.LT.OR P2, PT, R0, 0x22, P2 ;  /* 0x000000220000780c */ /* 0x000fe20001741670 */
[----:B------:R-:W1:Y:S01]  /*8100*/  SHFL.BFLY PT, R2, R15, 0x2, 0x1f ;  /* 0x0c401f000f027f89 */ /* 0x000e6200000e0000 */
[----:B------:R-:W-:Y:S02]  /*8110*/  FMNMX.FTZ R18, R198, R17, !PT ;  /* 0x00000011c6127209 */ /* 0x000fe40007810000 */
[----:B------:R-:W-:Y:S02]  /*8120*/  FSEL R162, R27, -INF , !P2 ;  /* 0xff8000001ba27808 */ /* 0x000fe40005000000 */
[----:B------:R-:W-:Y:S04]  /*8130*/  FMNMX.FTZ R18, R199, R18, !PT ;  /* 0x00000012c7127209 */ /* 0x000fe80007810000 */
[----:B------:R-:W-:Y:S04]  /*8140*/  FMNMX.FTZ R18, R243, R18, !PT ;  /* 0x00000012f3127209 */ /* 0x000fe80007810000 */
[----:B------:R-:W-:Y:S04]  /*8150*/  FMNMX.FTZ R18, R251, R18, !PT ;  /* 0x00000012fb127209 */ /* 0x000fe80007810000 */
[----:B------:R-:W-:Y:S04]  /*8160*/  FMNMX.FTZ R18, R169, R18, !PT ;  /* 0x00000012a9127209 */ /* 0x000fe80007810000 */
[----:B------:R-:W-:Y:S02]  /*8170*/  FMNMX.FTZ R18, R167, R18, !PT ;  /* 0x00000012a7127209 */ /* 0x000fe40007810000 */
[----:B-1----:R-:W-:Y:S02]  /*8180*/  FMNMX.FTZ R2, R15, R2, !PT ;  /* 0x000000020f027209 */ /* 0x002fe40007810000 */
[----:B------:R-:W-:Y:S02]  /*8190*/  FMNMX.FTZ R22, R3, R22, !PT ;  /* 0x0000001603167209 */ /* 0x000fe40007810000 */
[----:B------:R-:W-:Y:S01]  /*81a0*/  FMNMX.FTZ R18, R165, R18, !PT ;  /* 0x00000012a5127209 */ /* 0x000fe20007810000 */
[----:B------:R-:W1:Y:S03]  /*81b0*/  SHFL.BFLY PT, R17, R2, 0x1, 0x1f ;  /* 0x0c201f0002117f89 */ /* 0x000e6600000e0000 */
[----:B------:R-:W-:Y:S05]  /*81c0*/  FMNMX.FTZ R15, R163, R18, !PT ;  /* 0x00000012a30f7209 */ /* 0x000fea0007810000 */
[----:B------:R-:W2:Y:S08]  /*81d0*/  SHFL.BFLY PT, R3, R22, 0x1, 0x1f ;  /* 0x0c201f0016037f89 */ /* 0x000eb000000e0000 */
[----:B------:R-:W3:Y:S01]  /*81e0*/  SHFL.BFLY PT, R18, R15, 0x2, 0x1f ;  /* 0x0c401f000f127f89 */ /* 0x000ee200000e0000 */
[----:B-1----:R-:W-:Y:S04]  /*81f0*/  FMNMX.FTZ R2, R2, R17, !PT ;  /* 0x0000001102027209 */ /* 0x002fe80007810000 */
[C---:B------:R-:W-:Y:S01]  /*8200*/  FSETP.NEU.FTZ.AND P1, PT, R2.reuse, -INF , PT ;  /* 0xff8000000200780b */ /* 0x040fe20003f3d000 */
[----:B------:R-:W-:Y:S01]  /*8210*/  FMUL.FTZ R171, R2, c[0x0][0x2d0] ;  /* 0x0000b40002ab7a20 */ /* 0x000fe20000410000 */
[----:B--2---:R-:W-:Y:S04]  /*8220*/  FMNMX.FTZ R3, R22, R3, !PT ;  /* 0x0000000316037209 */ /* 0x004fe80007810000 */
[----:B------:R-:W-:Y:S02]  /*8230*/  FSEL R171, R171, RZ, P1 ;  /* 0x000000ffabab7208 */ /* 0x000fe40000800000 */
[C---:B------:R-:W-:Y:S01]  /*8240*/  FSETP.NEU.FTZ.AND P2, PT, R3.reuse, -INF , PT ;  /* 0xff8000000300780b */ /* 0x040fe20003f5d000 */
[----:B------:R-:W-:Y:S02]  /*8250*/  FMUL.FTZ R173, R3, c[0x0][0x2d0] ;  /* 0x0000b40003ad7a20 */ /* 0x000fe40000410000 */
[--C-:B------:R-:W-:Y:S01]  /*8260*/  FFMA.FTZ R155, R21, c[0x0][0x2d0], -R171.reuse ;  /* 0x0000b400159b7a23 */ /* 0x100fe200000108ab */
[----:B---3--:R-:W-:Y:S01]  /*8270*/  FMNMX.FTZ R15, R15, R18, !PT ;  /* 0x000000120f0f7209 */ /* 0x008fe20007810000 */
[--C-:B------:R-:W-:Y:S01]  /*8280*/  FFMA.FTZ R183, R6, c[0x0][0x2d0], -R171.reuse ;  /* 0x0000b40006b77a23 */ /* 0x100fe200000108ab */
[----:B------:R-:W-:Y:S01]  /*8290*/  FSEL R173, R173, RZ, P2 ;  /* 0x000000ffadad7208 */ /* 0x000fe20001000000 */
[--C-:B------:R-:W-:Y:S02]  /*82a0*/  FFMA.FTZ R154, R24, c[0x0][0x2d0], -R171.reuse ;  /* 0x0000b400189a7a23 */ /* 0x100fe400000108ab */
[----:B------:R-:W-:Y:S01]  /*82b0*/  FFMA.FTZ R182, R186, c[0x0][0x2d0], -R171 ;  /* 0x0000b400bab67a23 */ /* 0x000fe200000108ab */
[----:B------:R-:W-:Y:S01]  /*82c0*/  MUFU.EX2 R155, R155 ;  /* 0x0000009b009b7308 */ /* 0x000fe20000000800 */
[--C-:B------:R-:W-:Y:S01]  /*82d0*/  FFMA.FTZ R177, R14, c[0x0][0x2d0], -R173.reuse ;  /* 0x0000b4000eb17a23 */ /* 0x100fe200000108ad */
[----:B------:R-:W-:Y:S01]  /*82e0*/  FMNMX.FTZ R14, R8, R23, !PT ;  /* 0x00000017080e7209 */ /* 0x000fe20007810000 */
[--C-:B------:R-:W-:Y:S02]  /*82f0*/  FFMA.FTZ R176, R4, c[0x0][0x2d0], -R173.reuse ;  /* 0x0000b40004b07a23 */ /* 0x100fe400000108ad */
[--C-:B------:R-:W-:Y:S01]  /*8300*/  FFMA.FTZ R179, R20, c[0x0][0x2d0], -R173.reuse ;  /* 0x0000b40014b37a23 */ /* 0x100fe200000108ad */
[----:B------:R-:W-:Y:S01]  /*8310*/  FMNMX.FTZ R17, R245, R14, !PT ;  /* 0x0000000ef5117209 */ /* 0x000fe20007810000 */
[----:B------:R-:W-:Y:S01]  /*8320*/  LDSM.16.MT88.4 R20, [R214+0x1880] ;  /* 0x00188000d614783b */ /* 0x000fe20000004200 */
[--C-:B------:R-:W-:Y:S02]  /*8330*/  FFMA.FTZ R178, R16, c[0x0][0x2d0], -R173.reuse ;  /* 0x0000b40010b27a23 */ /* 0x100fe400000108ad */
[----:B------:R-:W-:Y:S01]  /*8340*/  FMNMX.FTZ R4, R252, R17, !PT ;  /* 0x00000011fc047209 */ /* 0x000fe20007810000 */
[----:B------:R-:W-:Y:S01]  /*8350*/  MUFU.EX2 R179, R179 ;  /* 0x000000b300b37308 */ /* 0x000fe20000000800 */
[----:B------:R-:W-:Y:S02]  /*8360*/  FFMA.FTZ R174, R174, c[0x0][0x2d0], -R173 ;  /* 0x0000b400aeae7a23 */ /* 0x000fe400000108ad */
[----:B------:R-:W-:Y:S01]  /*8370*/  FMNMX.FTZ R4, R249, R4, !PT ;  /* 0x00000004f9047209 */ /* 0x000fe20007810000 */
[----:B------:R-:W1:Y:S01]  /*8380*/  SHFL.BFLY PT, R14, R15, 0x1, 0x1f ;  /* 0x0c201f000f0e7f89 */ /* 0x000e6200000e0000 */
[----:B------:R-:W-:Y:S02]  /*8390*/  FFMA.FTZ R170, R170, c[0x0][0x2d0], -R171 ;  /* 0x0000b400aaaa7a23 */ /* 0x000fe400000108ab */
[----:B------:R-:W-:Y:S01]  /*83a0*/  FMNMX.FTZ R17, R247, R4, !PT ;  /* 0x00000004f7117209 */ /* 0x000fe20007810000 */
[--C-:B------:R-:W-:Y:S02]  /*83b0*/  FFMA.FTZ R190, R42, c[0x0][0x2d0], -R173.reuse ;  /* 0x0000b4002abe7a23 */ /* 0x100fe400000108ad */
[----:B------:R-:W2:Y:S01]  /*83c0*/  MUFU.EX2 R178, R178 ;  /* 0x000000b200b27308 */ /* 0x000ea20000000800 */
[----:B------:R-:W-:Y:S01]  /*83d0*/  FMNMX.FTZ R5, R164, R17, !PT ;  /* 0x00000011a4057209 */ /* 0x000fe20007810000 */
[----:B------:R-:W-:Y:S02]  /*83e0*/  FFMA.FTZ R191, R40, c[0x0][0x2d0], -R173 ;  /* 0x0000b40028bf7a23 */ /* 0x000fe400000108ad */
[--C-:B------:R-:W-:Y:S01]  /*83f0*/  FFMA.FTZ R192, R46, c[0x0][0x2d0], -R171.reuse ;  /* 0x0000b4002ec07a23 */ /* 0x100fe200000108ab */
[----:B------:R-:W-:Y:S01]  /*8400*/  FMNMX.FTZ R5, R162, R5, !PT ;  /* 0x00000005a2057209 */ /* 0x000fe20007810000 */
[----:B------:R-:W-:Y:S02]  /*8410*/  FFMA.FTZ R193, R44, c[0x0][0x2d0], -R171 ;  /* 0x0000b4002cc17a23 */ /* 0x000fe400000108ab */
[--C-:B------:R-:W-:Y:S01]  /*8420*/  FFMA.FTZ R194, R194, c[0x0][0x2d0], -R173.reuse ;  /* 0x0000b400c2c27a23 */ /* 0x100fe200000108ad */
[----:B------:R-:W-:Y:S01]  /*8430*/  FMNMX.FTZ R0, R160, R5, !PT ;  /* 0x00000005a0007209 */ /* 0x000fe20007810000 */
[----:B------:R-:W-:Y:S01]  /*8440*/  MUFU.EX2 R177, R177 ;  /* 0x000000b100b17308 */ /* 0x000fe20000000800 */
[----:B------:R-:W-:Y:S02]  /*8450*/  FFMA.FTZ R195, R195, c[0x0][0x2d0], -R173 ;  /* 0x0000b400c3c37a23 */ /* 0x000fe400000108ad */
[----:B------:R-:W-:Y:S01]  /*8460*/  FMNMX.FTZ R4, R153, R0, !PT ;  /* 0x0000000099047209 */ /* 0x000fe20007810000 */
[--C-:B------:R-:W-:Y:S02]  /*8470*/  FFMA.FTZ R196, R196, c[0x0][0x2d0], -R171.reuse ;  /* 0x0000b400c4c47a23 */ /* 0x100fe400000108ab */
[----:B------:R-:W-:Y:S02]  /*8480*/  FFMA.FTZ R197, R246, c[0x0][0x2d0], -R171 ;  /* 0x0000b400f6c57a23 */ /* 0x000fe400000108ab */
[----:B------:R-:W3:Y:S01]  /*8490*/  SHFL.BFLY PT, R5, R4, 0x2, 0x1f ;  /* 0x0c401f0004057f89 */ /* 0x000ee200000e0000 */
[----:B-1----:R-:W-:Y:S01]  /*84a0*/  FMNMX.FTZ R0, R15, R14, !PT ;  /* 0x0000000e0f007209 */ /* 0x002fe20007810000 */
[----:B------:R-:W1:Y:S01]  /*84b0*/  MUFU.EX2 R176, R176 ;  /* 0x000000b000b07308 */ /* 0x000e620000000800 */
[----:B------:R-:W-:Y:S02]  /*84c0*/  FFMA.FTZ R250, R250, c[0x0][0x2d0], -R173 ;  /* 0x0000b400fafa7a23 */ /* 0x000fe400000108ad */
[C---:B------:R-:W-:Y:S01]  /*84d0*/  FSETP.NEU.FTZ.AND P0, PT, R0.reuse, -INF , PT ;  /* 0xff8000000000780b */ /* 0x040fe20003f1d000 */
[----:B------:R-:W-:Y:S01]  /*84e0*/  FMUL.FTZ R166, R0, c[0x0][0x2d0] ;  /* 0x0000b40000a67a20 */ /* 0x000fe20000410000 */
[----:B--2---:R-:W-:Y:S01]  /*84f0*/  F2FP.BF16.PACK_AB R156, R178, R179 ;  /* 0x000000b3b29c723e */ /* 0x004fe200000010ff */
[--C-:B------:R-:W-:Y:S02]  /*8500*/  FFMA.FTZ R248, R248, c[0x0][0x2d0], -R171.reuse ;  /* 0x0000b400f8f87a23 */ /* 0x100fe400000108ab */
[--C-:B------:R-:W-:Y:S01]  /*8510*/  FFMA.FTZ R244, R244, c[0x0][0x2d0], -R171.reuse ;  /* 0x0000b400f4f47a23 */ /* 0x100fe200000108ab */
[----:B------:R-:W-:Y:S01]  /*8520*/  FSEL R166, R166, RZ, P0 ;  /* 0x000000ffa6a67208 */ /* 0x000fe20000000000 */
[----:B------:R-:W2:Y:S01]  /*8530*/  MUFU.EX2 R154, R154 ;  /* 0x0000009a009a7308 */ /* 0x000ea20000000800 */
[----:B------:R-:W-:Y:S03]  /*8540*/  FFMA.FTZ R171, R168, c[0x0][0x2d0], -R171 ;  /* 0x0000b400a8ab7a23 */ /* 0x000fe600000108ab */
[--C-:B------:R-:W-:Y:S01]  /*8550*/  FFMA.FTZ R184, R7, c[0x0][0x2d0], -R166.reuse ;  /* 0x0000b40007b87a23 */ /* 0x100fe200000108a6 */
[----:B------:R-:W-:Y:S01]  /*8560*/  FSEL R7, R2, RZ, P1 ;  /* 0x000000ff02077208 */ /* 0x000fe20000800000 */
[--C-:B------:R-:W-:Y:S02]  /*8570*/  FFMA.FTZ R181, R19, c[0x0][0x2d0], -R166.reuse ;  /* 0x0000b40013b57a23 */ /* 0x100fe400000108a6 */
[----:B------:R-:W-:Y:S02]  /*8580*/  FFMA.FTZ R180, R13, c[0x0][0x2d0], -R166 ;  /* 0x0000b4000db47a23 */ /* 0x000fe400000108a6 */
[----:B------:R-:W-:Y:S01]  /*8590*/  FADD.FTZ R6, -R7, R150 ;  /* 0x0000009607067221 */ /* 0x000fe20000010100 */
[----:B------:R-:W-:Y:S01]  /*85a0*/  MUFU.EX2 R183, R183 ;  /* 0x000000b700b77308 */ /* 0x000fe20000000800 */
[----:B---3--:R-:W-:Y:S01]  /*85b0*/  FMNMX.FTZ R5, R4, R5, !PT ;  /* 0x0000000504057209 */ /* 0x008fe20007810000 */
[--C-:B------:R-:W-:Y:S01]  /*85c0*/  FFMA.FTZ R185, R11, c[0x0][0x2d0], -R166.reuse ;  /* 0x0000b4000bb97a23 */ /* 0x100fe200000108a6 */
[----:B------:R-:W-:Y:S01]  /*85d0*/  FSEL R4, R3, RZ, P2 ;  /* 0x000000ff03047208 */ /* 0x000fe20001000000 */
[----:B------:R-:W-:Y:S01]  /*85e0*/  FMUL.FTZ R150, R6, c[0x0][0x2d0] ;  /* 0x0000b40006967a20 */ /* 0x000fe20000410000 */
[----:B-1----:R-:W-:Y:S01]  /*85f0*/  F2FP.BF16.PACK_AB R158, R176, R177 ;  /* 0x000000b1b09e723e */ /* 0x002fe200000010ff */
[----:B------:R-:W1:Y:S01]  /*8600*/  SHFL.BFLY PT, R152, R5, 0x1, 0x1f ;  /* 0x0c201f0005987f89 */ /* 0x000e6200000e0000 */
[--C-:B------:R-:W-:Y:S02]  /*8610*/  FFMA.FTZ R169, R169, c[0x0][0x2d0], -R166.reuse ;  /* 0x0000b400a9a97a23 */ /* 0x100fe400000108a6 */
[----:B------:R-:W-:Y:S01]  /*8620*/  FADD.FTZ R4, -R4, R151 ;  /* 0x0000009704047221 */ /* 0x000fe20000010100 */
[----:B------:R-:W3:Y:S01]  /*8630*/  MUFU.EX2 R150, R150 ;  /* 0x0000009600967308 */ /* 0x000ee20000000800 */
[--C-:B------:R-:W-:Y:S02]  /*8640*/  FFMA.FTZ R167, R167, c[0x0][0x2d0], -R166.reuse ;  /* 0x0000b400a7a77a23 */ /* 0x100fe400000108a6 */
[----:B------:R-:W-:Y:S01]  /*8650*/  FMUL.FTZ R151, R4, c[0x0][0x2d0] ;  /* 0x0000b40004977a20 */ /* 0x000fe20000410000 */
[----:B------:R-:W-:Y:S01]  /*8660*/  FSEL R4, R0, RZ, P0 ;  /* 0x000000ff00047208 */ /* 0x000fe20000000000 */
[--C-:B------:R-:W-:Y:S01]  /*8670*/  FFMA.FTZ R165, R165, c[0x0][0x2d0], -R166.reuse ;  /* 0x0000b400a5a57a23 */ /* 0x100fe200000108a6 */
[----:B--2---:R-:W-:Y:S01]  /*8680*/  F2FP.BF16.PACK_AB R157, R154, R155 ;  /* 0x0000009b9a9d723e */ /* 0x004fe200000010ff */
[--C-:B------:R-:W-:Y:S02]  /*8690*/  FFMA.FTZ R198, R198, c[0x0][0x2d0], -R166.reuse ;  /* 0x0000b400c6c67a23 */ /* 0x100fe400000108a6 */
[----:B------:R-:W-:Y:S01]  /*86a0*/  FADD.FTZ R4, -R4, R149 ;  /* 0x0000009504047221 */ /* 0x000fe20000010100 */
[----:B------:R-:W-:Y:S01]  /*86b0*/  MUFU.EX2 R151, R151 ;  /* 0x0000009700977308 */ /* 0x000fe20000000800 */
[--C-:B------:R-:W-:Y:S02]  /*86c0*/  FFMA.FTZ R199, R199, c[0x0][0x2d0], -R166.reuse ;  /* 0x0000b400c7c77a23 */ /* 0x100fe400000108a6 */
[----:B------:R-:W-:Y:S02]  /*86d0*/  FMUL.FTZ R149, R4, c[0x0][0x2d0] ;  /* 0x0000b40004957a20 */ /* 0x000fe40000410000 */
[--C-:B------:R-:W-:Y:S02]  /*86e0*/  FFMA.FTZ R243, R243, c[0x0][0x2d0], -R166.reuse ;  /* 0x0000b400f3f37a23 */ /* 0x100fe400000108a6 */
[----:B------:R-:W-:Y:S02]  /*86f0*/  FFMA.FTZ R246, R251, c[0x0][0x2d0], -R166 ;  /* 0x0000b400fbf67a23 */ /* 0x000fe400000108a6 */
[--C-:B------:R-:W-:Y:S01]  /*8700*/  FFMA.FTZ R251, R175, c[0x0][0x2d0], -R173.reuse ;  /* 0x0000b400affb7a23 */ /* 0x100fe200000108ad */
[----:B-1----:R-:W-:Y:S01]  /*8710*/  FMNMX.FTZ R152, R5, R152, !PT ;  /* 0x0000009805987209 */ /* 0x002fe20007810000 */
[----:B------:R-:W1:Y:S01]  /*8720*/  MUFU.EX2 R182, R182 ;  /* 0x000000b600b67308 */ /* 0x000e620000000800 */
[----:B------:R-:W-:Y:S02]  /*8730*/  FFMA.FTZ R173, R172, c[0x0][0x2d0], -R173 ;  /* 0x0000b400acad7a23 */ /* 0x000fe400000108ad */
[C---:B------:R-:W-:Y:S01]  /*8740*/  FSETP.NEU.FTZ.AND P0, PT, R152.reuse, -INF , PT ;  /* 0xff8000009800780b */ /* 0x040fe20003f1d000 */
[----:B------:R-:W-:Y:S02]  /*8750*/  FMUL.FTZ R161, R152, c[0x0][0x2d0] ;  /* 0x0000b40098a17a20 */ /* 0x000fe40000410000 */
[----:B---3--:R-:W-:Y:S01]  /*8760*/  FMUL.FTZ R6, R150, R146 ;  /* 0x0000009296067220 */ /* 0x008fe20000410000 */
[----:B------:R-:W-:Y:S01]  /*8770*/  FSEL R5, R152, RZ, P0 ;  /* 0x000000ff98057208 */ /* 0x000fe20000000000 */
[C---:B------:R-:W-:Y:S01]  /*8780*/  FMUL.FTZ R7, R150.reuse, R147 ;  /* 0x0000009396077220 */ /* 0x040fe20000410000 */
[----:B------:R-:W-:Y:S01]  /*8790*/  FSEL R161, R161, RZ, P0 ;  /* 0x000000ffa1a17208 */ /* 0x000fe20000000000 */
[----:B------:R-:W2:Y:S01]  /*87a0*/  MUFU.EX2 R149, R149 ;  /* 0x0000009500957308 */ /* 0x000ea20000000800 */
[----:B------:R-:W-:Y:S01]  /*87b0*/  FMUL.FTZ R18, R150, R134 ;  /* 0x0000008696127220 */ /* 0x000fe20000410000 */
[----:B------:R-:W-:Y:S01]  /*87c0*/  ISETP.GT.AND P0, PT, R233, UR4, PT ;  /* 0x00000004e9007c0c */ /* 0x000fe2000bf04270 */
[----:B------:R-:W-:Y:S01]  /*87d0*/  FADD.FTZ R5, -R5, R148 ;  /* 0x0000009405057221 */ /* 0x000fe20000010100 */
[----:B------:R-:W-:Y:S01]  /*87e0*/  IADD3 R233, R233, -0x1, RZ ;  /* 0xffffffffe9e97810 */ /* 0x000fe20007ffe0ff */
[--C-:B------:R-:W-:Y:S02]  /*87f0*/  FFMA.FTZ R188, R12, c[0x0][0x2d0], -R161.reuse ;  /* 0x0000b4000cbc7a23 */ /* 0x100fe400000108a1 */
[--C-:B------:R-:W-:Y:S02]  /*8800*/  FFMA.FTZ R189, R9, c[0x0][0x2d0], -R161.reuse ;  /* 0x0000b40009bd7a23 */ /* 0x100fe400000108a1 */
[--C-:B------:R-:W-:Y:S01]  /*8810*/  FFMA.FTZ R187, R10, c[0x0][0x2d0], -R161.reuse ;  /* 0x0000b4000abb7a23 */ /* 0x100fe200000108a1 */
[----:B------:R-:W-:Y:S01]  /*8820*/  MUFU.EX2 R181, R181 ;  /* 0x000000b500b57308 */ /* 0x000fe20000000800 */
[--C-:B------:R-:W-:Y:S02]  /*8830*/  FFMA.FTZ R186, R8, c[0x0][0x2d0], -R161.reuse ;  /* 0x0000b40008ba7a23 */ /* 0x100fe400000108a1 */
[----:B------:R-:W-:Y:S01]  /*8840*/  FMUL.FTZ R8, R5, c[0x0][0x2d0] ;  /* 0x0000b40005087a20 */ /* 0x000fe20000410000 */
[----:B-1----:R-:W-:Y:S01]  /*8850*/  F2FP.BF16.PACK_AB R159, R182, R183 ;  /* 0x000000b7b69f723e */ /* 0x002fe200000010ff */
[C---:B------:R-:W-:Y:S02]  /*8860*/  FMUL.FTZ R4, R151.reuse, R144 ;  /* 0x0000009097047220 */ /* 0x040fe40000410000 */
[C---:B------:R-:W-:Y:S02]  /*8870*/  FMUL.FTZ R5, R151.reuse, R145 ;  /* 0x0000009197057220 */ /* 0x040fe40000410000 */
[C---:B------:R-:W-:Y:S01]  /*8880*/  FMUL.FTZ R16, R151.reuse, R132 ;  /* 0x0000008497107220 */ /* 0x040fe20000410000 */
[----:B------:R1:W3:Y:S01]  /*8890*/  MUFU.EX2 R148, R8 ;  /* 0x0000000800947308 */ /* 0x0002e20000000800 */
[----:B------:R-:W-:Y:S02]  /*88a0*/  FMUL.FTZ R17, R151, R133 ;  /* 0x0000008597117220 */ /* 0x000fe40000410000 */
[C---:B------:R-:W-:Y:S01]  /*88b0*/  FMUL.FTZ R19, R150.reuse, R135 ;  /* 0x0000008796137220 */ /* 0x040fe20000410000 */
[-C--:B------:R-:W-:Y:S01]  /*88c0*/  HMMA.16816.F32.BF16 R4, R156, R20.reuse, R4 ;  /* 0x000000149c04723c */ /* 0x080fe20000041804 */
[C---:B--2---:R-:W-:Y:S01]  /*88d0*/  FMUL.FTZ R9, R149.reuse, R141 ;  /* 0x0000008d95097220 */ /* 0x044fe20000410000 */
[----:B------:R-:W-:Y:S01]  /*88e0*/  LDSM.16.MT88.4 R132, [R214+0x2080] ;  /* 0x00208000d684783b */ /* 0x000fe20000004200 */
[C---:B------:R-:W-:Y:S02]  /*88f0*/  FMUL.FTZ R12, R149.reuse, R136 ;  /* 0x00000088950c7220 */ /* 0x040fe40000410000 */
[----:B------:R-:W-:Y:S01]  /*8900*/  FMUL.FTZ R13, R149, R137 ;  /* 0x00000089950d7220 */ /* 0x000fe20000410000 */
[----:B------:R-:W2:Y:S01]  /*8910*/  MUFU.EX2 R180, R180 ;  /* 0x000000b400b47308 */ /* 0x000ea20000000800 */
[C---:B------:R-:W-:Y:S02]  /*8920*/  FMUL.FTZ R32, R151.reuse, R116 ;  /* 0x0000007497207220 */ /* 0x040fe40000410000 */
[----:B------:R-:W-:Y:S03]  /*8930*/  FMUL.FTZ R33, R151, R117 ;  /* 0x0000007597217220 */ /* 0x000fe60000410000 */
[C---:B------:R-:W-:Y:S02]  /*8940*/  FMUL.FTZ R34, R150.reuse, R118 ;  /* 0x0000007696227220 */ /* 0x040fe40000410000 */
[----:B------:R-:W-:Y:S02]  /*8950*/  FMUL.FTZ R35, R150, R119 ;  /* 0x0000007796237220 */ /* 0x000fe40000410000 */
[----:B------:R-:W-:Y:S01]  /*8960*/  MUFU.EX2 R185, R185 ;  /* 0x000000b900b97308 */ /* 0x000fe20000000800 */
[----:B------:R-:W-:Y:S01]  /*8970*/  LDSM.16.MT88.4 R116, [R214+0x2880] ;  /* 0x00288000d674783b */ /* 0x000fe20000004200 */
[C---:B------:R-:W-:Y:S02]  /*8980*/  FMUL.FTZ R40, R149.reuse, R108 ;  /* 0x0000006c95287220 */ /* 0x040fe40000410000 */
[C---:B-1----:R-:W-:Y:S02]  /*8990*/  FMUL.FTZ R8, R149.reuse, R140 ;  /* 0x0000008c95087220 */ /* 0x042fe40000410000 */
[C---:B---3--:R-:W-:Y:S02]  /*89a0*/  FMUL.FTZ R10, R148.reuse, R142 ;  /* 0x0000008e940a7220 */ /* 0x048fe40000410000 */
[C---:B------:R-:W-:Y:S02]  /*89b0*/  FMUL.FTZ R11, R148.reuse, R143 ;  /* 0x0000008f940b7220 */ /* 0x040fe40000410000 */
[----:B------:R-:W1:Y:S01]  /*89c0*/  MUFU.EX2 R184, R184 ;  /* 0x000000b800b87308 */ /* 0x000e620000000800 */
[C---:B------:R-:W-:Y:S02]  /*89d0*/  FMUL.FTZ R14, R148.reuse, R138 ;  /* 0x0000008a940e7220 */ /* 0x040fe40000410000 */
[----:B------:R-:W-:Y:S01]  /*89e0*/  FMUL.FTZ R15, R148, R139 ;  /* 0x0000008b940f7220 */ /* 0x000fe20000410000 */
[----:B--2---:R-:W-:Y:S01]  /*89f0*/  F2FP.BF16.PACK_AB R144, R180, R181 ;  /* 0x000000b5b490723e */ /* 0x004fe200000010ff */
[C---:B------:R-:W-:Y:S02]  /*8a00*/  FMUL.FTZ R41, R149.reuse, R109 ;  /* 0x0000006d95297220 */ /* 0x040fe40000410000 */
[C---:B------:R-:W-:Y:S02]  /*8a10*/  FMUL.FTZ R42, R148.reuse, R110 ;  /* 0x0000006e942a7220 */ /* 0x040fe40000410000 */
[C---:B------:R-:W-:Y:S01]  /*8a20*/  FMUL.FTZ R43, R148.reuse, R111 ;  /* 0x0000006f942b7220 */ /* 0x040fe20000410000 */
[----:B------:R-:W-:Y:S01]  /*8a30*/  MUFU.EX2 R189, R189 ;  /* 0x000000bd00bd7308 */ /* 0x000fe20000000800 */
[----:B------:R-:W-:Y:S01]  /*8a40*/  LDSM.16.MT88.4 R108, [R214+0x1c80] ;  /* 0x001c8000d66c783b */ /* 0x000fe20000004200 */
[C---:B------:R-:W-:Y:S02]  /*8a50*/  FMUL.FTZ R44, R149.reuse, R104 ;  /* 0x00000068952c7220 */ /* 0x040fe40000410000 */
[----:B------:R-:W-:Y:S02]  /*8a60*/  FMUL.FTZ R45, R149, R105 ;  /* 0x00000069952d7220 */ /* 0x000fe40000410000 */
[C---:B------:R-:W-:Y:S02]  /*8a70*/  FMUL.FTZ R46, R148.reuse, R106 ;  /* 0x0000006a942e7220 */ /* 0x040fe40000410000 */
[----:B------:R-:W-:Y:S02]  /*8a80*/  FMUL.FTZ R47, R148, R107 ;  /* 0x0000006b942f7220 */ /* 0x000fe40000410000 */
[----:B------:R-:W2:Y:S01]  /*8a90*/  MUFU.EX2 R188, R188 ;  /* 0x000000bc00bc7308 */ /* 0x000ea20000000800 */
[----:B------:R-:W-:Y:S01]  /*8aa0*/  LDSM.16.MT88.4 R104, [R212+0x3080] ;  /* 0x00308000d468783b */ /* 0x000fe20000004200 */
[C---:B------:R-:W-:Y:S01]  /*8ab0*/  FMUL.FTZ R48, R151.reuse, R100 ;  /* 0x0000006497307220 */ /* 0x040fe20000410000 */
[----:B-1----:R-:W-:Y:S01]  /*8ac0*/  F2FP.BF16.PACK_AB R146, R184, R185 ;  /* 0x000000b9b892723e */ /* 0x002fe200000010ff */
[----:B------:R-:W-:Y:S02]  /*8ad0*/  FMUL.FTZ R49, R151, R101 ;  /* 0x0000006597317220 */ /* 0x000fe40000410000 */
[C---:B------:R-:W-:Y:S02]  /*8ae0*/  FMUL.FTZ R50, R150.reuse, R102 ;  /* 0x0000006696327220 */ /* 0x040fe40000410000 */
[----:B------:R-:W-:Y:S02]  /*8af0*/  FMUL.FTZ R51, R150, R103 ;  /* 0x0000006796337220 */ /* 0x000fe40000410000 */
[----:B------:R-:W-:Y:S01]  /*8b00*/  MUFU.EX2 R187, R187 ;  /* 0x000000bb00bb7308 */ /* 0x000fe20000000800 */
[----:B------:R-:W-:Y:S01]  /*8b10*/  LDSM.16.MT88.4 R100, [R214+0x3080] ;  /* 0x00308000d664783b */ /* 0x000fe20000004200 */
[----:B------:R-:W-:Y:S02]  /*8b20*/  FFMA.FTZ R166, R163, c[0x0][0x2d0], -R166 ;  /* 0x0000b400a3a67a23 */ /* 0x000fe400000108a6 */
[--C-:B------:R-:W-:Y:S02]  /*8b30*/  FFMA.FTZ R164, R164, c[0x0][0x2d0], -R161.reuse ;  /* 0x0000b400a4a47a23 */ /* 0x100fe400000108a1 */
[C---:B------:R-:W-:Y:S02]  /*8b40*/  FMUL.FTZ R24, R149.reuse, R124 ;  /* 0x0000007c95187220 */ /* 0x040fe40000410000 */
[C---:B------:R-:W-:Y:S02]  /*8b50*/  FMUL.FTZ R25, R149.reuse, R125 ;  /* 0x0000007d95197220 */ /* 0x040fe40000410000 */
[----:B------:R-:W1:Y:S01]  /*8b60*/  MUFU.EX2 R186, R186 ;  /* 0x000000ba00ba7308 */ /* 0x000e620000000800 */
[C---:B------:R-:W-:Y:S02]  /*8b70*/  FMUL.FTZ R26, R148.reuse, R126 ;  /* 0x0000007e941a7220 */ /* 0x040fe40000410000 */
[----:B------:R-:W-:Y:S01]  /*8b80*/  FMUL.FTZ R27, R148, R127 ;  /* 0x0000007f941b7220 */ /* 0x000fe20000410000 */
[----:B--2---:R-:W-:Y:S01]  /*8b90*/  F2FP.BF16.PACK_AB R145, R188, R189 ;  /* 0x000000bdbc91723e */ /* 0x004fe200000010ff */
[----:B------:R-:W-:Y:S02]  /*8ba0*/  FMUL.FTZ R29, R149, R121 ;  /* 0x00000079951d7220 */ /* 0x000fe40000410000 */
[----:B------:R-:W-:Y:S02]  /*8bb0*/  FMUL.FTZ R30, R148, R122 ;  /* 0x0000007a941e7220 */ /* 0x000fe40000410000 */
[C---:B------:R-:W-:Y:S01]  /*8bc0*/  FMUL.FTZ R52, R151.reuse, R52 ;  /* 0x0000003497347220 */ /* 0x040fe20000410000 */
[----:B------:R-:W-:Y:S01]  /*8bd0*/  MUFU.EX2 R127, R174 ;  /* 0x000000ae007f7308 */ /* 0x000fe20000000800 */
[----:B------:R-:W-:Y:S02]  /*8be0*/  FMUL.FTZ R53, R151, R53 ;  /* 0x0000003597357220 */ /* 0x000fe40000410000 */
[C---:B------:R-:W-:Y:S02]  /*8bf0*/  FMUL.FTZ R54, R150.reuse, R54 ;  /* 0x0000003696367220 */ /* 0x040fe40000410000 */
[----:B------:R-:W-:Y:S02]  /*8c00*/  FMUL.FTZ R55, R150, R55 ;  /* 0x0000003796377220 */ /* 0x000fe40000410000 */
[C---:B------:R-:W-:Y:S02]  /*8c10*/  FMUL.FTZ R56, R149.reuse, R56 ;  /* 0x0000003895387220 */ /* 0x040fe40000410000 */
[C---:B------:R-:W-:Y:S01]  /*8c20*/  FMUL.FTZ R57, R149.reuse, R57 ;  /* 0x0000003995397220 */ /* 0x040fe20000410000 */
[----:B------:R2:W-:Y:S01]  /*8c30*/  MUFU.EX2 R136, R173 ;  /* 0x000000ad00887308 */ /* 0x0005e20000000800 */
[C---:B------:R-:W-:Y:S02]  /*8c40*/  FMUL.FTZ R58, R148.reuse, R58 ;  /* 0x0000003a943a7220 */ /* 0x040fe40000410000 */
[----:B------:R-:W-:Y:S01]  /*8c50*/  FMUL.FTZ R59, R148, R59 ;  /* 0x0000003b943b7220 */ /* 0x000fe20000410000 */
[----:B-1----:R-:W-:Y:S01]  /*8c60*/  F2FP.BF16.PACK_AB R147, R186, R187 ;  /* 0x000000bbba93723e */ /* 0x002fe200000010ff */
[C---:B------:R-:W-:Y:S02]  /*8c70*/  FMUL.FTZ R60, R149.reuse, R60 ;  /* 0x0000003c953c7220 */ /* 0x040fe40000410000 */
[----:B------:R-:W-:Y:S02]  /*8c80*/  FMUL.FTZ R61, R149, R61 ;  /* 0x0000003d953d7220 */ /* 0x000fe40000410000 */
[C---:B------:R-:W-:Y:S01]  /*8c90*/  FMUL.FTZ R62, R148.reuse, R62 ;  /* 0x0000003e943e7220 */ /* 0x040fe20000410000 */
[----:B------:R-:W-:Y:S01]  /*8ca0*/  MUFU.EX2 R121, R170 ;  /* 0x000000aa00797308 */ /* 0x000fe20000000800 */
[C---:B------:R-:W-:Y:S01]  /*8cb0*/  HMMA.16816.F32.BF16 R8, R144.reuse, R20, R8 ;  /* 0x000000149008723c */ /* 0x040fe20000041808 */
[----:B------:R-:W-:Y:S02]  /*8cc0*/  FMUL.FTZ R63, R148, R63 ;  /* 0x0000003f943f7220 */ /* 0x000fe40000410000 */
[C---:B------:R-:W-:Y:S02]  /*8cd0*/  FMUL.FTZ R64, R151.reuse, R64 ;  /* 0x0000004097407220 */ /* 0x040fe40000410000 */
[C---:B------:R-:W-:Y:S02]  /*8ce0*/  FMUL.FTZ R65, R151.reuse, R65 ;  /* 0x0000004197417220 */ /* 0x040fe40000410000 */
[C---:B------:R-:W-:Y:S01]  /*8cf0*/  FMUL.FTZ R20, R151.reuse, R128 ;  /* 0x0000008097147220 */ /* 0x040fe20000410000 */
[-C--:B------:R-:W-:Y:S01]  /*8d00*/  HMMA.16816.F32.BF16 R12, R144, R22.reuse, R12 ;  /* 0x00000016900c723c */ /* 0x080fe2000004180c */
[----:B------:R-:W-:Y:S01]  /*8d10*/  FMUL.FTZ R21, R151, R129 ;  /* 0x0000008197157220 */ /* 0x000fe20000410000 */
[----:B------:R-:W-:Y:S02]  /*8d20*/  MUFU.EX2 R138, R171 ;  /* 0x000000ab008a7308 */ /* 0x000fe40000000800 */
[C---:B------:R-:W-:Y:S01]  /*8d30*/  FMUL.FTZ R66, R150.reuse, R66 ;  /* 0x0000004296427220 */ /* 0x040fe20000410000 */
[----:B--2---:R-:W-:Y:S01]  /*8d40*/  LDSM.16.MT88.4 R172, [R214+0x3880] ;  /* 0x00388000d6ac783b */ /* 0x004fe20000004200 */
[----:B------:R-:W-:Y:S02]  /*8d50*/  FMUL.FTZ R67, R150, R67 ;  /* 0x0000004396437220 */ /* 0x000fe40000410000 */
[C---:B------:R-:W-:Y:S01]  /*8d60*/  HMMA.16816.F32.BF16 R16, R156.reuse, R22, R16 ;  /* 0x000000169c10723c */ /* 0x040fe20000041810 */
[C---:B------:R-:W-:Y:S03]  /*8d70*/  FMUL.FTZ R28, R149.reuse, R120 ;  /* 0x00000078951c7220 */ /* 0x040fe60000410000 */
[----:B------:R-:W-:Y:S01]  /*8d80*/  FMUL.FTZ R31, R148, R123 ;  /* 0x0000007b941f7220 */ /* 0x000fe20000410000 */
[----:B------:R1:W-:Y:S01]  /*8d90*/  MUFU.EX2 R124, R169 ;  /* 0x000000a9007c7308 */ /* 0x0003e20000000800 */
[C---:B------:R-:W-:Y:S02]  /*8da0*/  FMUL.FTZ R72, R149.reuse, R72 ;  /* 0x0000004895487220 */ /* 0x040fe40000410000 */
[C---:B------:R-:W-:Y:S04]  /*8db0*/  FMUL.FTZ R22, R150.reuse, R130 ;  /* 0x0000008296167220 */ /* 0x040fe80000410000 */
[----:B------:R-:W-:Y:S02]  /*8dc0*/  FMUL.FTZ R23, R150, R131 ;  /* 0x0000008396177220 */ /* 0x000fe40000410000 */
[----:B------:R-:W2:Y:S01]  /*8dd0*/  LDSM.16.MT88.4 R128, [R214+0x2480] ;  /* 0x00248000d680783b */ /* 0x000ea20000004200 */
[----:B------:R-:W-:Y:S01]  /*8de0*/  MUFU.EX2 R126, R167 ;  /* 0x000000a7007e7308 */ /* 0x000fe20000000800 */
[C---:B------:R-:W-:Y:S02]  /*8df0*/  FMUL.FTZ R73, R149.reuse, R73 ;  /* 0x0000004995497220 */ /* 0x040fe40000410000 */
[C---:B------:R-:W-:Y:S01]  /*8e00*/  FMUL.FTZ R74, R148.reuse, R74 ;  /* 0x0000004a944a7220 */ /* 0x040fe20000410000 */
[-C--:B------:R-:W-:Y:S01]  /*8e10*/  HMMA.16816.F32.BF16 R20, R156, R36.reuse, R20 ;  /* 0x000000249c14723c */ /* 0x080fe20000041814 */
[C---:B------:R-:W-:Y:S02]  /*8e20*/  FMUL.FTZ R75, R148.reuse, R75 ;  /* 0x0000004b944b7220 */ /* 0x040fe40000410000 */
[C---:B------:R-:W-:Y:S02]  /*8e30*/  FMUL.FTZ R76, R149.reuse, R76 ;  /* 0x0000004c954c7220 */ /* 0x040fe40000410000 */
[C---:B------:R-:W-:Y:S01]  /*8e40*/  FMUL.FTZ R77, R149.reuse, R77 ;  /* 0x0000004d954d7220 */ /* 0x040fe20000410000 */
[----:B------:R-:W-:Y:S01]  /*8e50*/  MUFU.EX2 R122, R165 ;  /* 0x000000a5007a7308 */ /* 0x000fe20000000800 */
[C---:B------:R-:W-:Y:S01]  /*8e60*/  FMUL.FTZ R78, R148.reuse, R78 ;  /* 0x0000004e944e7220 */ /* 0x040fe20000410000 */
[C---:B------:R-:W-:Y:S01]  /*8e70*/  HMMA.16816.F32.BF16 R24, R144.reuse, R36, R24 ;  /* 0x000000249018723c */ /* 0x040fe20000041818 */
[C---:B------:R-:W-:Y:S01]  /*8e80*/  FMUL.FTZ R79, R148.reuse, R79 ;  /* 0x0000004f944f7220 */ /* 0x040fe20000410000 */
[----:B-1----:R-:W-:Y:S02]  /*8e90*/  LDSM.16.MT88.4 R168, [R212+0x2c80] ;  /* 0x002c8000d4a8783b */ /* 0x002fe40000004200 */
[C---:B------:R-:W-:Y:S02]  /*8ea0*/  FMUL.FTZ R88, R149.reuse, R88 ;  /* 0x0000005895587220 */ /* 0x040fe40000410000 */
[----:B------:R-:W-:Y:S02]  /*8eb0*/  FMUL.FTZ R89, R149, R89 ;  /* 0x0000005995597220 */ /* 0x000fe40000410000 */
[-C--:B------:R-:W-:Y:S01]  /*8ec0*/  HMMA.16816.F32.BF16 R28, R144, R38.reuse, R28 ;  /* 0x00000026901c723c */ /* 0x080fe2000004181c */
[C---:B------:R-:W-:Y:S01]  /*8ed0*/  FMUL.FTZ R36, R151.reuse, R112 ;  /* 0x0000007097247220 */ /* 0x040fe20000410000 */
[----:B------:R-:W-:Y:S02]  /*8ee0*/  MUFU.EX2 R139, R166 ;  /* 0x000000a6008b7308 */ /* 0x000fe40000000800 */
[----:B------:R-:W-:Y:S02]  /*8ef0*/  FMUL.FTZ R37, R151, R113 ;  /* 0x0000007197257220 */ /* 0x000fe40000410000 */
[C---:B------:R-:W-:Y:S02]  /*8f00*/  FMUL.FTZ R90, R148.reuse, R90 ;  /* 0x0000005a945a7220 */ /* 0x040fe40000410000 */
[C---:B------:R-:W-:Y:S01]  /*8f10*/  HMMA.16816.F32.BF16 R32, R156.reuse, R38, R32 ;  /* 0x000000269c20723c */ /* 0x040fe20000041820 */
[----:B------:R-:W-:Y:S03]  /*8f20*/  FMUL.FTZ R91, R148, R91 ;  /* 0x0000005b945b7220 */ /* 0x000fe60000410000 */
[----:B------:R1:W-:Y:S01]  /*8f30*/  MUFU.EX2 R125, R164 ;  /* 0x000000a4007d7308 */ /* 0x0003e20000000800 */
[C---:B------:R-:W-:Y:S02]  /*8f40*/  FMUL.FTZ R92, R149.reuse, R92 ;  /* 0x0000005c955c7220 */ /* 0x040fe40000410000 */
[C---:B------:R-:W-:Y:S02]  /*8f50*/  FMUL.FTZ R38, R150.reuse, R114 ;  /* 0x0000007296267220 */ /* 0x040fe40000410000 */
[----:B------:R-:W-:Y:S02]  /*8f60*/  FMUL.FTZ R39, R150, R115 ;  /* 0x0000007396277220 */ /* 0x000fe40000410000 */
[----:B------:R-:W3:Y:S01]  /*8f70*/  LDSM.16.MT88.4 R112, [R212+0x2480] ;  /* 0x00248000d470783b */ /* 0x000ee20000004200 */
[----:B------:R-:W-:Y:S02]  /*8f80*/  FMUL.FTZ R93, R149, R93 ;  /* 0x0000005d955d7220 */ /* 0x000fe40000410000 */
[----:B------:R-:W-:Y:S01]  /*8f90*/  MUFU.EX2 R190, R190 ;  /* 0x000000be00be7308 */ /* 0x000fe20000000800 */
[C---:B------:R-:W-:Y:S01]  /*8fa0*/  FMUL.FTZ R94, R148.reuse, R94 ;  /* 0x0000005e945e7220 */ /* 0x040fe20000410000 */
[-C--:B--2---:R-:W-:Y:S01]  /*8fb0*/  HMMA.16816.F32.BF16 R36, R156, R128.reuse, R36 ;  /* 0x000000809c24723c */ /* 0x084fe20000041824 */
[----:B------:R-:W-:Y:S02]  /*8fc0*/  FMUL.FTZ R95, R148, R95 ;  /* 0x0000005f945f7220 */ /* 0x000fe40000410000 */
[C---:B------:R-:W-:Y:S02]  /*8fd0*/  FMUL.FTZ R96, R151.reuse, R96 ;  /* 0x0000006097607220 */ /* 0x040fe40000410000 */
[C---:B------:R-:W-:Y:S02]  /*8fe0*/  FMUL.FTZ R97, R151.reuse, R97 ;  /* 0x0000006197617220 */ /* 0x040fe40000410000 */
[C---:B------:R-:W-:Y:S01]  /*8ff0*/  FMUL.FTZ R98, R150.reuse, R98 ;  /* 0x0000006296627220 */ /* 0x040fe20000410000 */
[C---:B------:R-:W-:Y:S01]  /*9000*/  HMMA.16816.F32.BF16 R40, R144.reuse, R128, R40 ;  /* 0x000000809028723c */ /* 0x040fe20000041828 */
[----:B------:R-:W2:Y:S01]  /*9010*/  MUFU.EX2 R191, R191 ;  /* 0x000000bf00bf7308 */ /* 0x000ea20000000800 */
[----:B-1----:R-:W-:Y:S02]  /*9020*/  LDSM.16.MT88.4 R164, [R214+0x2c80] ;  /* 0x002c8000d6a4783b */ /* 0x002fe40000004200 */
[C---:B------:R-:W-:Y:S02]  /*9030*/  FMUL.FTZ R99, R150.reuse, R99 ;  /* 0x0000006396637220 */ /* 0x040fe40000410000 */
[C---:B------:R-:W-:Y:S02]  /*9040*/  FMUL.FTZ R68, R151.reuse, R68 ;  /* 0x0000004497447220 */ /* 0x040fe40000410000 */
[-C--:B------:R-:W-:Y:S01]  /*9050*/  HMMA.16816.F32.BF16 R44, R144, R130.reuse, R44 ;  /* 0x00000082902c723c */ /* 0x080fe2000004182c */
[C---:B------:R-:W-:Y:S02]  /*9060*/  FMUL.FTZ R69, R151.reuse, R69 ;  /* 0x0000004597457220 */ /* 0x040fe40000410000 */
[----:B------:R-:W-:Y:S01]  /*9070*/  MUFU.EX2 R192, R192 ;  /* 0x000000c000c07308 */ /* 0x000fe20000000800 */
[C---:B------:R-:W-:Y:S02]  /*9080*/  FMUL.FTZ R70, R150.reuse, R70 ;  /* 0x0000004696467220 */ /* 0x040fe40000410000 */
[C---:B------:R-:W-:Y:S02]  /*9090*/  FMUL.FTZ R71, R150.reuse, R71 ;  /* 0x0000004796477220 */ /* 0x040fe40000410000 */
[C---:B------:R-:W-:Y:S01]  /*90a0*/  HMMA.16816.F32.BF16 R48, R156.reuse, R130, R48 ;  /* 0x000000829c30723c */ /* 0x040fe20000041830 */
[C---:B------:R-:W-:Y:S03]  /*90b0*/  FMUL.FTZ R80, R151.reuse, R80 ;  /* 0x0000005097507220 */ /* 0x040fe60000410000 */
[C---:B------:R-:W-:Y:S01]  /*90c0*/  FMUL.FTZ R81, R151.reuse, R81 ;  /* 0x0000005197517220 */ /* 0x040fe20000410000 */
[----:B------:R-:W1:Y:S01]  /*90d0*/  MUFU.EX2 R193, R193 ;  /* 0x000000c100c17308 */ /* 0x000e620000000800 */
[C---:B------:R-:W-:Y:S02]  /*90e0*/  FMUL.FTZ R82, R150.reuse, R82 ;  /* 0x0000005296527220 */ /* 0x040fe40000410000 */
[C---:B------:R-:W-:Y:S01]  /*90f0*/  FMUL.FTZ R83, R150.reuse, R83 ;  /* 0x0000005396537220 */ /* 0x040fe20000410000 */
[-C--:B---3--:R-:W-:Y:S03]  /*9100*/  HMMA.16816.F32.BF16 R52, R156, R112.reuse, R52 ;  /* 0x000000709c34723c */ /* 0x088fe60000041834 */
[C---:B------:R-:W-:Y:S02]  /*9110*/  FMUL.FTZ R84, R151.reuse, R84 ;  /* 0x0000005497547220 */ /* 0x040fe40000410000 */
[----:B------:R-:W-:Y:S01]  /*9120*/  FMUL.FTZ R85, R151, R85 ;  /* 0x0000005597557220 */ /* 0x000fe20000410000 */
[----:B------:R-:W-:Y:S01]  /*9130*/  MUFU.EX2 R194, R194 ;  /* 0x000000c200c27308 */ /* 0x000fe20000000800 */
[C---:B------:R-:W-:Y:S02]  /*9140*/  FMUL.FTZ R86, R150.reuse, R86 ;  /* 0x0000005696567220 */ /* 0x040fe40000410000 */
[----:B------:R-:W-:Y:S01]  /*9150*/  FMUL.FTZ R87, R150, R87 ;  /* 0x0000005796577220 */ /* 0x000fe20000410000 */
[C---:B------:R-:W-:Y:S02]  /*9160*/  HMMA.16816.F32.BF16 R56, R144.reuse, R112, R56 ;  /* 0x000000709038723c */ /* 0x040fe40000041838 */
[--C-:B------:R-:W-:Y:S02]  /*9170*/  FFMA.FTZ R245, R245, c[0x0][0x2d0], -R161.reuse ;  /* 0x0000b400f5f57a23 */ /* 0x100fe400000108a1 */
[--C-:B------:R-:W-:Y:S02]  /*9180*/  FFMA.FTZ R252, R252, c[0x0][0x2d0], -R161.reuse ;  /* 0x0000b400fcfc7a23 */ /* 0x100fe400000108a1 */
[----:B------:R-:W3:Y:S01]  /*9190*/  MUFU.EX2 R195, R195 ;  /* 0x000000c300c37308 */ /* 0x000ee20000000800 */
[--C-:B------:R-:W-:Y:S01]  /*91a0*/  FFMA.FTZ R249, R249, c[0x0][0x2d0], -R161.reuse ;  /* 0x0000b400f9f97a23 */ /* 0x100fe200000108a1 */
[-C--:B------:R-:W-:Y:S01]  /*91b0*/  HMMA.16816.F32.BF16 R60, R144, R114.reuse, R60 ;  /* 0x00000072903c723c */ /* 0x080fe2000004183c */
[--C-:B------:R-:W-:Y:S03]  /*91c0*/  FFMA.FTZ R247, R247, c[0x0][0x2d0], -R161.reuse ;  /* 0x0000b400f7f77a23 */ /* 0x100fe600000108a1 */
[--C-:B------:R-:W-:Y:S02]  /*91d0*/  FFMA.FTZ R162, R162, c[0x0][0x2d0], -R161.reuse ;  /* 0x0000b400a2a27a23 */ /* 0x100fe400000108a1 */
[--C-:B------:R-:W-:Y:S02]  /*91e0*/  FFMA.FTZ R160, R160, c[0x0][0x2d0], -R161.reuse ;  /* 0x0000b400a0a07a23 */ /* 0x100fe400000108a1 */
[C---:B------:R-:W-:Y:S01]  /*91f0*/  HMMA.16816.F32.BF16 R64, R156.reuse, R114, R64 ;  /* 0x000000729c40723c */ /* 0x040fe20000041840 */
[----:B------:R-:W4:Y:S01]  /*9200*/  LDSM.16.MT88.4 R112, [R212+0x1c80] ;  /* 0x001c8000d470783b */ /* 0x000f220000004200 */
[----:B------:R-:W-:Y:S02]  /*9210*/  MUFU.EX2 R196, R196 ;  /* 0x000000c400c47308 */ /* 0x000fe40000000800 */
[----:B------:R-:W-:Y:S02]  /*9220*/  FFMA.FTZ R161, R153, c[0x0][0x2d0], -R161 ;  /* 0x0000b40099a17a23 */ /* 0x000fe400000108a1 */
[----:B------:R-:W-:Y:S01]  /*9230*/  FFMA.FTZ R179, R151, R232, R179 ;  /* 0x000000e897b37223 */ /* 0x000fe200000100b3 */
[----:B------:R-:W-:Y:S01]  /*9240*/  MOV R151, R3 ;  /* 0x0000000300977202 */ /* 0x000fe20000000f00 */
[-C--:B------:R-:W-:Y:S01]  /*9250*/  HMMA.16816.F32.BF16 R68, R156, R100.reuse, R68 ;  /* 0x000000649c44723c */ /* 0x080fe20000041844 */
[----:B------:R-:W-:Y:S03]  /*9260*/  FFMA.FTZ R155, R150, R231, R155 ;  /* 0x000000e7969b7223 */ /* 0x000fe6000001009b */
[----:B------:R-:W5:Y:S01]  /*9270*/  MUFU.EX2 R197, R197 ;  /* 0x000000c500c57308 */ /* 0x000f620000000800 */
[----:B------:R-:W-:Y:S01]  /*9280*/  FFMA.FTZ R181, R149, R230, R181 ;  /* 0x000000e695b57223 */ /* 0x000fe200000100b5 */
[----:B------:R-:W-:Y:S01]  /*9290*/  MOV R150, R2 ;  /* 0x0000000200967202 */ /* 0x000fe20000000f00 */
[----:B------:R-:W-:Y:S01]  /*92a0*/  FFMA.FTZ R189, R148, R227, R189 ;  /* 0x000000e394bd7223 */ /* 0x000fe200000100bd */
[C---:B------:R-:W-:Y:S01]  /*92b0*/  HMMA.16816.F32.BF16 R72, R144.reuse, R100, R72 ;  /* 0x000000649048723c */ /* 0x040fe20000041848 */
[----:B------:R-:W-:Y:S03]  /*92c0*/  FADD.FTZ R178, R178, R179 ;  /* 0x000000b3b2b27221 */ /* 0x000fe60000010000 */
[----:B------:R-:W-:Y:S01]  /*92d0*/  FADD.FTZ R154, R154, R155 ;  /* 0x0000009b9a9a7221 */ /* 0x000fe20000010000 */
[----:B------:R-:W-:Y:S01]  /*92e0*/  MOV R149, R0 ;  /* 0x0000000000957202 */ /* 0x000fe20000000f00 */
[----:B------:R-:W-:Y:S01]  /*92f0*/  MUFU.EX2 R198, R198 ;  /* 0x000000c600c67308 */ /* 0x000fe20000000800 */
[----:B--2---:R-:W-:Y:S01]  /*9300*/  F2FP.BF16.PACK_AB R100, R191, R190 ;  /* 0x000000bebf64723e */ /* 0x004fe200000010ff */
[-C--:B------:R-:W-:Y:S01]  /*9310*/  HMMA.16816.F32.BF16 R76, R144, R102.reuse, R76 ;  /* 0x00000066904c723c */ /* 0x080fe2000004184c */
[----:B-1----:R-:W-:Y:S03]  /*9320*/  F2FP.BF16.PACK_AB R101, R193, R192 ;  /* 0x000000c0c165723e */ /* 0x002fe600000010ff */
[----:B------:R-:W-:Y:S01]  /*9330*/  MOV R148, R152 ;  /* 0x0000009800947202 */ /* 0x000fe20000000f00 */
[----:B------:R-:W-:Y:S02]  /*9340*/  FADD.FTZ R180, R180, R181 ;  /* 0x000000b5b4b47221 */ /* 0x000fe40000010000 */
[----:B------:R-:W-:Y:S01]  /*9350*/  FADD.FTZ R188, R188, R189 ;  /* 0x000000bdbcbc7221 */ /* 0x000fe20000010000 */
[C---:B------:R-:W-:Y:S01]  /*9360*/  HMMA.16816.F32.BF16 R80, R156.reuse, R102, R80 ;  /* 0x000000669c50723c */ /* 0x040fe20000041850 */
[----:B------:R-:W1:Y:S03]  /*9370*/  MUFU.EX2 R199, R199 ;  /* 0x000000c700c77308 */ /* 0x000e660000000800 */
[----:B------:R-:W-:Y:S02]  /*9380*/  FADD.FTZ R177, R177, R178 ;  /* 0x000000b2b1b17221 */ /* 0x000fe40000010000 */
[----:B------:R-:W-:Y:S01]  /*9390*/  FADD.FTZ R183, R183, R154 ;  /* 0x0000009ab7b77221 */ /* 0x000fe20000010000 */
[----:B---3--:R-:W-:Y:S01]  /*93a0*/  F2FP.BF16.PACK_AB R102, R195, R194 ;  /* 0x000000c2c366723e */ /* 0x008fe200000010ff */
[-C--:B------:R-:W-:Y:S01]  /*93b0*/  HMMA.16816.F32.BF16 R84, R156, R104.reuse, R84 ;  /* 0x000000689c54723c */ /* 0x080fe20000041854 */
[----:B-----5:R-:W-:Y:S02]  /*93c0*/  F2FP.BF16.PACK_AB R103, R197, R196 ;  /* 0x000000c4c567723e */ /* 0x020fe400000010ff */
[----:B------:R-:W-:Y:S01]  /*93d0*/  MUFU.EX2 R243, R243 ;  /* 0x000000f300f37308 */ /* 0x000fe20000000800 */
[----:B------:R-:W-:Y:S02]  /*93e0*/  FADD.FTZ R185, R185, R180 ;  /* 0x000000b4b9b97221 */ /* 0x000fe40000010000 */
[----:B------:R-:W-:Y:S02]  /*93f0*/  FADD.FTZ R187, R187, R188 ;  /* 0x000000bcbbbb7221 */ /* 0x000fe40000010000 */
[C---:B------:R-:W-:Y:S01]  /*9400*/  HMMA.16816.F32.BF16 R88, R144.reuse, R104, R88 ;  /* 0x000000689058723c */ /* 0x040fe20000041858 */
[----:B------:R-:W-:Y:S03]  /*9410*/  FADD.FTZ R177, R176, R177 ;  /* 0x000000b1b0b17221 */ /* 0x000fe60000010000 */
[----:B------:R-:W-:Y:S01]  /*9420*/  FADD.FTZ R183, R182, R183 ;  /* 0x000000b7b6b77221 */ /* 0x000fe20000010000 */
[----:B------:R-:W2:Y:S01]  /*9430*/  MUFU.EX2 R246, R246 ;  /* 0x000000f600f67308 */ /* 0x000ea20000000800 */
[----:B------:R-:W-:Y:S02]  /*9440*/  FADD.FTZ R185, R184, R185 ;  /* 0x000000b9b8b97221 */ /* 0x000fe40000010000 */
[-C--:B------:R-:W-:Y:S01]  /*9450*/  HMMA.16816.F32.BF16 R92, R144, R106.reuse, R92 ;  /* 0x0000006a905c723c */ /* 0x080fe2000004185c */
[----:B-1----:R-:W-:Y:S03]  /*9460*/  F2FP.BF16.PACK_AB R104, R199, R198 ;  /* 0x000000c6c768723e */ /* 0x002fe600000010ff */
[----:B------:R-:W-:Y:S02]  /*9470*/  FADD.FTZ R186, R186, R187 ;  /* 0x000000bbbaba7221 */ /* 0x000fe40000010000 */
[----:B------:R-:W-:Y:S01]  /*9480*/  FADD.FTZ R190, R190, R177 ;  /* 0x000000b1bebe7221 */ /* 0x000fe20000010000 */
[----:B------:R-:W-:Y:S01]  /*9490*/  MUFU.EX2 R245, R245 ;  /* 0x000000f500f57308 */ /* 0x000fe20000000800 */
[----:B------:R-:W-:Y:S01]  /*94a0*/  HMMA.16816.F32.BF16 R96, R156, R106, R96 ;  /* 0x0000006a9c60723c */ /* 0x000fe20000041860 */
[----:B------:R-:W-:Y:S03]  /*94b0*/  FADD.FTZ R192, R192, R183 ;  /* 0x000000b7c0c07221 */ /* 0x000fe60000010000 */
[----:B------:R-:W-:Y:S02]  /*94c0*/  FADD.FTZ R198, R198, R185 ;  /* 0x000000b9c6c67221 */ /* 0x000fe40000010000 */
[----:B------:R-:W-:Y:S01]  /*94d0*/  FADD.FTZ R191, R191, R190 ;  /* 0x000000bebfbf7221 */ /* 0x000fe20000010000 */
[----:B------:R-:W-:Y:S01]  /*94e0*/  F2FP.BF16.PACK_AB R158, R136, R127 ;  /* 0x0000007f889e723e */ /* 0x000fe200000010ff */
[-C--:B------:R-:W-:Y:S01]  /*94f0*/  HMMA.16816.F32.BF16 R4, R100, R108.reuse, R4 ;  /* 0x0000006c6404723c */ /* 0x080fe20000041804 */
[----:B------:R-:W1:Y:S03]  /*9500*/  MUFU.EX2 R252, R252 ;  /* 0x000000fc00fc7308 */ /* 0x000e660000000800 */
[----:B------:R-:W-:Y:S01]  /*9510*/  F2FP.BF16.PACK_AB R159, R138, R121 ;  /* 0x000000798a9f723e */ /* 0x000fe200000010ff */
[----:B------:R-:W-:Y:S01]  /*9520*/  FADD.FTZ R193, R193, R192 ;  /* 0x000000c0c1c17221 */ /* 0x000fe20000010000 */
[----:B--2---:R-:W-:Y:S01]  /*9530*/  F2FP.BF16.PACK_AB R106, R246, R243 ;  /* 0x000000f3f66a723e */ /* 0x004fe200000010ff */
[----:B------:R-:W-:Y:S02]  /*9540*/  FADD.FTZ R198, R199, R198 ;  /* 0x000000c6c7c67221 */ /* 0x000fe40000010000 */
[----:B------:R-:W-:Y:S02]  /*9550*/  FADD.FTZ R194, R194, R191 ;  /* 0x000000bfc2c27221 */ /* 0x000fe40000010000 */
[----:B------:R-:W2:Y:S01]  /*9560*/  MUFU.EX2 R249, R249 ;  /* 0x000000f900f97308 */ /* 0x000ea20000000800 */
[----:B------:R-:W-:Y:S02]  /*9570*/  FADD.FTZ R196, R196, R193 ;  /* 0x000000c1c4c47221 */ /* 0x000fe40000010000 */
[----:B------:R-:W-:Y:S02]  /*9580*/  FADD.FTZ R243, R243, R198 ;  /* 0x000000c6f3f37221 */ /* 0x000fe40000010000 */
[----:B------:R-:W-:Y:S02]  /*9590*/  FADD.FTZ R194, R195, R194 ;  /* 0x000000c2c3c27221 */ /* 0x000fe40000010000 */
[----:B------:R-:W-:Y:S02]  /*95a0*/  FADD.FTZ R197, R197, R196 ;  /* 0x000000c4c5c57221 */ /* 0x000fe40000010000 */
[----:B------:R-:W-:Y:S01]  /*95b0*/  FADD.FTZ R243, R246, R243 ;  /* 0x000000f3f6f37221 */ /* 0x000fe20000010000 */
[----:B------:R-:W3:Y:S01]  /*95c0*/  MUFU.EX2 R247, R247 ;  /* 0x000000f700f77308 */ /* 0x000ee20000000800 */
[C---:B-1----:R-:W-:Y:S01]  /*95d0*/  F2FP.BF16.PACK_AB R105, R252.reuse, R245 ;  /* 0x000000f5fc69723e */ /* 0x042fe200000010ff */
[----:B------:R-:W-:Y:S04]  /*95e0*/  FADD.FTZ R245, R245, R186 ;  /* 0x000000baf5f57221 */ /* 0x000fe80000010000 */
[----:B------:R-:W-:Y:S04]  /*95f0*/  FADD.FTZ R252, R252, R245 ;  /* 0x000000f5fcfc7221 */ /* 0x000fe80000010000 */
[----:B------:R-:W-:Y:S01]  /*9600*/  MUFU.EX2 R251, R251 ;  /* 0x000000fb00fb7308 */ /* 0x000fe20000000800 */
[----:B--2---:R-:W-:Y:S09]  /*9610*/  FADD.FTZ R252, R249, R252 ;  /* 0x000000fcf9fc7221 */ /* 0x004ff20000010000 */
[----:B------:R-:W1:Y:S01]  /*9620*/  MUFU.EX2 R250, R250 ;  /* 0x000000fa00fa7308 */ /* 0x000e620000000800 */
[C---:B---3--:R-:W-:Y:S01]  /*9630*/  F2FP.BF16.PACK_AB R107, R247.reuse, R249 ;  /* 0x000000f9f76b723e */ /* 0x048fe200000010ff */
[----:B------:R-:W-:Y:S08]  /*9640*/  FADD.FTZ R252, R247, R252 ;  /* 0x000000fcf7fc7221 */ /* 0x000ff00000010000 */
[----:B------:R-:W2:Y:S01]  /*9650*/  MUFU.EX2 R248, R248 ;  /* 0x000000f800f87308 */ /* 0x000ea20000000800 */
[C---:B------:R-:W-:Y:S08]  /*9660*/  HMMA.16816.F32.BF16 R8, R104.reuse, R108, R8 ;  /* 0x0000006c6808723c */ /* 0x040ff00000041808 */
[-C--:B------:R-:W-:Y:S01]  /*9670*/  HMMA.16816.F32.BF16 R12, R104, R110.reuse, R12 ;  /* 0x0000006e680c723c */ /* 0x080fe2000004180c */
[----:B------:R-:W3:Y:S03]  /*9680*/  MUFU.EX2 R244, R244 ;  /* 0x000000f400f47308 */ /* 0x000ee60000000800 */
[C---:B-1----:R-:W-:Y:S01]  /*9690*/  F2FP.BF16.PACK_AB R156, R250.reuse, R251 ;  /* 0x000000fbfa9c723e */ /* 0x042fe200000010ff */
[----:B------:R-:W-:Y:S03]  /*96a0*/  FADD.FTZ R251, R251, R194 ;  /* 0x000000c2fbfb7221 */ /* 0x000fe60000010000 */
[C---:B------:R-:W-:Y:S01]  /*96b0*/  HMMA.16816.F32.BF16 R16, R100.reuse, R110, R16 ;  /* 0x0000006e6410723c */ /* 0x040fe20000041810 */
[----:B------:R-:W1:Y:S02]  /*96c0*/  LDSM.16.MT88.4 R108, [R212+0x2880] ;  /* 0x00288000d46c783b */ /* 0x000e640000004200 */
[----:B------:R5:W1:Y:S01]  /*96d0*/  MUFU.EX2 R120, R162 ;  /* 0x000000a200787308 */ /* 0x000a620000000800 */
[----:B------:R-:W-:Y:S02]  /*96e0*/  FADD.FTZ R251, R250, R251 ;  /* 0x000000fbfafb7221 */ /* 0x000fe40000010000 */
[----:B--2---:R-:W-:Y:S02]  /*96f0*/  FADD.FTZ R197, R248, R197 ;  /* 0x000000c5f8c57221 */ /* 0x004fe40000010000 */
[-C--:B----4-:R-:W-:Y:S05]  /*9700*/  HMMA.16816.F32.BF16 R20, R100, R112.reuse, R20 ;  /* 0x000000706414723c */ /* 0x090fea0000041814 */
[----:B------:R2:W-:Y:S03]  /*9710*/  MUFU.EX2 R137, R160 ;  /* 0x000000a000897308 */ /* 0x0005e60000000800 */
[C---:B------:R-:W-:Y:S01]  /*9720*/  HMMA.16816.F32.BF16 R24, R104.reuse, R112, R24 ;  /* 0x000000706818723c */ /* 0x040fe20000041818 */
[C---:B---3--:R-:W-:Y:S03]  /*9730*/  F2FP.BF16.PACK_AB R157, R244.reuse, R248 ;  /* 0x000000f8f49d723e */ /* 0x048fe600000010ff */
[----:B------:R-:W-:Y:S03]  /*9740*/  FADD.FTZ R197, R244, R197 ;  /* 0x000000c5f4c57221 */ /* 0x000fe60000010000 */
[----:B------:R1:W3:Y:S01]  /*9750*/  MUFU.EX2 R153, R161 ;  /* 0x000000a100997308 */ /* 0x0002e20000000800 */
[-C--:B------:R-:W-:Y:S01]  /*9760*/  HMMA.16816.F32.BF16 R28, R104, R114.reuse, R28 ;  /* 0x00000072681c723c */ /* 0x080fe2000004181c */
[----:B-----5:R-:W-:Y:S07]  /*9770*/  F2FP.BF16.PACK_AB R162, R139, R122 ;  /* 0x0000007a8ba2723e */ /* 0x020fee00000010ff */
[C---:B------:R-:W-:Y:S01]  /*9780*/  HMMA.16816.F32.BF16 R32, R100.reuse, R114, R32 ;  /* 0x000000726420723c */ /* 0x040fe20000041820 */
[----:B------:R-:W4:Y:S03]  /*9790*/  LDSM.16.MT88.4 R112, [R214+0x3480] ;  /* 0x00348000d670783b */ /* 0x000f260000004200 */
[----:B--2---:R-:W-:Y:S04]  /*97a0*/  F2FP.BF16.PACK_AB R160, R126, R124 ;  /* 0x0000007c7ea0723e */ /* 0x004fe800000010ff */
[-C--:B------:R-:W-:Y:S01]  /*97b0*/  HMMA.16816.F32.BF16 R36, R100, R116.reuse, R36 ;  /* 0x000000746424723c */ /* 0x080fe20000041824 */
[----:B-1----:R-:W-:Y:S07]  /*97c0*/  F2FP.BF16.PACK_AB R161, R120, R125 ;  /* 0x0000007d78a1723e */ /* 0x002fee00000010ff */
[C---:B------:R-:W-:Y:S01]  /*97d0*/  HMMA.16816.F32.BF16 R40, R104.reuse, R116, R40 ;  /* 0x000000746828723c */ /* 0x040fe20000041828 */
[----:B---3--:R-:W-:Y:S07]  /*97e0*/  F2FP.BF16.PACK_AB R163, R153, R137 ;  /* 0x0000008999a3723e */ /* 0x008fee00000010ff */
[-C--:B------:R-:W-:Y:S08]  /*97f0*/  HMMA.16816.F32.BF16 R44, R104, R118.reuse, R44 ;  /* 0x00000076682c723c */ /* 0x080ff0000004182c */
[C---:B------:R-:W-:Y:S01]  /*9800*/  HMMA.16816.F32.BF16 R48, R100.reuse, R118, R48 ;  /* 0x000000766430723c */ /* 0x040fe20000041830 */
[----:B------:R-:W1:Y:S07]  /*9810*/  LDSM.16.MT88.4 R116, [R212+0x3480] ;  /* 0x00348000d474783b */ /* 0x000e6e0000004200 */
[-C--:B------:R-:W-:Y:S08]  /*9820*/  HMMA.16816.F32.BF16 R52, R100, R108.reuse, R52 ;  /* 0x0000006c6434723c */ /* 0x080ff00000041834 */
[C---:B------:R-:W-:Y:S08]  /*9830*/  HMMA.16816.F32.BF16 R56, R104.reuse, R108, R56 ;  /* 0x0000006c6838723c */ /* 0x040ff00000041838 */
[-C--:B------:R-:W-:Y:S08]  /*9840*/  HMMA.16816.F32.BF16 R60, R104, R110.reuse, R60 ;  /* 0x0000006e683c723c */ /* 0x080ff0000004183c */
[C---:B------:R-:W-:Y:S01]  /*9850*/  HMMA.16816.F32.BF16 R64, R100.reuse, R110, R64 ;  /* 0x0000006e6440723c */ /* 0x040fe20000041840 */
[----:B------:R-:W2:Y:S07]  /*9860*/  LDSM.16.MT88.4 R108, [R212+0x2080] ;  /* 0x00208000d46c783b */ /* 0x000eae0000004200 */
[-C--:B----4-:R-:W-:Y:S08]  /*9870*/  HMMA.16816.F32.BF16 R68, R100, R112.reuse, R68 ;  /* 0x000000706444723c */ /* 0x090ff00000041844 */
[C---:B------:R-:W-:Y:S08]  /*9880*/  HMMA.16816.F32.BF16 R72, R104.reuse, R112, R72 ;  /* 0x000000706848723c */ /* 0x040ff00000041848 */
[-C--:B------:R-:W-:Y:S08]  /*9890*/  HMMA.16816.F32.BF16 R76, R104, R114.reuse, R76 ;  /* 0x00000072684c723c */ /* 0x080ff0000004184c */
[C---:B------:R-:W-:Y:S08]  /*98a0*/  HMMA.16816.F32.BF16 R80, R100.reuse, R114, R80 ;  /* 0x000000726450723c */ /* 0x040ff00000041850 */
[-C--:B-1----:R-:W-:Y:S08]  /*98b0*/  HMMA.16816.F32.BF16 R84, R100, R116.reuse, R84 ;  /* 0x000000746454723c */ /* 0x082ff00000041854 */
[C---:B------:R-:W-:Y:S08]  /*98c0*/  HMMA.16816.F32.BF16 R88, R104.reuse, R116, R88 ;  /* 0x000000746858723c */ /* 0x040ff00000041858 */
[-C--:B------:R-:W-:Y:S08]  /*98d0*/  HMMA.16816.F32.BF16 R92, R104, R118.reuse, R92 ;  /* 0x00000076685c723c */ /* 0x080ff0000004185c */
[----:B------:R-:W-:Y:S08]  /*98e0*/  HMMA.16816.F32.BF16 R96, R100, R118, R96 ;  /* 0x000000766460723c */ /* 0x000ff00000041860 */
[-C--:B------:R-:W-:Y:S01]  /*98f0*/  HMMA.16816.F32.BF16 R144, R156, R132.reuse, R4 ;  /* 0x000000849c90723c */ /* 0x080fe20000041804 */
[----:B------:R-:W1:Y:S07]  /*9900*/  LDSM.16.MT88.4 R4, [R212+0x3880] ;  /* 0x00388000d404783b */ /* 0x000e6e0000004200 */
[C---:B------:R-:W-:Y:S07]  /*9910*/  HMMA.16816.F32.BF16 R140, R160.reuse, R132, R8 ;  /* 0x00000084a08c723c */ /* 0x040fee0000041808 */
[----:B------:R-:W-:Y:S02]  /*9920*/  MOV R11, R139 ;  /* 0x0000008b000b7202 */ /* 0x000fe40000000f00 */
[----:B------:R-:W-:Y:S03]  /*9930*/  MOV R10, R138 ;  /* 0x0000008a000a7202 */ /* 0x000fe60000000f00 */
[----:B------:R-:W-:Y:S02]  /*9940*/  MOV R9, R137 ;  /* 0x0000008900097202 */ /* 0x000fe40000000f00 */
[----:B------:R-:W-:Y:S02]  /*9950*/  MOV R8, R136 ;  /* 0x0000008800087202 */ /* 0x000fe40000000f00 */
[-C--:B------:R-:W-:Y:S07]  /*9960*/  HMMA.16816.F32.BF16 R136, R160, R134.reuse, R12 ;  /* 0x00000086a088723c */ /* 0x080fee000004180c */
[----:B------:R-:W-:Y:S01]  /*9970*/  MOV R12, R127 ;  /* 0x0000007f000c7202 */ /* 0x000fe20000000f00 */
[C---:B------:R-:W-:Y:S01]  /*9980*/  HMMA.16816.F32.BF16 R132, R156.reuse, R134, R16 ;  /* 0x000000869c84723c */ /* 0x040fe20000041810 */
[----:B------:R-:W-:Y:S03]  /*9990*/  MOV R15, R122 ;  /* 0x0000007a000f7202 */ /* 0x000fe60000000f00 */
[----:B------:R-:W-:Y:S01]  /*99a0*/  MOV R14, R121 ;  /* 0x00000079000e7202 */ /* 0x000fe20000000f00 */
[----:B------:R-:W-:Y:S01]  /*99b0*/  FADD.FTZ R251, R12, R251 ;  /* 0x000000fb0cfb7221 */ /* 0x000fe20000010000 */
[----:B------:R-:W-:Y:S02]  /*99c0*/  MOV R13, R120 ;  /* 0x00000078000d7202 */ /* 0x000fe40000000f00 */
[-C--:B--2---:R-:W-:Y:S01]  /*99d0*/  HMMA.16816.F32.BF16 R128, R156, R108.reuse, R20 ;  /* 0x0000006c9c80723c */ /* 0x084fe20000041814 */
[----:B------:R-:W-:Y:S03]  /*99e0*/  MOV R19, R126 ;  /* 0x0000007e00137202 */ /* 0x000fe60000000f00 */
[----:B------:R-:W-:Y:S01]  /*99f0*/  MOV R18, R125 ;  /* 0x0000007d00127202 */ /* 0x000fe20000000f00 */
[----:B------:R-:W-:Y:S01]  /*9a00*/  FADD.FTZ R197, R14, R197 ;  /* 0x000000c50ec57221 */ /* 0x000fe20000010000 */
[----:B------:R-:W-:Y:S01]  /*9a10*/  MOV R17, R124 ;  /* 0x0000007c00117202 */ /* 0x000fe20000000f00 */
[----:B------:R-:W-:Y:S01]  /*9a20*/  FADD.FTZ R232, R8, R251 ;  /* 0x000000fb08e87221 */ /* 0x000fe20000010000 */
[C---:B------:R-:W-:Y:S01]  /*9a30*/  HMMA.16816.F32.BF16 R124, R160.reuse, R108, R24 ;  /* 0x0000006ca07c723c */ /* 0x040fe20000041818 */
[----:B------:R-:W-:Y:S03]  /*9a40*/  FADD.FTZ R252, R18, R252 ;  /* 0x000000fc12fc7221 */ /* 0x000fe60000010000 */
[----:B------:R-:W-:Y:S02]  /*9a50*/  FADD.FTZ R243, R17, R243 ;  /* 0x000000f311f37221 */ /* 0x000fe40000010000 */
[----:B------:R-:W-:Y:S02]  /*9a60*/  FADD.FTZ R252, R13, R252 ;  /* 0x000000fc0dfc7221 */ /* 0x000fe40000010000 */
[-C--:B------:R-:W-:Y:S01]  /*9a70*/  HMMA.16816.F32.BF16 R120, R160, R110.reuse, R28 ;  /* 0x0000006ea078723c */ /* 0x080fe2000004181c */
[----:B------:R-:W-:Y:S03]  /*9a80*/  FADD.FTZ R243, R19, R243 ;  /* 0x000000f313f37221 */ /* 0x000fe60000010000 */
[----:B------:R-:W-:Y:S02]  /*9a90*/  FADD.FTZ R252, R9, R252 ;  /* 0x000000fc09fc7221 */ /* 0x000fe40000010000 */
[----:B------:R-:W-:Y:S02]  /*9aa0*/  FADD.FTZ R243, R15, R243 ;  /* 0x000000f30ff37221 */ /* 0x000fe40000010000 */
[C---:B------:R-:W-:Y:S01]  /*9ab0*/  HMMA.16816.F32.BF16 R116, R156.reuse, R110, R32 ;  /* 0x0000006e9c74723c */ /* 0x040fe20000041820 */
[----:B------:R-:W-:Y:S03]  /*9ac0*/  FADD.FTZ R231, R10, R197 ;  /* 0x000000c50ae77221 */ /* 0x000fe60000010000 */
[----:B------:R-:W-:Y:S02]  /*9ad0*/  FADD.FTZ R230, R11, R243 ;  /* 0x000000f30be67221 */ /* 0x000fe40000010000 */
[----:B------:R-:W-:Y:S02]  /*9ae0*/  FADD.FTZ R227, R153, R252 ;  /* 0x000000fc99e37221 */ /* 0x000fe40000010000 */
        /* <DEDUP_REMOVED lines=12> */
[-C--:B-1----:R-:W-:Y:S08]  /*9bb0*/  HMMA.16816.F32.BF16 R84, R156, R4.reuse, R84 ;  /* 0x000000049c54723c */ /* 0x082ff00000041854 */
[C---:B------:R-:W-:Y:S08]  /*9bc0*/  HMMA.16816.F32.BF16 R88, R160.reuse, R4, R88 ;  /* 0x00000004a058723c */ /* 0x040ff00000041858 */
[-C--:B------:R-:W-:Y:S08]  /*9bd0*/  HMMA.16816.F32.BF16 R92, R160, R6.reuse, R92 ;  /* 0x00000006a05c723c */ /* 0x080ff0000004185c */
[----:B------:R-:W-:Y:S01]  /*9be0*/  HMMA.16816.F32.BF16 R96, R156, R6, R96 ;  /* 0x000000069c60723c */ /* 0x000fe20000041860 */
[----:B------:R-:W-:-:S07]  /*9bf0*/  @P0 BRA `(.L_x_198) ;  /* 0xffffbbe000000947 */ /* 0x000fce000383ffff */
.L_x_179:
[----:B------:R-:W1:Y:S01]  /*9c00*/  S2UR UR10, SR_CTAID.X ;  /* 0x00000000000a79c3 */ /* 0x000e620000002500 */
[----:B------:R-:W-:Y:S01]  /*9c10*/  ULDC.64 UR4, c[0x0][0x2c8] ;  /* 0x0000b20000047ab9 */ /* 0x000fe20000000a00 */
[----:B------:R-:W-:Y:S01]  /*9c20*/  PLOP3.LUT P0, PT, PT, PT, UP1, 0x40, 0x0 ;  /* 0x000000000000781c */ /* 0x000fe20003f0e818 */
[----:B-1----:R-:W-:-:S04]  /*9c30*/  ULEA UR10, UR10, 0x7f, 0x7 ;  /* 0x0000007f0a0a7891 */ /* 0x002fc8000f8e383f */
[----:B------:R-:W-:-:S03]  /*9c40*/  UIMAD.WIDE.U32 UR12, UR10, UR4, URZ ;  /* 0x000000040a0c72a5 */ /* 0x000fc6000f8e003f */
[----:B------:R-:W-:Y:S02]  /*9c50*/  ULDC UR4, c[0x0][0x168] ;  /* 0x00005a0000047ab9 */ /* 0x000fe40000000800 */
[----:B------:R-:W-:Y:S02]  /*9c60*/  @UP2 USHF.R.U32.HI UR10, URZ, UR5, UR13 ;  /* 0x000000053f0a2299 */ /* 0x000fe4000801160d */
[----:B------:R-:W-:Y:S02]  /*9c70*/  UIADD3 UR4, -UR4, 0x1, URZ ;  /* 0x0000000104047890 */ /* 0x000fe4000fffe13f */
[----:B------:R-:W-:Y:S02]  /*9c80*/  ULDC UR5, c[0x0][0x1d0] ;  /* 0x0000740000057ab9 */ /* 0x000fe40000000800 */
[----:B------:R-:W-:-:S03]  /*9c90*/  UIADD3 UR11, UR10, UR5, UR4 ;  /* 0x000000050a0b7290 */ /* 0x000fc6000fffe004 */
[----:B------:R-:W-:Y:S02]  /*9ca0*/  ULDC UR10, c[0x0][0x324] ;  /* 0x0000c900000a7ab9 */ /* 0x000fe40000000800 */
[----:B------:R-:W-:Y:S01]  /*9cb0*/  UIADD3 UR10, UR11, -UR10, URZ ;  /* 0x8000000a0b0a7290 */ /* 0x000fe2000fffe03f */
[----:B------:R-:W-:Y:S05]  /*9cc0*/  @P0 BRA `(.L_x_199) ;  /* 0x0000014000000947 */ /* 0x000fea0003800000 */
        /* <DEDUP_REMOVED lines=11> */
.L_x_200:
[----:B------:R-:W-:Y:S02]  /*9d80*/  ULDC UR4, c[0x0][0x32c] ;  /* 0x0000cb0000047ab9 */ /* 0x000fe40000000800 */
[----:B------:R-:W-:-:S03]  /*9d90*/  UISETP.NE.AND UP0, UPT, UR4, 0x1, UPT ;  /* 0x000000010400788c */ /* 0x000fc6000bf05270 */
[----:B------:R-:W-:Y:S02]  /*9da0*/  ULDC.64 UR4, c[0x0][0x330] ;  /* 0x0000cc0000047ab9 */ /* 0x000fe40000000a00 */
[----:B------:R-:W-:-:S06]  /*9db0*/  UIMAD.WIDE.U32 UR12, UR11, UR4, URZ ;  /* 0x000000040b0c72a5 */ /* 0x000fcc000f8e003f */
[----:B------:R-:W-:Y:S02]  /*9dc0*/  @UP0 USHF.R.U32.HI UR11, URZ, UR5, UR13 ;  /* 0x000000053f0b0299 */ /* 0x000fe4000801160d */
.L_x_201:
[----:B------:R-:W-:Y:S02]  /*9dd0*/  ULDC UR4, c[0x0][0x32c] ;  /* 0x0000cb0000047ab9 */ /* 0x000fe40000000800 */
[----:B------:R-:W-:-:S04]  /*9de0*/  UIMAD UR4, UR11, UR4, URZ ;  /* 0x000000040b0472a4 */ /* 0x000fc8000f8e023f */
[----:B------:R-:W-:-:S04]  /*9df0*/  UISETP.LT.AND UP0, UPT, UR10, UR4, UPT ;  /* 0x000000040a00728c */ /* 0x000fc8000bf01270 */
[----:B------:R-:W-:-:S04]  /*9e00*/  USEL UR10, UR10, UR4, !UP0 ;  /* 0x000000040a0a7287 */ /* 0x000fc8000c000000 */
.L_x_199:
[----:B------:R-:W-:-:S04]  /*9e10*/  UIADD3 UR10, UR10, 0x2f, URZ ;  /* 0x0000002f0a0a7890 */ /* 0x000fc8000fffe03f */
[----:B------:R-:W-:-:S04]  /*9e20*/  UIMAD.WIDE UR4, UR10, 0x2aaaaaab, URZ ;  /* 0x2aaaaaab0a0478a5 */ /* 0x000fc8000f8e023f */
[----:B------:R-:W-:-:S04]  /*9e30*/  USHF.R.U32.HI UR4, URZ, 0x1f, UR5 ;  /* 0x0000001f3f047899 */ /* 0x000fc80008011605 */
[----:B------:R-:W-:-:S04]  /*9e40*/  ULEA.HI.SX32 UR4, UR5, UR4, 0x1d ;  /* 0x0000000405047291 */ /* 0x000fc8000f8fea3f */
[----:B------:R-:W-:-:S04]  /*9e50*/  UISETP.LT.AND UP0, UPT, UR6, UR4, UPT ;  /* 0x000000040600728c */ /* 0x000fc8000bf01270 */
[----:B------:R-:W-:-:S06]  /*9e60*/  USEL UR4, UR6, UR4, !UP0 ;  /* 0x0000000406047287 */ /* 0x000fcc000c000000 */
[----:B------:R-:W-:-:S13]  /*9e70*/  ISETP.GE.AND P0, PT, R233, UR4, PT ;  /* 0x00000004e9007c0c */ /* 0x000fda000bf06270 */
[----:B------:R-:W-:Y:S05]  /*9e80*/  @!P0 BRA `(.L_x_202) ;  /* 0x0000303000008947 */ /* 0x000fea0003800000 */
[C---:B------:R-:W-:Y:S02]  /*9e90*/  IADD3 R246, P0, R234.reuse, 0x20, RZ ;  /* 0x00000020eaf67810 */ /* 0x040fe40007f1e0ff */
[----:B------:R-:W-:Y:S02]  /*9ea0*/  IADD3 R244, P2, R234, 0x40, RZ ;  /* 0x00000040eaf47810 */ /* 0x000fe40007f5e0ff */
[C---:B------:R-:W-:Y:S01]  /*9eb0*/  IADD3 R242, P1, R220.reuse, 0x20, RZ ;  /* 0x00000020dcf27810 */ /* 0x040fe20007f3e0ff */
[--C-:B------:R-:W-:Y:S01]  /*9ec0*/  IMAD.X R245, RZ, RZ, R237.reuse, P0 ;  /* 0x000000fffff57224 */ /* 0x100fe200000e06ed */
[----:B------:R-:W-:Y:S01]  /*9ed0*/  IADD3 R240, P0, R220, 0x40, RZ ;  /* 0x00000040dcf07810 */ /* 0x000fe20007f1e0ff */
[----:B------:R-:W-:Y:S02]  /*9ee0*/  IMAD.X R243, RZ, RZ, R237, P2 ;  /* 0x000000fffff37224 */ /* 0x000fe400010e06ed */
[--C-:B------:R-:W-:Y:S02]  /*9ef0*/  IMAD.X R241, RZ, RZ, R229.reuse, P1 ;  /* 0x000000fffff17224 */ /* 0x100fe400008e06e5 */
[----:B------:R-:W-:-:S02]  /*9f00*/  IMAD.X R239, RZ, RZ, R229, P0 ;  /* 0x000000ffffef7224 */ /* 0x000fc400000e06e5 */
.L_x_205:
[----:B------:R-:W-:Y:S04]  /*9f10*/  DEPBAR.LE SB0, 0x0 ;  /* 0x000080000000791a */ /* 0x000fe80000000000 */
[----:B------:R-:W-:Y:S01]  /*9f20*/  BAR.SYNC.DEFER_BLOCKING 0x0 ;  /* 0x0000000000007b1d */ /* 0x000fe20000010000 */
[----:B------:R-:W-:Y:S01]  /*9f30*/  ISETP.LT.AND P0, PT, R233, UR6, PT ;  /* 0x00000006e9007c0c */ /* 0x000fe2000bf01270 */
[----:B------:R-:W-:Y:S01]  /*9f40*/  IMAD.MOV.U32 R148, RZ, RZ, R3 ;  /* 0x000000ffff947224 */ /* 0x000fe200078e0003 */
[----:B------:R-:W-:Y:S01]  /*9f50*/  MOV R153, R2 ;  /* 0x0000000200997202 */ /* 0x000fe20000000f00 */
[----:B------:R-:W-:Y:S02]  /*9f60*/  IMAD.MOV.U32 R149, RZ, RZ, R0 ;  /* 0x000000ffff957224 */ /* 0x000fe400078e0000 */
        /* <DEDUP_REMOVED lines=18> */
[-C--:B------:R-:W-:Y:S02]  /*a090*/  IADD3 R10, P0, R234, R16.reuse, RZ ;  /* 0x00000010ea0a7210 */ /* 0x080fe40007f1e0ff */
[-C--:B------:R-:W-:Y:S01]  /*a0a0*/  IADD3 R8, P1, R244, R16.reuse, RZ ;  /* 0x00000010f4087210 */ /* 0x080fe20007f3e0ff */
[----:B------:R-:W-:Y:S01]  /*a0b0*/  IMAD.IADD R4, R17, 0x1, R5 ;  /* 0x0000000111047824 */ /* 0x000fe200078e0205 */
[----:B------:R-:W-:Y:S03]  /*a0c0*/  LEA R14, P2, R10, c[0x0][0x1f8], 0x1 ;  /* 0x00007e000a0e7a11 */ /* 0x000fe600078408ff */
[----:B------:R-:W-:Y:S01]  /*a0d0*/  IMAD.X R5, R4, 0x1, R237, P0 ;  /* 0x0000000104057824 */ /* 0x000fe200000e06ed */
[-C--:B------:R-:W-:Y:S01]  /*a0e0*/  IADD3 R6, P0, R246, R16.reuse, RZ ;  /* 0x00000010f6067210 */ /* 0x080fe20007f1e0ff */
[----:B------:R-:W-:Y:S03]  /*a0f0*/  IMAD.X R7, R4, 0x1, R243, P1 ;  /* 0x0000000104077824 */ /* 0x000fe600008e06f3 */
[----:B------:R-:W-:Y:S01]  /*a100*/  LEA.HI.X R15, R10, c[0x0][0x1fc], R5, 0x1, P2 ;  /* 0x00007f000a0f7a11 */ /* 0x000fe200010f0c05 */
[----:B------:R-:W-:Y:S01]  /*a110*/  IMAD.X R5, R4, 0x1, R245, P0 ;  /* 0x0000000104057824 */ /* 0x000fe200000e06f5 */
[C---:B------:R-:W-:Y:S02]  /*a120*/  LEA R12, P2, R6.reuse, c[0x0][0x1f8], 0x1 ;  /* 0x00007e00060c7a11 */ /* 0x040fe400078408ff */
[----:B------:R-:W-:Y:S01]  /*a130*/  @!P3 IADD3 R9, P0, R225, R16, RZ ;  /* 0x00000010e109b210 */ /* 0x000fe20007f1e0ff */
[----:B------:R-:W-:Y:S01]  /*a140*/  @!PT LDS RZ, [RZ] ;  /* 0x00000000fffff984 */ /* 0x000fe20000000800 */
[----:B------:R-:W-:Y:S01]  /*a150*/  @!PT LDS RZ, [RZ] ;  /* 0x00000000fffff984 */ /* 0x000fe20000000800 */
[----:B------:R-:W-:Y:S01]  /*a160*/  @!PT LDS RZ, [RZ] ;  /* 0x00000000fffff984 */ /* 0x000fe20000000800 */
[----:B------:R4:W-:Y:S01]  /*a170*/  LDGSTS.E.BYPASS.LTC128B.128 [R218+0x1880], [R14.64], !P6 ;  /* 0x018800000eda7fae */ /* 0x0009e2000f101d48 */
[----:B------:R-:W-:Y:S02]  /*a180*/  LEA.HI.X R13, R6, c[0x0][0x1fc], R5, 0x1, P2 ;  /* 0x00007f00060d7a11 */ /* 0x000fe400010f0c05 */
[C---:B------:R-:W-:Y:S01]  /*a190*/  @!P3 IADD3 R5, P2, R9.reuse, R234, RZ ;  /* 0x000000ea0905b210 */ /* 0x040fe20007f5e0ff */
[----:B------:R-:W-:Y:S01]  /*a1a0*/  @!P3 IMAD.X R4, R4, 0x1, R224, P0 ;  /* 0x000000010404b824 */ /* 0x000fe200000e06e0 */
[C---:B------:R-:W-:Y:S01]  /*a1b0*/  LEA R10, P1, R8.reuse, c[0x0][0x1f8], 0x1 ;  /* 0x00007e00080a7a11 */ /* 0x040fe200078208ff */
[----:B------:R4:W-:Y:S03]  /*a1c0*/  LDGSTS.E.BYPASS.LTC128B.128 [R218+0x2480], [R12.64], !P5 ;  /* 0x024800000cda7fae */ /* 0x0009e6000e901d48 */
[----:B------:R-:W-:Y:S01]  /*a1d0*/  LEA.HI.X R11, R8, c[0x0][0x1fc], R7, 0x1, P1 ;  /* 0x00007f00080b7a11 */ /* 0x000fe200008f0c07 */
[C---:B------:R-:W-:Y:S01]  /*a1e0*/  @!P3 IMAD.X R8, R4.reuse, 0x1, R237, P2 ;  /* 0x000000010408b824 */ /* 0x040fe200010e06ed */
[----:B------:R-:W-:Y:S02]  /*a1f0*/  @!P3 IADD3 R6, P1, R9, R246, RZ ;  /* 0x000000f60906b210 */ /* 0x000fe40007f3e0ff */
[----:B------:R-:W-:Y:S01]  /*a200*/  @!P3 LEA R18, P2, R5, c[0x0][0x1f8], 0x1 ;  /* 0x00007e000512ba11 */ /* 0x000fe200078408ff */
[----:B------:R4:W-:Y:S01]  /*a210*/  LDGSTS.E.BYPASS.LTC128B.128 [R218+0x3080], [R10.64], !P4 ;  /* 0x030800000ada7fae */ /* 0x0009e2000e101d48 */
[----:B------:R-:W-:Y:S01]  /*a220*/  @!P3 IADD3 R9, P0, R9, R244, RZ ;  /* 0x000000f40909b210 */ /* 0x000fe20007f1e0ff */
[----:B------:R-:W-:Y:S01]  /*a230*/  @!P3 IMAD.X R7, R4, 0x1, R245, P1 ;  /* 0x000000010407b824 */ /* 0x000fe200008e06f5 */
[----:B------:R-:W-:Y:S02]  /*a240*/  @!P3 LEA.HI.X R19, R5, c[0x0][0x1fc], R8, 0x1, P2 ;  /* 0x00007f000513ba11 */ /* 0x000fe400010f0c08 */
[----:B------:R-:W-:Y:S01]  /*a250*/  @!P3 LEA R16, P1, R6, c[0x0][0x1f8], 0x1 ;  /* 0x00007e000610ba11 */ /* 0x000fe200078208ff */
[----:B------:R-:W-:Y:S01]  /*a260*/  @!P3 IMAD.X R4, R4, 0x1, R243, P0 ;  /* 0x000000010404b824 */ /* 0x000fe200000e06f3 */
[C---:B------:R-:W-:Y:S01]  /*a270*/  @!P3 LEA R20, P0, R9.reuse, c[0x0][0x1f8], 0x1 ;  /* 0x00007e000914ba11 */ /* 0x040fe200078008ff */
[----:B------:R4:W-:Y:S01]  /*a280*/  @!P3 LDGSTS.E.BYPASS.LTC128B.128 [R218+0x2080], [R18.64], !P6 ;  /* 0x0208000012dabfae */ /* 0x0009e2000f101d48 */
[----:B------:R-:W-:Y:S02]  /*a290*/  @!P3 LEA.HI.X R17, R6, c[0x0][0x1fc], R7, 0x1, P1 ;  /* 0x00007f000611ba11 */ /* 0x000fe400008f0c07 */
[----:B------:R-:W-:Y:S03]  /*a2a0*/  @!P3 LEA.HI.X R21, R9, c[0x0][0x1fc], R4, 0x1, P0 ;  /* 0x00007f000915ba11 */ /* 0x000fe600000f0c04 */
[----:B------:R4:W-:Y:S05]  /*a2b0*/  @!P3 LDGSTS.E.BYPASS.LTC128B.128 [R218+0x2c80], [R16.64], !P5 ;  /* 0x02c8000010dabfae */ /* 0x0009ea000e901d48 */
[----:B------:R4:W-:Y:S02]  /*a2c0*/  @!P3 LDGSTS.E.BYPASS.LTC128B.128 [R218+0x3880], [R20.64], !P4 ;  /* 0x0388000014dabfae */ /* 0x0009e4000e101d48 */
.L_x_203:
        /* <DEDUP_REMOVED lines=9> */
[-C--:B-1----:R-:W-:Y:S01]  /*a360*/  HMMA.16816.F32.BF16 R20, R156, R32.reuse, RZ ;  /* 0x000000209c14723c */ /* 0x082fe200000418ff */
[----:B------:R-:W1:Y:S07]  /*a370*/  LDSM.16.M88.4 R192, [R216+0x4c80] ;  /* 0x004c8000d8c0783b */ /* 0x000e6e0000000200 */
[C---:B------:R-:W-:Y:S01]  /*a380*/  HMMA.16816.F32.BF16 R24, R44.reuse, R32, RZ ;  /* 0x000000202c18723c */ /* 0x040fe200000418ff */
[----:B------:R-:W-:Y:S07]  /*a390*/  LDSM.16.M88.4 R196, [R209] ;  /* 0x00000000d1c4783b */ /* 0x000fee0000000200 */
[-C--:B------:R-:W-:Y:S01]  /*a3a0*/  HMMA.16816.F32.BF16 R28, R44, R34.reuse, RZ ;  /* 0x000000222c1c723c */ /* 0x080fe200000418ff */
[----:B------:R-:W-:Y:S07]  /*a3b0*/  LDSM.16.M88.4 R200, [R213+0x9080] ;  /* 0x00908000d5c8783b */ /* 0x000fee0000000200 */
[C---:B------:R-:W-:Y:S08]  /*a3c0*/  HMMA.16816.F32.BF16 R32, R156.reuse, R34, RZ ;  /* 0x000000229c20723c */ /* 0x040ff000000418ff */
[-C--:B------:R-:W-:Y:S08]  /*a3d0*/  HMMA.16816.F32.BF16 R36, R156, R48.reuse, RZ ;  /* 0x000000309c24723c */ /* 0x080ff000000418ff */
[C---:B------:R-:W-:Y:S08]  /*a3e0*/  HMMA.16816.F32.BF16 R40, R44.reuse, R48, RZ ;  /* 0x000000302c28723c */ /* 0x040ff000000418ff */
[-C--:B------:R-:W-:Y:S08]  /*a3f0*/  HMMA.16816.F32.BF16 R44, R44, R50.reuse, RZ ;  /* 0x000000322c2c723c */ /* 0x080ff000000418ff */
[----:B------:R-:W-:Y:S01]  /*a400*/  HMMA.16816.F32.BF16 R48, R156, R50, RZ ;  /* 0x000000329c30723c */ /* 0x000fe200000418ff */
[----:B------:R-:W3:Y:S07]  /*a410*/  LDSM.16.M88.4 R156, [R216+0x5080] ;  /* 0x00508000d89c783b */ /* 0x000eee0000000200 */
[-C--:B------:R-:W-:Y:S08]  /*a420*/  HMMA.16816.F32.BF16 R4, R164, R168.reuse, R4 ;  /* 0x000000a8a404723c */ /* 0x080ff00000041804 */
[C---:B------:R-:W-:Y:S08]  /*a430*/  HMMA.16816.F32.BF16 R8, R172.reuse, R168, R8 ;  /* 0x000000a8ac08723c */ /* 0x040ff00000041808 */
[-C--:B------:R-:W-:Y:S08]  /*a440*/  HMMA.16816.F32.BF16 R12, R172, R170.reuse, R12 ;  /* 0x000000aaac0c723c */ /* 0x080ff0000004180c */
[C---:B------:R-:W-:Y:S01]  /*a450*/  HMMA.16816.F32.BF16 R16, R164.reuse, R170, R16 ;  /* 0x000000aaa410723c */ /* 0x040fe20000041810 */
[----:B------:R-:W4:Y:S07]  /*a460*/  LDSM.16.M88.4 R168, [R213+0x8080] ;  /* 0x00808000d5a8783b */ /* 0x000f2e0000000200 */
        /* <DEDUP_REMOVED lines=10> */
[----:B------:R-:W5:Y:S08]  /*a510*/  LDSM.16.M88.4 R164, [R208] ;  /* 0x00000000d0a4783b */ /* 0x000f700000000200 */
[----:B------:R-:W3:Y:S01]  /*a520*/  LDSM.16.M88.4 R180, [R216+0x5480] ;  /* 0x00548000d8b4783b */ /* 0x000ee20000000200 */
[-C--:B--2---:R-:W-:Y:S08]  /*a530*/  HMMA.16816.F32.BF16 R4, R160, R184.reuse, R4 ;  /* 0x000000b8a004723c */ /* 0x084ff00000041804 */
        /* <DEDUP_REMOVED lines=8> */
[----:B------:R-:W-:Y:S07]  /*a5c0*/  LDSM.16.M88.4 R192, [R206] ;  /* 0x00000000cec0783b */ /* 0x000fee0000000200 */
[-C--:B---3--:R-:W-:Y:S08]  /*a5d0*/  HMMA.16816.F32.BF16 R36, R160, R156.reuse, R36 ;  /* 0x0000009ca024723c */ /* 0x088ff00000041824 */
[C---:B------:R-:W-:Y:S08]  /*a5e0*/  HMMA.16816.F32.BF16 R40, R188.reuse, R156, R40 ;  /* 0x0000009cbc28723c */ /* 0x040ff00000041828 */
[-C--:B------:R-:W-:Y:S01]  /*a5f0*/  HMMA.16816.F32.BF16 R44, R188, R158.reuse, R44 ;  /* 0x0000009ebc2c723c */ /* 0x080fe2000004182c */
[----:B------:R-:W-:Y:S07]  /*a600*/  LDSM.16.M88.4 R188, [R213+0xa080] ;  /* 0x00a08000d5bc783b */ /* 0x000fee0000000200 */
[----:B------:R-:W-:Y:S01]  /*a610*/  HMMA.16816.F32.BF16 R48, R160, R158, R48 ;  /* 0x0000009ea030723c */ /* 0x000fe20000041830 */
[----:B------:R-:W1:Y:S07]  /*a620*/  LDSM.16.M88.4 R156, [R217+0xb080] ;  /* 0x00b08000d99c783b */ /* 0x000e6e0000000200 */
[-C--:B----4-:R-:W-:Y:S01]  /*a630*/  HMMA.16816.F32.BF16 R4, R168, R196.reuse, R4 ;  /* 0x000000c4a804723c */ /* 0x090fe20000041804 */
[----:B------:R-:W2:Y:S07]  /*a640*/  LDSM.16.M88.4 R160, [R216+0x5880] ;  /* 0x00588000d8a0783b */ /* 0x000eae0000000200 */
[C---:B------:R-:W-:Y:S08]  /*a650*/  HMMA.16816.F32.BF16 R8, R200.reuse, R196, R8 ;  /* 0x000000c4c808723c */ /* 0x040ff00000041808 */
[-C--:B------:R-:W-:Y:S08]  /*a660*/  HMMA.16816.F32.BF16 R12, R200, R198.reuse, R12 ;  /* 0x000000c6c80c723c */ /* 0x080ff0000004180c */
[C---:B------:R-:W-:Y:S08]  /*a670*/  HMMA.16816.F32.BF16 R16, R168.reuse, R198, R16 ;  /* 0x000000c6a810723c */ /* 0x040ff00000041810 */
[-C--:B-----5:R-:W-:Y:S08]  /*a680*/  HMMA.16816.F32.BF16 R20, R168, R164.reuse, R20 ;  /* 0x000000a4a814723c */ /* 0x0a0ff00000041814 */
[C---:B------:R-:W-:Y:S08]  /*a690*/  HMMA.16816.F32.BF16 R24, R200.reuse, R164, R24 ;  /* 0x000000a4c818723c */ /* 0x040ff00000041818 */
[-C--:B------:R-:W-:Y:S08]  /*a6a0*/  HMMA.16816.F32.BF16 R28, R200, R166.reuse, R28 ;  /* 0x000000a6c81c723c */ /* 0x080ff0000004181c */
[C---:B------:R-:W-:Y:S01]  /*a6b0*/  HMMA.16816.F32.BF16 R32, R168.reuse, R166, R32 ;  /* 0x000000a6a820723c */ /* 0x040fe20000041820 */
[----:B------:R-:W3:Y:S07]  /*a6c0*/  LDSM.16.M88.4 R164, [R213+0xb080] ;  /* 0x00b08000d5a4783b */ /* 0x000eee0000000200 */
[-C--:B------:R-:W-:Y:S08]  /*a6d0*/  HMMA.16816.F32.BF16 R36, R168, R172.reuse, R36 ;  /* 0x000000aca824723c */ /* 0x080ff00000041824 */
[C---:B------:R-:W-:Y:S08]  /*a6e0*/  HMMA.16816.F32.BF16 R40, R200.reuse, R172, R40 ;  /* 0x000000acc828723c */ /* 0x040ff00000041828 */
[-C--:B------:R-:W-:Y:S08]  /*a6f0*/  HMMA.16816.F32.BF16 R44, R200, R174.reuse, R44 ;  /* 0x000000aec82c723c */ /* 0x080ff0000004182c */
[----:B------:R-:W-:Y:S08]  /*a700*/  HMMA.16816.F32.BF16 R48, R168, R174, R48 ;  /* 0x000000aea830723c */ /* 0x000ff00000041830 */
[-C--:B------:R-:W-:Y:S08]  /*a710*/  HMMA.16816.F32.BF16 R4, R176, R180.reuse, R4 ;  /* 0x000000b4b004723c */ /* 0x080ff00000041804 */
[C---:B-1----:R-:W-:Y:S08]  /*a720*/  HMMA.16816.F32.BF16 R8, R156.reuse, R180, R8 ;  /* 0x000000b49c08723c */ /* 0x042ff00000041808 */
[-C--:B------:R-:W-:Y:S08]  /*a730*/  HMMA.16816.F32.BF16 R12, R156, R182.reuse, R12 ;  /* 0x000000b69c0c723c */ /* 0x080ff0000004180c */
[C---:B------:R-:W-:Y:S08]  /*a740*/  HMMA.16816.F32.BF16 R16, R176.reuse, R182, R16 ;  /* 0x000000b6b010723c */ /* 0x040ff00000041810 */
[-C--:B--2---:R-:W-:Y:S08]  /*a750*/  HMMA.16816.F32.BF16 R20, R176, R160.reuse, R20 ;  /* 0x000000a0b014723c */ /* 0x084ff00000041814 */
[C---:B------:R-:W-:Y:S08]  /*a760*/  HMMA.16816.F32.BF16 R24, R156.reuse, R160, R24 ;  /* 0x000000a09c18723c */ /* 0x040ff00000041818 */
[-C--:B------:R-:W-:Y:S08]  /*a770*/  HMMA.16816.F32.BF16 R28, R156, R162.reuse, R28 ;  /* 0x000000a29c1c723c */ /* 0x080ff0000004181c */
[C---:B------:R-:W-:Y:S08]  /*a780*/  HMMA.16816.F32.BF16 R32, R176.reuse, R162, R32 ;  /* 0x000000a2b020723c */ /* 0x040ff00000041820 */
[-C--:B------:R-:W-:Y:S08]  /*a790*/  HMMA.16816.F32.BF16 R36, R176, R184.reuse, R36 ;  /* 0x000000b8b024723c */ /* 0x080ff00000041824 */
[C---:B------:R-:W-:Y:S08]  /*a7a0*/  HMMA.16816.F32.BF16 R40, R156.reuse, R184, R40 ;  /* 0x000000b89c28723c */ /* 0x040ff00000041828 */
[-C--:B------:R-:W-:Y:S01]  /*a7b0*/  HMMA.16816.F32.BF16 R44, R156, R186.reuse, R44 ;  /* 0x000000ba9c2c723c */ /* 0x080fe2000004182c */
[----:B------:R-:W1:Y:S07]  /*a7c0*/  LDSM.16.M88.4 R156, [R205] ;  /* 0x00000000cd9c783b */ /* 0x000e6e0000000200 */
[----:B------:R-:W-:Y:S08]  /*a7d0*/  HMMA.16816.F32.BF16 R48, R176, R186, R48 ;  /* 0x000000bab030723c */ /* 0x000ff00000041830 */
[-C--:B------:R-:W-:Y:S08]  /*a7e0*/  HMMA.16816.F32.BF16 R4, R188, R192.reuse, R4 ;  /* 0x000000c0bc04723c */ /* 0x080ff00000041804 */
[C---:B---3--:R-:W-:Y:S08]  /*a7f0*/  HMMA.16816.F32.BF16 R8, R164.reuse, R192, R8 ;  /* 0x000000c0a408723c */ /* 0x048ff00000041808 */
[-C--:B------:R-:W-:Y:S08]  /*a800*/  HMMA.16816.F32.BF16 R12, R164, R194.reuse, R12 ;  /* 0x000000c2a40c723c */ /* 0x080ff0000004180c */
[----:B------:R-:W-:Y:S01]  /*a810*/  FMUL.FTZ R183, R7, c[0x0][0x320] ;  /* 0x0000c80007b77a20 */ /* 0x000fe20000410000 */
[C---:B------:R-:W-:Y:S04]  /*a820*/  HMMA.16816.F32.BF16 R16, R188.reuse, R194, R16 ;  /* 0x000000c2bc10723c */ /* 0x040fe80000041810 */
[----:B------:R-:W-:Y:S01]  /*a830*/  FMUL.FTZ R182, R4, c[0x0][0x320] ;  /* 0x0000c80004b67a20 */ /* 0x000fe20000410000 */
[----:B------:R-:W2:Y:S01]  /*a840*/  MUFU.TANH R183, R183 ;  /* 0x000000b700b77308 */ /* 0x000ea20000002400 */
[----:B------:R-:W-:Y:S02]  /*a850*/  FMUL.FTZ R180, R5, c[0x0][0x320] ;  /* 0x0000c80005b47a20 */ /* 0x000fe40000410000 */
[----:B------:R-:W-:Y:S01]  /*a860*/  FMUL.FTZ R9, R9, c[0x0][0x320] ;  /* 0x0000c80009097a20 */ /* 0x000fe20000410000 */
[-C--:B-1----:R-:W-:Y:S03]  /*a870*/  HMMA.16816.F32.BF16 R20, R188, R156.reuse, R20 ;  /* 0x0000009cbc14723c */ /* 0x082fe60000041814 */
[----:B------:R-:W-:Y:S02]  /*a880*/  FMUL.FTZ R10, R10, c[0x0][0x320] ;  /* 0x0000c8000a0a7a20 */ /* 0x000fe40000410000 */
[----:B------:R-:W-:Y:S01]  /*a890*/  FMUL.FTZ R11, R11, c[0x0][0x320] ;  /* 0x0000c8000b0b7a20 */ /* 0x000fe20000410000 */
[----:B------:R-:W1:Y:S01]  /*a8a0*/  MUFU.TANH R250, R9 ;  /* 0x0000000900fa7308 */ /* 0x000e620000002400 */
[----:B------:R-:W-:Y:S01]  /*a8b0*/  FMUL.FTZ R192, R8, c[0x0][0x320] ;  /* 0x0000c80008c07a20 */ /* 0x000fe20000410000 */
[C---:B------:R-:W-:Y:S04]  /*a8c0*/  HMMA.16816.F32.BF16 R24, R164.reuse, R156, R24 ;  /* 0x0000009ca418723c */ /* 0x040fe80000041818 */
[----:B------:R-:W-:Y:S02]  /*a8d0*/  FMUL.FTZ R185, R6, c[0x0][0x320] ;  /* 0x0000c80006b97a20 */ /* 0x000fe40000410000 */
[----:B------:R-:W-:Y:S02]  /*a8e0*/  FMUL.FTZ R193, R12, c[0x0][0x320] ;  /* 0x0000c8000cc17a20 */ /* 0x000fe40000410000 */
[----:B------:R-:W3:Y:S01]  /*a8f0*/  MUFU.TANH R7, R10 ;  /* 0x0000000a00077308 */ /* 0x000ee20000002400 */
        /* <DEDUP_REMOVED lines=8> */
[----:B------:R-:W-:Y:S03]  /*a980*/  FMUL.FTZ R17, R18, c[0x0][0x320] ;  /* 0x0000c80012117a20 */ /* 0x000fe60000410000 */
        /* <DEDUP_REMOVED lines=8> */
[----:B------:R-:W-:Y:S01]  /*aa10*/  FMUL.FTZ R198, R32, c[0x0][0x320] ;  /* 0x0000c80020c67a20 */ /* 0x000fe20000410000 */
[----:B----4-:R-:W4:Y:S01]  /*aa20*/  LDSM.16.M88.4 R8, [R204] ;  /* 0x00000000cc08783b */ /* 0x010f220000000200 */
[----:B------:R-:W-:Y:S04]  /*aa30*/  DEPBAR.LE SB0, 0x0 ;  /* 0x000080000000791a */ /* 0x000fe80000000000 */
[----:B------:R-:W-:Y:S01]  /*aa40*/  FMUL.FTZ R23, R23, c[0x0][0x320] ;  /* 0x0000c80017177a20 */ /* 0x000fe20000410000 */
[----:B------:R-:W1:Y:S01]  /*aa50*/  MUFU.TANH R185, R185 ;  /* 0x000000b900b97308 */ /* 0x000e620000002400 */
[----:B------:R-:W-:Y:S01]  /*aa60*/  FMUL.FTZ R25, R25, c[0x0][0x320] ;  /* 0x0000c80019197a20 */ /* 0x000fe20000410000 */
[----:B------:R-:W-:Y:S01]  /*aa70*/  BAR.SYNC.DEFER_BLOCKING 0x0 ;  /* 0x0000000000007b1d */ /* 0x000fe20000010000 */
        /* <DEDUP_REMOVED lines=8> */
[----:B------:R-:W-:Y:S03]  /*ab00*/  FMUL.FTZ R35, R35, c[0x0][0x320] ;  /* 0x0000c80023237a20 */ /* 0x000fe60000410000 */
[----:B------:R-:W1:Y:S10]  /*ab10*/  MUFU.TANH R193, R193 ;  /* 0x000000c100c17308 */ /* 0x000e740000002400 */
[----:B------:R-:W1:Y:S01]  /*ab20*/  MUFU.TANH R252, R252 ;  /* 0x000000fc00fc7308 */ /* 0x000e620000002400 */
[-C--:B----4-:R-:W-:Y:S09]  /*ab30*/  HMMA.16816.F32.BF16 R36, R188, R8.reuse, R36 ;  /* 0x00000008bc24723c */ /* 0x090ff20000041824 */
[----:B------:R-:W4:Y:S01]  /*ab40*/  MUFU.TANH R12, R12 ;  /* 0x0000000c000c7308 */ /* 0x000f220000002400 */
[C---:B------:R-:W-:Y:S09]  /*ab50*/  HMMA.16816.F32.BF16 R40, R164.reuse, R8, R40 ;  /* 0x00000008a428723c */ /* 0x040ff20000041828 */
[----:B------:R-:W1:Y:S01]  /*ab60*/  MUFU.TANH R13, R13 ;  /* 0x0000000d000d7308 */ /* 0x000e620000002400 */
[-C--:B------:R-:W-:Y:S04]  /*ab70*/  HMMA.16816.F32.BF16 R44, R164, R10.reuse, R44 ;  /* 0x0000000aa42c723c */ /* 0x080fe8000004182c */
[----:B------:R-:W-:Y:S04]  /*ab80*/  FMUL.FTZ R171, R36, c[0x0][0x320] ;  /* 0x0000c80024ab7a20 */ /* 0x000fe80000410000 */
[----:B------:R-:W-:Y:S01]  /*ab90*/  HMMA.16816.F32.BF16 R48, R188, R10, R48 ;  /* 0x0000000abc30723c */ /* 0x000fe20000041830 */
[----:B------:R-:W1:Y:S03]  /*aba0*/  MUFU.TANH R14, R14 ;  /* 0x0000000e000e7308 */ /* 0x000e660000002400 */
        /* <DEDUP_REMOVED lines=17> */
[----:B------:R-:W-:Y:S07]  /*acc0*/  FMUL.FTZ R51, R51, c[0x0][0x320] ;  /* 0x0000c80033337a20 */ /* 0x000fee0000410000 */
[----:B------:R-:W1:Y:S10]  /*acd0*/  MUFU.TANH R194, R194 ;  /* 0x000000c200c27308 */ /* 0x000e740000002400 */
[----:B------:R1:W1:Y:S10]  /*ace0*/  MUFU.TANH R196, R21 ;  /* 0x0000001500c47308 */ /* 0x0002740000002400 */
[----:B------:R1:W1:Y:S10]  /*acf0*/  MUFU.TANH R201, R22 ;  /* 0x0000001600c97308 */ /* 0x0002740000002400 */
[----:B------:R1:W1:Y:S10]  /*ad00*/  MUFU.TANH R199, R23 ;  /* 0x0000001700c77308 */ /* 0x0002740000002400 */
        /* <DEDUP_REMOVED lines=27> */
[----:B------:R1:W1:Y:S01]  /*aec0*/  MUFU.TANH R172, R51 ;  /* 0x0000003300ac7308 */ /* 0x0002620000002400 */
[----:B------:R-:W-:-:S05]  /*aed0*/  @!P0 BRA `(.L_x_204) ;  /* 0x0000038000008947 */ /* 0x000fca0003800000 */
[----:B--234-:R-:W-:Y:S04]  /*aee0*/  IADD3 R6, -R238, 0x30, RZ ;  /* 0x00000030ee067810 */ /* 0x01cfe80007ffe1ff */
[----:B------:R-:W-:Y:S11]  /*aef0*/  ISETP.GE.AND P1, PT, R6, 0x1, PT ;  /* 0x000000010600780c */ /* 0x000ff60003f26270 */
[----:B------:R-:W-:Y:S02]  /*af00*/  @!UPT UIADD3 URZ, URZ, URZ, URZ ;  /* 0x0000003f3f3ff290 */ /* 0x000fe4000fffe03f */
[----:B------:R-:W-:Y:S01]  /*af10*/  @P1 IMAD.MOV.U32 R8, RZ, RZ, R220 ;  /* 0x000000ffff081224 */ /* 0x000fe200078e00dc */
[----:B------:R-:W-:Y:S01]  /*af20*/  @P1 IADD3 R5, R233, -0x1, RZ ;  /* 0xffffffffe9051810 */ /* 0x000fe20007ffe0ff */
[----:B------:R-:W-:Y:S03]  /*af30*/  @P1 IMAD.MOV.U32 R9, RZ, RZ, R229 ;  /* 0x000000ffff091224 */ /* 0x000fe600078e00e5 */
[----:B------:R-:W-:Y:S01]  /*af40*/  @P1 SHF.R.S32.HI R4, RZ, 0x1f, R5 ;  /* 0x0000001fff041819 */ /* 0x000fe20000011405 */
[C---:B------:R-:W-:Y:S04]  /*af50*/  @P1 IMAD.WIDE.U32 R10, R5.reuse, c[0x0][0x1e0], RZ ;  /* 0x00007800050a1a25 */ /* 0x040fe800078e00ff */
[----:B------:R-:W-:Y:S02]  /*af60*/  @P1 IMAD R4, R4, c[0x0][0x1e0], RZ ;  /* 0x0000780004041a24 */ /* 0x000fe400078e02ff */
[----:B------:R-:W-:Y:S04]  /*af70*/  @P1 IMAD.WIDE.U32 R8, R10, 0x30, R8 ;  /* 0x000000300a081825 */ /* 0x000fe800078e0008 */
[----:B------:R-:W-:Y:S02]  /*af80*/  @P1 IMAD R4, R5, c[0x0][0x1e4], R4 ;  /* 0x0000790005041a24 */ /* 0x000fe400078e0204 */
[----:B------:R-:W-:Y:S02]  /*af90*/  @P1 IMAD.SHL.U32 R5, R8, 0x2, RZ ;  /* 0x0000000208051824 */ /* 0x000fe400078e00ff */
[----:B------:R-:W-:Y:S03]  /*afa0*/  @P1 IMAD.IADD R4, R11, 0x1, R4 ;  /* 0x000000010b041824 */ /* 0x000fe600078e0204 */
[----:B------:R-:W-:Y:S01]  /*afb0*/  @P1 IADD3 R18, P2, R5, 0x40, RZ ;  /* 0x0000004005121810 */ /* 0x000fe20007f5e0ff */
[----:B------:R-:W-:Y:S03]  /*afc0*/  @P1 IMAD R4, R4, 0x30, RZ ;  /* 0x0000003004041824 */ /* 0x000fe600078e02ff */
[----:B------:R-:W-:Y:S01]  /*afd0*/  @P1 IADD3 R18, P0, R18, c[0x0][0x1c8], RZ ;  /* 0x0000720012121a10 */ /* 0x000fe20007f1e0ff */
[----:B------:R-:W-:Y:S05]  /*afe0*/  @P1 IMAD.IADD R4, R9, 0x1, R4 ;  /* 0x0000000109041824 */ /* 0x000fea00078e0204 */
[----:B------:R-:W-:Y:S04]  /*aff0*/  @P1 SHF.L.U64.HI R4, R8, 0x1, R4 ;  /* 0x0000000108041819 */ /* 0x000fe80000010204 */
[--C-:B------:R-:W-:Y:S02]  /*b000*/  @P1 IADD3.X R19, RZ, c[0x0][0x1cc], R4.reuse, P0, P2 ;  /* 0x00007300ff131a10 */ /* 0x100fe400007e4404 */
[----:B------:R-:W-:Y:S04]  /*b010*/  @P1 IADD3 R10, P2, R5, 0x80, RZ ;  /* 0x00000080050a1810 */ /* 0x000fe80007f5e0ff */
[----:B------:R-:W-:Y:S04]  /*b020*/  @P1 IADD3 R10, P0, R10, c[0x0][0x1c8], RZ ;  /* 0x000072000a0a1a10 */ /* 0x000fe80007f1e0ff */
[----:B------:R-:W-:Y:S02]  /*b030*/  @P1 IADD3.X R11, RZ, c[0x0][0x1cc], R4, P0, P2 ;  /* 0x00007300ff0b1a10 */ /* 0x000fe400007e4404 */
[----:B------:R-:W-:Y:S11]  /*b040*/  ISETP.GE.AND P0, PT, R6, 0x21, PT ;  /* 0x000000210600780c */ /* 0x000ff60003f06270 */
[----:B------:R-:W-:Y:S02]  /*b050*/  @!UPT UIADD3 URZ, URZ, URZ, URZ ;  /* 0x0000003f3f3ff290 */ /* 0x000fe4000fffe03f */
[----:B------:R-:W-:Y:S04]  /*b060*/  @P0 IADD3 R9, R233, -0x1, RZ ;  /* 0xffffffffe9090810 */ /* 0x000fe80007ffe0ff */
[----:B------:R-:W-:Y:S01]  /*b070*/  @P0 SHF.R.S32.HI R6, RZ, 0x1f, R9 ;  /* 0x0000001fff060819 */ /* 0x000fe20000011409 */
[C---:B-1----:R-:W-:Y:S04]  /*b080*/  @P0 IMAD.WIDE.U32 R22, R9.reuse, c[0x0][0x1e0], RZ ;  /* 0x0000780009160a25 */ /* 0x042fe800078e00ff */
[----:B------:R-:W-:Y:S04]  /*b090*/  @P0 IMAD R6, R6, c[0x0][0x1e0], RZ ;  /* 0x0000780006060a24 */ /* 0x000fe800078e02ff */
[----:B------:R-:W-:Y:S04]  /*b0a0*/  @P0 IMAD R6, R9, c[0x0][0x1e4], R6 ;  /* 0x0000790009060a24 */ /* 0x000fe800078e0206 */
[----:B------:R-:W-:Y:S02]  /*b0b0*/  @P0 IMAD.IADD R6, R23, 0x1, R6 ;  /* 0x0000000117060824 */ /* 0x000fe400078e0206 */
[----:B------:R-:W-:Y:S04]  /*b0c0*/  @P0 IMAD.WIDE.U32 R22, R22, 0x30, R222 ;  /* 0x0000003016160825 */ /* 0x000fe800078e00de */
[----:B------:R-:W-:Y:S01]  /*b0d0*/  @P0 IMAD R6, R6, 0x30, RZ ;  /* 0x0000003006060824 */ /* 0x000fe200078e02ff */
[-C--:B------:R-:W-:Y:S03]  /*b0e0*/  @P0 IADD3 R9, P2, R220, R22.reuse, RZ ;  /* 0x00000016dc090210 */ /* 0x080fe60007f5e0ff */
[----:B------:R-:W-:Y:S04]  /*b0f0*/  @P0 IMAD.IADD R6, R6, 0x1, R23 ;  /* 0x0000000106060824 */ /* 0x000fe800078e0217 */
[----:B------:R-:W-:Y:S01]  /*b100*/  @P0 IMAD.X R8, R6, 0x1, R229, P2 ;  /* 0x0000000106080824 */ /* 0x000fe200010e06e5 */
[C---:B------:R-:W-:Y:S04]  /*b110*/  @P0 LEA R20, P2, R9.reuse, c[0x0][0x1c8], 0x1 ;  /* 0x0000720009140a11 */ /* 0x040fe800078408ff */
[----:B------:R-:W-:Y:S02]  /*b120*/  @P0 LEA.HI.X R21, R9, c[0x0][0x1cc], R8, 0x1, P2 ;  /* 0x0000730009150a11 */ /* 0x000fe400010f0c08 */
[-C--:B------:R-:W-:Y:S05]  /*b130*/  @P0 IADD3 R9, P2, R242, R22.reuse, RZ ;  /* 0x00000016f2090210 */ /* 0x080fea0007f5e0ff */
[----:B------:R-:W-:Y:S01]  /*b140*/  @P0 IMAD.X R8, R6, 0x1, R241, P2 ;  /* 0x0000000106080824 */ /* 0x000fe200010e06f1 */
[C---:B------:R-:W-:Y:S04]  /*b150*/  @P0 LEA R24, P2, R9.reuse, c[0x0][0x1c8], 0x1 ;  /* 0x0000720009180a11 */ /* 0x040fe800078408ff */
[----:B------:R-:W-:Y:S02]  /*b160*/  @P0 LEA.HI.X R25, R9, c[0x0][0x1cc], R8, 0x1, P2 ;  /* 0x0000730009190a11 */ /* 0x000fe400010f0c08 */
[----:B------:R-:W-:Y:S05]  /*b170*/  @P0 IADD3 R8, P2, R240, R22, RZ ;  /* 0x00000016f0080210 */ /* 0x000fea0007f5e0ff */
[----:B------:R-:W-:Y:S01]  /*b180*/  @P0 IMAD.X R9, R6, 0x1, R239, P2 ;  /* 0x0000000106090824 */ /* 0x000fe200010e06ef */
[----:B------:R-:W-:Y:S04]  /*b190*/  @P1 IADD3 R22, P2, R5, c[0x0][0x1c8], RZ ;  /* 0x0000720005161a10 */ /* 0x000fe80007f5e0ff */
[----:B------:R-:W-:Y:S02]  /*b1a0*/  @P1 IADD3.X R23, R4, c[0x0][0x1cc], RZ, P2, !PT ;  /* 0x0000730004171a10 */ /* 0x000fe400017fe4ff */
[C---:B------:R-:W-:Y:S03]  /*b1b0*/  @P0 LEA R4, P2, R8.reuse, c[0x0][0x1c8], 0x1 ;  /* 0x0000720008040a11 */ /* 0x040fe600078408ff */
[----:B------:R-:W-:Y:S01]  /*b1c0*/  @!PT LDS RZ, [RZ] ;  /* 0x00000000fffff984 */ /* 0x000fe20000000800 */
[----:B------:R-:W-:Y:S01]  /*b1d0*/  @!PT LDS RZ, [RZ] ;  /* 0x00000000fffff984 */ /* 0x000fe20000000800 */
[----:B------:R-:W-:Y:S01]  /*b1e0*/  @!PT LDS RZ, [RZ] ;  /* 0x00000000fffff984 */ /* 0x000fe20000000800 */
[----:B------:R1:W-:Y:S01]  /*b1f0*/  @P1 LDGSTS.E.BYPASS.LTC128B.128 [R218+0x3c80], [R22.64], !P6 ;  /* 0x03c8000016da1fae */ /* 0x0003e2000f101d48 */
[----:B------:R-:W-:Y:S06]  /*b200*/  @P0 LEA.HI.X R5, R8, c[0x0][0x1cc], R9, 0x1, P2 ;  /* 0x0000730008050a11 */ /* 0x000fec00010f0c09 */
[----:B------:R1:W-:Y:S07]  /*b210*/  @P1 LDGSTS.E.BYPASS.LTC128B.128 [R218+0x4880], [R18.64], !P5 ;  /* 0x0488000012da1fae */ /* 0x0003ee000e901d48 */
[----:B------:R1:W-:Y:S07]  /*b220*/  @P1 LDGSTS.E.BYPASS.LTC128B.128 [R218+0x5480], [R10.64], !P4 ;  /* 0x054800000ada1fae */ /* 0x0003ee000e101d48 */
[----:B------:R1:W-:Y:S07]  /*b230*/  @P0 LDGSTS.E.BYPASS.LTC128B.128 [R218+0x4480], [R20.64], !P6 ;  /* 0x0448000014da0fae */ /* 0x0003ee000f101d48 */
[----:B------:R1:W-:Y:S07]  /*b240*/  @P0 LDGSTS.E.BYPASS.LTC128B.128 [R218+0x5080], [R24.64], !P5 ;  /* 0x0508000018da0fae */ /* 0x0003ee000e901d48 */
[----:B------:R1:W-:Y:S02]  /*b250*/  @P0 LDGSTS.E.BYPASS.LTC128B.128 [R218+0x5c80], [R4.64], !P4 ;  /* 0x05c8000004da0fae */ /* 0x0003e4000e101d48 */
.L_x_204:
[----:B-1234-:R-:W-:Y:S01]  /*b260*/  FMNMX.FTZ R5, R182, R3, !PT ;  /* 0x00000003b6057209 */ /* 0x01efe20007810000 */
[----:B------:R-:W-:Y:S01]  /*b270*/  LDSM.16.MT88.4 R36, [R212+0x1880] ;  /* 0x00188000d424783b */ /* 0x000fe20000004200 */
[----:B------:R-:W-:Y:S02]  /*b280*/  FMNMX.FTZ R2, R185, R2, !PT ;  /* 0x00000002b9027209 */ /* 0x000fe40007810000 */
[----:B------:R-:W-:Y:S02]  /*b290*/  FMNMX.FTZ R5, R180, R5, !PT ;  /* 0x00000005b4057209 */ /* 0x000fe40007810000 */
[----:B------:R-:W-:Y:S02]  /*b2a0*/  FMNMX.FTZ R2, R183, R2, !PT ;  /* 0x00000002b7027209 */ /* 0x000fe40007810000 */
[----:B------:R-:W-:Y:S01]  /*b2b0*/  FMNMX.FTZ R5, R14, R5, !PT ;  /* 0x000000050e057209 */ /* 0x000fe20007810000 */
[----:B------:R-:W0:Y:S01]  /*b2c0*/  LDGDEPBAR ;  /* 0x00000000000079af */ /* 0x000e220000000000 */
        /* <DEDUP_REMOVED lines=26> */
[----:B------:R-:W-:Y:S01]  /*b470*/  SHFL.BFLY PT, R0, R21, 0x2, 0x1f ;  /* 0x0c401f0015007f89 */ /* 0x000fe200000e0000 */
[----:B------:R-:W-:Y:S02]  /*b480*/  FMNMX.FTZ R5, R167, R2, !PT ;  /* 0x00000002a7057209 */ /* 0x000fe40007810000 */
[----:B------:R-:W-:Y:S02]  /*b490*/  FMNMX.FTZ R19, R172, R9, !PT ;  /* 0x00000009ac137209 */ /* 0x000fe40007810000 */
[----:B------:R-:W-:Y:S02]  /*b4a0*/  FMNMX.FTZ R5, R166, R5, !PT ;  /* 0x00000005a6057209 */ /* 0x000fe40007810000 */
[C---:B------:R-:W-:Y:S01]  /*b4b0*/  ISETP.GT.AND P0, PT, R233.reuse, UR4, PT ;  /* 0x00000004e9007c0c */ /* 0x040fe2000bf04270 */
[----:B------:R-:W-:Y:S01]  /*b4c0*/  SHFL.BFLY PT, R2, R19, 0x2, 0x1f ;  /* 0x0c401f0013027f89 */ /* 0x000fe200000e0000 */
[----:B------:R-:W-:Y:S02]  /*b4d0*/  FMNMX.FTZ R8, R162, R5, !PT ;  /* 0x00000005a2087209 */ /* 0x000fe40007810000 */
[----:B------:R-:W-:Y:S02]  /*b4e0*/  IADD3 R233, R233, -0x1, RZ ;  /* 0xffffffffe9e97810 */ /* 0x000fe40007ffe0ff */
[----:B------:R-:W-:Y:S05]  /*b4f0*/  FMNMX.FTZ R4, R165, R8, !PT ;  /* 0x00000008a5047209 */ /* 0x000fea0007810000 */
[----:B------:R-:W1:Y:S02]  /*b500*/  SHFL.BFLY PT, R9, R4, 0x2, 0x1f ;  /* 0x0c401f0004097f89 */ /* 0x000e6400000e0000 */
[----:B-1----:R-:W-:Y:S02]  /*b510*/  FMNMX.FTZ R9, R4, R9, !PT ;  /* 0x0000000904097209 */ /* 0x002fe40007810000 */
[----:B------:R-:W-:Y:S02]  /*b520*/  FMNMX.FTZ R6, R21, R0, !PT ;  /* 0x0000000015067209 */ /* 0x000fe40007810000 */
[----:B------:R-:W-:Y:S02]  /*b530*/  FMNMX.FTZ R0, R7, R152, !PT ;  /* 0x0000009807007209 */ /* 0x000fe40007810000 */
[----:B------:R-:W-:Y:S01]  /*b540*/  SHFL.BFLY PT, R4, R9, 0x1, 0x1f ;  /* 0x0c201f0009047f89 */ /* 0x000fe200000e0000 */
[----:B------:R-:W-:Y:S02]  /*b550*/  FMNMX.FTZ R11, R19, R2, !PT ;  /* 0x00000002130b7209 */ /* 0x000fe40007810000 */
[----:B------:R-:W-:Y:S04]  /*b560*/  FMNMX.FTZ R21, R197, R0, !PT ;  /* 0x00000000c5157209 */ /* 0x000fe80007810000 */
[----:B------:R-:W-:Y:S01]  /*b570*/  FMNMX.FTZ R0, R12, R21, !PT ;  /* 0x000000150c007209 */ /* 0x000fe20007810000 */
[----:B------:R-:W1:Y:S03]  /*b580*/  SHFL.BFLY PT, R5, R6, 0x1, 0x1f ;  /* 0x0c201f0006057f89 */ /* 0x000e6600000e0000 */
[----:B------:R-:W-:Y:S04]  /*b590*/  FMNMX.FTZ R0, R13, R0, !PT ;  /* 0x000000000d007209 */ /* 0x000fe80007810000 */
[----:B------:R-:W-:Y:S01]  /*b5a0*/  FMNMX.FTZ R0, R251, R0, !PT ;  /* 0x00000000fb007209 */ /* 0x000fe20007810000 */
[----:B------:R-:W2:Y:S03]  /*b5b0*/  SHFL.BFLY PT, R2, R11, 0x1, 0x1f ;  /* 0x0c201f000b027f89 */ /* 0x000ea600000e0000 */
[----:B------:R-:W-:Y:S04]  /*b5c0*/  FMNMX.FTZ R0, R249, R0, !PT ;  /* 0x00000000f9007209 */ /* 0x000fe80007810000 */
[----:B------:R-:W-:Y:S01]  /*b5d0*/  FMNMX.FTZ R0, R179, R0, !PT ;  /* 0x00000000b3007209 */ /* 0x000fe20007810000 */
[----:B------:R-:W-:Y:S01]  /*b5e0*/  LDSM.16.MT88.4 R20, [R214+0x1880] ;  /* 0x00188000d614783b */ /* 0x000fe20000004200 */
[----:B-1----:R-:W-:Y:S02]  /*b5f0*/  FMNMX.FTZ R3, R6, R5, !PT ;  /* 0x0000000506037209 */ /* 0x002fe40007810000 */
[----:B------:R-:W-:Y:S03]  /*b600*/  FMNMX.FTZ R5, R177, R0, !PT ;  /* 0x00000000b1057209 */ /* 0x000fe60007810000 */
[C---:B------:R-:W-:Y:S01]  /*b610*/  FADD.FTZ R0, -R3.reuse, R148 ;  /* 0x0000009403007221 */ /* 0x040fe20000010100 */
[----:B------:R-:W-:Y:S01]  /*b620*/  FMNMX.FTZ R6, R164, R5, !PT ;  /* 0x00000005a4067209 */ /* 0x000fe20007810000 */
[----:B------:R-:W-:Y:S01]  /*b630*/  FMUL.FTZ R159, R3, c[0x0][0x2d0] ;  /* 0x0000b400039f7a20 */ /* 0x000fe20000410000 */
[----:B--2---:R-:W-:Y:S01]  /*b640*/  FMNMX.FTZ R2, R11, R2, !PT ;  /* 0x000000020b027209 */ /* 0x004fe20007810000 */
[----:B------:R-:W-:Y:S01]  /*b650*/  FMUL.FTZ R151, R0, c[0x0][0x2d0] ;  /* 0x0000b40000977a20 */ /* 0x000fe20000410000 */
[----:B------:R-:W-:Y:S01]  /*b660*/  FMNMX.FTZ R0, R163, R6, !PT ;  /* 0x00000006a3007209 */ /* 0x000fe20007810000 */
[----:B------:R-:W-:Y:S02]  /*b670*/  FFMA.FTZ R181, R182, c[0x0][0x2d0], -R159 ;  /* 0x0000b400b6b57a23 */ /* 0x000fe4000001089f */
[C---:B------:R-:W-:Y:S01]  /*b680*/  FADD.FTZ R6, -R2.reuse, R153 ;  /* 0x0000009902067221 */ /* 0x040fe20000010100 */
[----:B------:R-:W-:Y:S01]  /*b690*/  FMNMX.FTZ R5, R155, R0, !PT ;  /* 0x000000009b057209 */ /* 0x000fe20007810000 */
[----:B------:R-:W-:Y:S01]  /*b6a0*/  FMUL.FTZ R158, R2, c[0x0][0x2d0] ;  /* 0x0000b400029e7a20 */ /* 0x000fe20000410000 */
[----:B------:R-:W-:Y:S01]  /*b6b0*/  FMNMX.FTZ R0, R9, R4, !PT ;  /* 0x0000000409007209 */ /* 0x000fe20007810000 */
[----:B------:R-:W-:Y:S01]  /*b6c0*/  FMUL.FTZ R150, R6, c[0x0][0x2d0] ;  /* 0x0000b40006967a20 */ /* 0x000fe20000410000 */
[----:B------:R-:W-:Y:S01]  /*b6d0*/  FMNMX.FTZ R4, R154, R5, !PT ;  /* 0x000000059a047209 */ /* 0x000fe20007810000 */
[----:B------:R-:W-:Y:S01]  /*b6e0*/  FFMA.FTZ R180, R180, c[0x0][0x2d0], -R159 ;  /* 0x0000b400b4b47a23 */ /* 0x000fe2000001089f */
[----:B------:R-:W1:Y:S01]  /*b6f0*/  MUFU.EX2 R151, R151 ;  /* 0x0000009700977308 */ /* 0x000e620000000800 */
[----:B------:R-:W-:Y:S02]  /*b700*/  FADD.FTZ R6, -R0, R149 ;  /* 0x0000009500067221 */ /* 0x000fe40000010100 */
[----:B------:R-:W2:Y:S01]  /*b710*/  SHFL.BFLY PT, R5, R4, 0x2, 0x1f ;  /* 0x0c401f0004057f89 */ /* 0x000ea200000e0000 */
[--C-:B------:R-:W-:Y:S02]  /*b720*/  FFMA.FTZ R184, R185, c[0x0][0x2d0], -R158.reuse ;  /* 0x0000b400b9b87a23 */ /* 0x100fe4000001089e */
[----:B------:R-:W-:Y:S02]  /*b730*/  FMUL.FTZ R149, R6, c[0x0][0x2d0] ;  /* 0x0000b40006957a20 */ /* 0x000fe40000410000 */
[--C-:B------:R-:W-:Y:S02]  /*b740*/  FFMA.FTZ R183, R183, c[0x0][0x2d0], -R158.reuse ;  /* 0x0000b400b7b77a23 */ /* 0x100fe4000001089e */
[--C-:B------:R-:W-:Y:S01]  /*b750*/  FFMA.FTZ R186, R14, c[0x0][0x2d0], -R159.reuse ;  /* 0x0000b4000eba7a23 */ /* 0x100fe2000001089f */
[----:B------:R-:W3:Y:S01]  /*b760*/  MUFU.EX2 R150, R150 ;  /* 0x0000009600967308 */ /* 0x000ee20000000800 */
[--C-:B------:R-:W-:Y:S02]  /*b770*/  FFMA.FTZ R185, R16, c[0x0][0x2d0], -R159.reuse ;  /* 0x0000b40010b97a23 */ /* 0x100fe4000001089f */
[--C-:B------:R-:W-:Y:S02]  /*b780*/  FFMA.FTZ R182, R17, c[0x0][0x2d0], -R158.reuse ;  /* 0x0000b40011b67a23 */ /* 0x100fe4000001089e */
[----:B------:R-:W-:Y:S02]  /*b790*/  FFMA.FTZ R187, R15, c[0x0][0x2d0], -R158 ;  /* 0x0000b4000fbb7a23 */ /* 0x000fe4000001089e */
[----:B------:R-:W-:Y:S02]  /*b7a0*/  FMUL.FTZ R157, R0, c[0x0][0x2d0] ;  /* 0x0000b400009d7a20 */ /* 0x000fe40000410000 */
[----:B------:R-:W-:Y:S01]  /*b7b0*/  FFMA.FTZ R171, R171, c[0x0][0x2d0], -R159 ;  /* 0x0000b400abab7a23 */ /* 0x000fe2000001089f */
[----:B------:R-:W-:Y:S01]  /*b7c0*/  MUFU.EX2 R181, R181 ;  /* 0x000000b500b57308 */ /* 0x000fe20000000800 */
[--C-:B------:R-:W-:Y:S02]  /*b7d0*/  FFMA.FTZ R195, R192, c[0x0][0x2d0], -R157.reuse ;  /* 0x0000b400c0c37a23 */ /* 0x100fe4000001089d */
[--C-:B------:R-:W-:Y:S02]  /*b7e0*/  FFMA.FTZ R192, R250, c[0x0][0x2d0], -R157.reuse ;  /* 0x0000b400fac07a23 */ /* 0x100fe4000001089d */
[--C-:B------:R-:W-:Y:S01]  /*b7f0*/  FFMA.FTZ R193, R193, c[0x0][0x2d0], -R157.reuse ;  /* 0x0000b400c1c17a23 */ /* 0x100fe2000001089d */
[----:B--2---:R-:W-:Y:S01]  /*b800*/  FMNMX.FTZ R6, R4, R5, !PT ;  /* 0x0000000504067209 */ /* 0x004fe20007810000 */
[--C-:B------:R-:W-:Y:S02]  /*b810*/  FFMA.FTZ R190, R252, c[0x0][0x2d0], -R157.reuse ;  /* 0x0000b400fcbe7a23 */ /* 0x100fe4000001089d */
[C---:B-1----:R-:W-:Y:S01]  /*b820*/  FMUL.FTZ R5, R151.reuse, R145 ;  /* 0x0000009197057220 */ /* 0x042fe20000410000 */
[----:B------:R-:W-:Y:S01]  /*b830*/  MUFU.EX2 R180, R180 ;  /* 0x000000b400b47308 */ /* 0x000fe20000000800 */
[----:B------:R-:W1:Y:S01]  /*b840*/  SHFL.BFLY PT, R153, R6, 0x1, 0x1f ;  /* 0x0c201f0006997f89 */ /* 0x000e6200000e0000 */
[C---:B------:R-:W-:Y:S02]  /*b850*/  FMUL.FTZ R16, R151.reuse, R132 ;  /* 0x0000008497107220 */ /* 0x040fe40000410000 */
[C---:B------:R-:W-:Y:S02]  /*b860*/  FMUL.FTZ R17, R151.reuse, R133 ;  /* 0x0000008597117220 */ /* 0x040fe40000410000 */
[C---:B---3--:R-:W-:Y:S02]  /*b870*/  FMUL.FTZ R18, R150.reuse, R134 ;  /* 0x0000008696127220 */ /* 0x048fe40000410000 */
[C---:B------:R-:W-:Y:S02]  /*b880*/  FMUL.FTZ R19, R150.reuse, R135 ;  /* 0x0000008796137220 */ /* 0x040fe40000410000 */
[----:B------:R-:W-:Y:S01]  /*b890*/  MUFU.EX2 R184, R184 ;  /* 0x000000b800b87308 */ /* 0x000fe20000000800 */
[----:B------:R-:W-:Y:S01]  /*b8a0*/  LDSM.16.MT88.4 R132, [R214+0x2080] ;  /* 0x00208000d684783b */ /* 0x000fe20000004200 */
[C---:B------:R-:W-:Y:S02]  /*b8b0*/  FMUL.FTZ R32, R151.reuse, R116 ;  /* 0x0000007497207220 */ /* 0x040fe40000410000 */
[C---:B------:R-:W-:Y:S02]  /*b8c0*/  FMUL.FTZ R33, R151.reuse, R117 ;  /* 0x0000007597217220 */ /* 0x040fe40000410000 */
[C---:B------:R-:W-:Y:S02]  /*b8d0*/  FMUL.FTZ R34, R150.reuse, R118 ;  /* 0x0000007696227220 */ /* 0x040fe40000410000 */
[----:B------:R-:W-:Y:S02]  /*b8e0*/  FMUL.FTZ R35, R150, R119 ;  /* 0x0000007796237220 */ /* 0x000fe40000410000 */
[----:B------:R-:W2:Y:S01]  /*b8f0*/  MUFU.EX2 R183, R183 ;  /* 0x000000b700b77308 */ /* 0x000ea20000000800 */
[----:B------:R-:W-:Y:S01]  /*b900*/  LDSM.16.MT88.4 R116, [R214+0x2880] ;  /* 0x00288000d674783b */ /* 0x000fe20000004200 */
[C---:B------:R-:W-:Y:S02]  /*b910*/  FMUL.FTZ R48, R151.reuse, R100 ;  /* 0x0000006497307220 */ /* 0x040fe40000410000 */
[----:B------:R-:W-:Y:S01]  /*b920*/  FMUL.FTZ R49, R151, R101 ;  /* 0x0000006597317220 */ /* 0x000fe20000410000 */
[----:B-1----:R-:W-:Y:S01]  /*b930*/  FMNMX.FTZ R153, R6, R153, !PT ;  /* 0x0000009906997209 */ /* 0x002fe20007810000 */
[C---:B------:R-:W-:Y:S02]  /*b940*/  FMUL.FTZ R6, R150.reuse, R146 ;  /* 0x0000009296067220 */ /* 0x040fe40000410000 */
[----:B------:R-:W-:Y:S02]  /*b950*/  FMUL.FTZ R50, R150, R102 ;  /* 0x0000006696327220 */ /* 0x000fe40000410000 */
[C---:B------:R-:W-:Y:S01]  /*b960*/  FMUL.FTZ R156, R153.reuse, c[0x0][0x2d0] ;  /* 0x0000b400999c7a20 */ /* 0x040fe20000410000 */
[----:B------:R-:W-:Y:S01]  /*b970*/  MUFU.EX2 R186, R186 ;  /* 0x000000ba00ba7308 */ /* 0x000fe20000000800 */
[----:B------:R-:W-:Y:S02]  /*b980*/  FADD.FTZ R4, -R153, R152 ;  /* 0x0000009899047221 */ /* 0x000fe40000010100 */
[--C-:B------:R-:W-:Y:S02]  /*b990*/  FFMA.FTZ R188, R197, c[0x0][0x2d0], -R156.reuse ;  /* 0x0000b400c5bc7a23 */ /* 0x100fe4000001089c */
[----:B------:R-:W-:Y:S02]  /*b9a0*/  FMUL.FTZ R148, R4, c[0x0][0x2d0] ;  /* 0x0000b40004947a20 */ /* 0x000fe40000410000 */
[--C-:B------:R-:W-:Y:S02]  /*b9b0*/  FFMA.FTZ R189, R12, c[0x0][0x2d0], -R156.reuse ;  /* 0x0000b4000cbd7a23 */ /* 0x100fe4000001089c */
[--C-:B------:R-:W-:Y:S01]  /*b9c0*/  FFMA.FTZ R191, R7, c[0x0][0x2d0], -R156.reuse ;  /* 0x0000b40007bf7a23 */ /* 0x100fe2000001089c */
[----:B------:R-:W1:Y:S01]  /*b9d0*/  MUFU.EX2 R185, R185 ;  /* 0x000000b900b97308 */ /* 0x000e620000000800 */
[--C-:B------:R-:W-:Y:S01]  /*b9e0*/  FFMA.FTZ R152, R13, c[0x0][0x2d0], -R156.reuse ;  /* 0x0000b4000d987a23 */ /* 0x100fe2000001089c */
[----:B--2---:R-:W-:Y:S01]  /*b9f0*/  F2FP.BF16.PACK_AB R145, R183, R184 ;  /* 0x000000b8b791723e */ /* 0x004fe200000010ff */
[----:B------:R-:W-:Y:S01]  /*ba00*/  FMUL.FTZ R4, R151, R144 ;  /* 0x0000009097047220 */ /* 0x000fe20000410000 */
[----:B------:R-:W-:Y:S01]  /*ba10*/  F2FP.BF16.PACK_AB R144, R180, R181 ;  /* 0x000000b5b490723e */ /* 0x000fe200000010ff */
[C---:B------:R-:W-:Y:S02]  /*ba20*/  FMUL.FTZ R7, R150.reuse, R147 ;  /* 0x0000009396077220 */ /* 0x040fe40000410000 */
[----:B------:R-:W-:Y:S03]  /*ba30*/  FMUL.FTZ R51, R150, R103 ;  /* 0x0000006796337220 */ /* 0x000fe60000410000 */
[----:B------:R-:W-:Y:S01]  /*ba40*/  MUFU.EX2 R182, R182 ;  /* 0x000000b600b67308 */ /* 0x000fe20000000800 */
[----:B------:R-:W-:Y:S01]  /*ba50*/  LDSM.16.MT88.4 R100, [R214+0x3080] ;  /* 0x00308000d664783b */ /* 0x000fe20000004200 */
[----:B------:R-:W-:Y:S02]  /*ba60*/  FFMA.FTZ R250, R176, c[0x0][0x2d0], -R157 ;  /* 0x0000b400b0fa7a23 */ /* 0x000fe4000001089d */
[--C-:B------:R-:W-:Y:S02]  /*ba70*/  FFMA.FTZ R252, R179, c[0x0][0x2d0], -R156.reuse ;  /* 0x0000b400b3fc7a23 */ /* 0x100fe4000001089c */
[----:B------:R-:W-:Y:S02]  /*ba80*/  FFMA.FTZ R177, R177, c[0x0][0x2d0], -R156 ;  /* 0x0000b400b1b17a23 */ /* 0x000fe4000001089c */
[--C-:B------:R-:W-:Y:S02]  /*ba90*/  FFMA.FTZ R170, R170, c[0x0][0x2d0], -R159.reuse ;  /* 0x0000b400aaaa7a23 */ /* 0x100fe4000001089f */
[----:B------:R-:W2:Y:S01]  /*baa0*/  MUFU.EX2 R187, R187 ;  /* 0x000000bb00bb7308 */ /* 0x000ea20000000800 */
[--C-:B------:R-:W-:Y:S02]  /*bab0*/  FFMA.FTZ R169, R169, c[0x0][0x2d0], -R158.reuse ;  /* 0x0000b400a9a97a23 */ /* 0x100fe4000001089e */
[--C-:B------:R-:W-:Y:S01]  /*bac0*/  FFMA.FTZ R168, R168, c[0x0][0x2d0], -R158.reuse ;  /* 0x0000b400a8a87a23 */ /* 0x100fe2000001089e */
[----:B-1----:R-:W-:Y:S01]  /*bad0*/  F2FP.BF16.PACK_AB R146, R185, R186 ;  /* 0x000000bab992723e */ /* 0x002fe200000010ff */
[----:B------:R-:W-:Y:S02]  /*bae0*/  FFMA.FTZ R175, R175, c[0x0][0x2d0], -R159 ;  /* 0x0000b400afaf7a23 */ /* 0x000fe4000001089f */
[----:B------:R-:W-:Y:S02]  /*baf0*/  FFMA.FTZ R173, R173, c[0x0][0x2d0], -R158 ;  /* 0x0000b400adad7a23 */ /* 0x000fe4000001089e */
[--C-:B------:R-:W-:Y:S01]  /*bb00*/  FFMA.FTZ R167, R167, c[0x0][0x2d0], -R157.reuse ;  /* 0x0000b400a7a77a23 */ /* 0x100fe2000001089d */
[----:B------:R-:W1:Y:S01]  /*bb10*/  MUFU.EX2 R149, R149 ;  /* 0x0000009500957308 */ /* 0x000e620000000800 */
[----:B------:R-:W-:Y:S02]  /*bb20*/  FFMA.FTZ R166, R166, c[0x0][0x2d0], -R157 ;  /* 0x0000b400a6a67a23 */ /* 0x000fe4000001089d */
[----:B------:R-:W-:Y:S02]  /*bb30*/  FFMA.FTZ R164, R164, c[0x0][0x2d0], -R156 ;  /* 0x0000b400a4a47a23 */ /* 0x000fe4000001089c */
[C---:B------:R-:W-:Y:S02]  /*bb40*/  FMUL.FTZ R52, R151.reuse, R52 ;  /* 0x0000003497347220 */ /* 0x040fe40000410000 */
[C---:B------:R-:W-:Y:S02]  /*bb50*/  FMUL.FTZ R53, R151.reuse, R53 ;  /* 0x0000003597357220 */ /* 0x040fe40000410000 */
[C---:B------:R-:W-:Y:S01]  /*bb60*/  FMUL.FTZ R54, R150.reuse, R54 ;  /* 0x0000003696367220 */ /* 0x040fe20000410000 */
[----:B------:R-:W3:Y:S01]  /*bb70*/  MUFU.EX2 R148, R148 ;  /* 0x0000009400947308 */ /* 0x000ee20000000800 */
[C---:B------:R-:W-:Y:S02]  /*bb80*/  FMUL.FTZ R55, R150.reuse, R55 ;  /* 0x0000003796377220 */ /* 0x040fe40000410000 */
[----:B------:R-:W-:Y:S01]  /*bb90*/  FMUL.FTZ R64, R151, R64 ;  /* 0x0000004097407220 */ /* 0x000fe20000410000 */
[----:B--2---:R-:W-:Y:S01]  /*bba0*/  F2FP.BF16.PACK_AB R147, R187, R182 ;  /* 0x000000b6bb93723e */ /* 0x004fe200000010ff */
[----:B------:R-:W-:Y:S02]  /*bbb0*/  FMUL.FTZ R65, R151, R65 ;  /* 0x0000004197417220 */ /* 0x000fe40000410000 */
[C---:B------:R-:W-:Y:S02]  /*bbc0*/  FMUL.FTZ R66, R150.reuse, R66 ;  /* 0x0000004296427220 */ /* 0x040fe40000410000 */
[----:B------:R-:W-:Y:S01]  /*bbd0*/  FMUL.FTZ R67, R150, R67 ;  /* 0x0000004396437220 */ /* 0x000fe20000410000 */
[----:B------:R-:W-:Y:S01]  /*bbe0*/  MUFU.EX2 R195, R195 ;  /* 0x000000c300c37308 */ /* 0x000fe20000000800 */
[-C--:B------:R-:W-:Y:S05]  /*bbf0*/  HMMA.16816.F32.BF16 R4, R144, R20.reuse, R4 ;  /* 0x000000149004723c */ /* 0x080fea0000041804 */
[C---:B-1----:R-:W-:Y:S02]  /*bc00*/  FMUL.FTZ R8, R149.reuse, R140 ;  /* 0x0000008c95087220 */ /* 0x042fe40000410000 */
[C---:B------:R-:W-:Y:S02]  /*bc10*/  FMUL.FTZ R9, R149.reuse, R141 ;  /* 0x0000008d95097220 */ /* 0x040fe40000410000 */
[----:B------:R-:W1:Y:S03]  /*bc20*/  MUFU.EX2 R192, R192 ;  /* 0x000000c000c07308 */ /* 0x000e660000000800 */
[C---:B------:R-:W-:Y:S02]  /*bc30*/  FMUL.FTZ R12, R149.reuse, R136 ;  /* 0x00000088950c7220 */ /* 0x040fe40000410000 */
[C---:B---3--:R-:W-:Y:S02]  /*bc40*/  FMUL.FTZ R10, R148.reuse, R142 ;  /* 0x0000008e940a7220 */ /* 0x048fe40000410000 */
[C---:B------:R-:W-:Y:S02]  /*bc50*/  FMUL.FTZ R11, R148.reuse, R143 ;  /* 0x0000008f940b7220 */ /* 0x040fe40000410000 */
[C---:B------:R-:W-:Y:S01]  /*bc60*/  FMUL.FTZ R14, R148.reuse, R138 ;  /* 0x0000008a940e7220 */ /* 0x040fe20000410000 */
[----:B------:R-:W-:Y:S01]  /*bc70*/  MUFU.EX2 R193, R193 ;  /* 0x000000c100c17308 */ /* 0x000fe20000000800 */
[C---:B------:R-:W-:Y:S02]  /*bc80*/  FMUL.FTZ R15, R148.reuse, R139 ;  /* 0x0000008b940f7220 */ /* 0x040fe40000410000 */
[C---:B------:R-:W-:Y:S02]  /*bc90*/  FMUL.FTZ R13, R149.reuse, R137 ;  /* 0x00000089950d7220 */ /* 0x040fe40000410000 */
[C---:B------:R-:W-:Y:S02]  /*bca0*/  FMUL.FTZ R40, R149.reuse, R108 ;  /* 0x0000006c95287220 */ /* 0x040fe40000410000 */
[C---:B------:R-:W-:Y:S02]  /*bcb0*/  FMUL.FTZ R41, R149.reuse, R109 ;  /* 0x0000006d95297220 */ /* 0x040fe40000410000 */
[C---:B------:R-:W-:Y:S01]  /*bcc0*/  FMUL.FTZ R42, R148.reuse, R110 ;  /* 0x0000006e942a7220 */ /* 0x040fe20000410000 */
[----:B------:R-:W2:Y:S01]  /*bcd0*/  MUFU.EX2 R190, R190 ;  /* 0x000000be00be7308 */ /* 0x000ea20000000800 */
[----:B------:R-:W-:Y:S02]  /*bce0*/  FMUL.FTZ R43, R148, R111 ;  /* 0x0000006f942b7220 */ /* 0x000fe40000410000 */
[----:B------:R-:W-:Y:S01]  /*bcf0*/  LDSM.16.MT88.4 R108, [R214+0x1c80] ;  /* 0x001c8000d66c783b */ /* 0x000fe20000004200 */
[----:B-1----:R-:W-:Y:S01]  /*bd00*/  F2FP.BF16.PACK_AB R140, R192, R195 ;  /* 0x000000c3c08c723e */ /* 0x002fe200000010ff */
[C---:B------:R-:W-:Y:S02]  /*bd10*/  FMUL.FTZ R44, R149.reuse, R104 ;  /* 0x00000068952c7220 */ /* 0x040fe40000410000 */
[C---:B------:R-:W-:Y:S02]  /*bd20*/  FMUL.FTZ R45, R149.reuse, R105 ;  /* 0x00000069952d7220 */ /* 0x040fe40000410000 */
[C---:B------:R-:W-:Y:S01]  /*bd30*/  FMUL.FTZ R46, R148.reuse, R106 ;  /* 0x0000006a942e7220 */ /* 0x040fe20000410000 */
[----:B------:R-:W-:Y:S01]  /*bd40*/  MUFU.EX2 R191, R191 ;  /* 0x000000bf00bf7308 */ /* 0x000fe20000000800 */
[C---:B------:R-:W-:Y:S02]  /*bd50*/  FMUL.FTZ R47, R148.reuse, R107 ;  /* 0x0000006b942f7220 */ /* 0x040fe40000410000 */
[----:B------:R-:W-:Y:S01]  /*bd60*/  LDSM.16.MT88.4 R104, [R212+0x3080] ;  /* 0x00308000d468783b */ /* 0x000fe20000004200 */
[C---:B------:R-:W-:Y:S02]  /*bd70*/  FMUL.FTZ R24, R149.reuse, R124 ;  /* 0x0000007c95187220 */ /* 0x040fe40000410000 */
[C---:B------:R-:W-:Y:S02]  /*bd80*/  FMUL.FTZ R25, R149.reuse, R125 ;  /* 0x0000007d95197220 */ /* 0x040fe40000410000 */
[C---:B------:R-:W-:Y:S02]  /*bd90*/  FMUL.FTZ R26, R148.reuse, R126 ;  /* 0x0000007e941a7220 */ /* 0x040fe40000410000 */
[----:B------:R-:W1:Y:S01]  /*bda0*/  MUFU.EX2 R188, R188 ;  /* 0x000000bc00bc7308 */ /* 0x000e620000000800 */
[----:B------:R-:W-:Y:S02]  /*bdb0*/  FMUL.FTZ R27, R148, R127 ;  /* 0x0000007f941b7220 */ /* 0x000fe40000410000 */
[C---:B------:R-:W-:Y:S01]  /*bdc0*/  FMUL.FTZ R28, R149.reuse, R120 ;  /* 0x00000078951c7220 */ /* 0x040fe20000410000 */
[----:B--2---:R-:W-:Y:S01]  /*bdd0*/  F2FP.BF16.PACK_AB R142, R190, R193 ;  /* 0x000000c1be8e723e */ /* 0x004fe200000010ff */
[C---:B------:R-:W-:Y:S02]  /*bde0*/  FMUL.FTZ R29, R149.reuse, R121 ;  /* 0x00000079951d7220 */ /* 0x040fe40000410000 */
[C---:B------:R-:W-:Y:S02]  /*bdf0*/  FMUL.FTZ R30, R148.reuse, R122 ;  /* 0x0000007a941e7220 */ /* 0x040fe40000410000 */
[C---:B------:R-:W-:Y:S01]  /*be00*/  FMUL.FTZ R56, R149.reuse, R56 ;  /* 0x0000003895387220 */ /* 0x040fe20000410000 */
[----:B------:R-:W-:Y:S01]  /*be10*/  MUFU.EX2 R189, R189 ;  /* 0x000000bd00bd7308 */ /* 0x000fe20000000800 */
[C---:B------:R-:W-:Y:S02]  /*be20*/  FMUL.FTZ R57, R149.reuse, R57 ;  /* 0x0000003995397220 */ /* 0x040fe40000410000 */
[C---:B------:R-:W-:Y:S02]  /*be30*/  FMUL.FTZ R58, R148.reuse, R58 ;  /* 0x0000003a943a7220 */ /* 0x040fe40000410000 */
[C---:B------:R-:W-:Y:S02]  /*be40*/  FMUL.FTZ R59, R148.reuse, R59 ;  /* 0x0000003b943b7220 */ /* 0x040fe40000410000 */
[C---:B------:R-:W-:Y:S02]  /*be50*/  FMUL.FTZ R60, R149.reuse, R60 ;  /* 0x0000003c953c7220 */ /* 0x040fe40000410000 */
[----:B------:R-:W-:Y:S01]  /*be60*/  FMUL.FTZ R61, R149, R61 ;  /* 0x0000003d953d7220 */ /* 0x000fe20000410000 */
[----:B------:R-:W2:Y:S01]  /*be70*/  MUFU.EX2 R152, R152 ;  /* 0x0000009800987308 */ /* 0x000ea20000000800 */
[C---:B------:R-:W-:Y:S02]  /*be80*/  FMUL.FTZ R62, R148.reuse, R62 ;  /* 0x0000003e943e7220 */ /* 0x040fe40000410000 */
[----:B------:R-:W-:Y:S01]  /*be90*/  FMUL.FTZ R63, R148, R63 ;  /* 0x0000003f943f7220 */ /* 0x000fe20000410000 */
[----:B-1----:R-:W-:Y:S01]  /*bea0*/  F2FP.BF16.PACK_AB R141, R188, R191 ;  /* 0x000000bfbc8d723e */ /* 0x002fe200000010ff */
[--C-:B------:R-:W-:Y:S02]  /*beb0*/  FFMA.FTZ R194, R194, c[0x0][0x2d0], -R159.reuse ;  /* 0x0000b400c2c27a23 */ /* 0x100fe4000001089f */
[--C-:B------:R-:W-:Y:S02]  /*bec0*/  FFMA.FTZ R197, R196, c[0x0][0x2d0], -R159.reuse ;  /* 0x0000b400c4c57a23 */ /* 0x100fe4000001089f */
[--C-:B------:R-:W-:Y:S01]  /*bed0*/  FFMA.FTZ R196, R201, c[0x0][0x2d0], -R158.reuse ;  /* 0x0000b400c9c47a23 */ /* 0x100fe2000001089e */
[----:B------:R1:W-:Y:S01]  /*bee0*/  MUFU.EX2 R124, R177 ;  /* 0x000000b1007c7308 */ /* 0x0003e20000000800 */
[--C-:B------:R-:W-:Y:S02]  /*bef0*/  FFMA.FTZ R199, R199, c[0x0][0x2d0], -R158.reuse ;  /* 0x0000b400c7c77a23 */ /* 0x100fe4000001089e */
[--C-:B------:R-:W-:Y:S02]  /*bf00*/  FFMA.FTZ R198, R198, c[0x0][0x2d0], -R159.reuse ;  /* 0x0000b400c6c67a23 */ /* 0x100fe4000001089f */
[--C-:B------:R-:W-:Y:S02]  /*bf10*/  FFMA.FTZ R201, R200, c[0x0][0x2d0], -R159.reuse ;  /* 0x0000b400c8c97a23 */ /* 0x100fe4000001089f */
[----:B------:R-:W-:Y:S02]  /*bf20*/  FFMA.FTZ R159, R174, c[0x0][0x2d0], -R159 ;  /* 0x0000b400ae9f7a23 */ /* 0x000fe4000001089f */
[--C-:B------:R-:W-:Y:S01]  /*bf30*/  FFMA.FTZ R200, R247, c[0x0][0x2d0], -R158.reuse ;  /* 0x0000b400f7c87a23 */ /* 0x100fe2000001089e */
[----:B------:R-:W-:Y:S01]  /*bf40*/  MUFU.EX2 R125, R171 ;  /* 0x000000ab007d7308 */ /* 0x000fe20000000800 */
[--C-:B------:R-:W-:Y:S02]  /*bf50*/  FFMA.FTZ R203, R203, c[0x0][0x2d0], -R158.reuse ;  /* 0x0000b400cbcb7a23 */ /* 0x100fe4000001089e */
[----:B------:R-:W-:Y:S01]  /*bf60*/  FFMA.FTZ R158, R172, c[0x0][0x2d0], -R158 ;  /* 0x0000b400ac9e7a23 */ /* 0x000fe2000001089e */
[----:B--2---:R-:W-:Y:S01]  /*bf70*/  F2FP.BF16.PACK_AB R143, R152, R189 ;  /* 0x000000bd988f723e */ /* 0x004fe200000010ff */
[--C-:B------:R-:W-:Y:S02]  /*bf80*/  FFMA.FTZ R202, R202, c[0x0][0x2d0], -R157.reuse ;  /* 0x0000b400caca7a23 */ /* 0x100fe4000001089d */
[--C-:B------:R-:W-:Y:S02]  /*bf90*/  FFMA.FTZ R247, R248, c[0x0][0x2d0], -R157.reuse ;  /* 0x0000b400f8f77a23 */ /* 0x100fe4000001089d */
[--C-:B------:R-:W-:Y:S01]  /*bfa0*/  FFMA.FTZ R248, R251, c[0x0][0x2d0], -R156.reuse ;  /* 0x0000b400fbf87a23 */ /* 0x100fe2000001089c */
[----:B------:R-:W-:Y:S01]  /*bfb0*/  MUFU.EX2 R121, R170 ;  /* 0x000000aa00797308 */ /* 0x000fe20000000800 */
[C---:B------:R-:W-:Y:S04]  /*bfc0*/  HMMA.16816.F32.BF16 R8, R140.reuse, R20, R8 ;  /* 0x000000148c08723c */ /* 0x040fe80000041808 */
[--C-:B------:R-:W-:Y:S02]  /*bfd0*/  FFMA.FTZ R251, R178, c[0x0][0x2d0], -R157.reuse ;  /* 0x0000b400b2fb7a23 */ /* 0x100fe4000001089d */
[----:B-1----:R-:W-:Y:S01]  /*bfe0*/  LDSM.16.MT88.4 R176, [R212+0x3880] ;  /* 0x00388000d4b0783b */ /* 0x002fe20000004200 */
[C---:B------:R-:W-:Y:S01]  /*bff0*/  FMUL.FTZ R20, R151.reuse, R128 ;  /* 0x0000008097147220 */ /* 0x040fe20000410000 */
[-C--:B------:R-:W-:Y:S01]  /*c000*/  HMMA.16816.F32.BF16 R12, R140, R22.reuse, R12 ;  /* 0x000000168c0c723c */ /* 0x080fe2000004180c */
[----:B------:R-:W-:Y:S03]  /*c010*/  MUFU.EX2 R126, R169 ;  /* 0x000000a9007e7308 */ /* 0x000fe60000000800 */
[----:B------:R-:W-:Y:S02]  /*c020*/  FMUL.FTZ R21, R151, R129 ;  /* 0x0000008197157220 */ /* 0x000fe40000410000 */
[--C-:B------:R-:W-:Y:S02]  /*c030*/  FFMA.FTZ R162, R162, c[0x0][0x2d0], -R157.reuse ;  /* 0x0000b400a2a27a23 */ /* 0x100fe4000001089d */
[C---:B------:R-:W-:Y:S03]  /*c040*/  HMMA.16816.F32.BF16 R16, R144.reuse, R22, R16 ;  /* 0x000000169010723c */ /* 0x040fe60000041810 */
[----:B------:R1:W-:Y:S01]  /*c050*/  MUFU.EX2 R122, R168 ;  /* 0x000000a8007a7308 */ /* 0x0003e20000000800 */
[----:B------:R-:W-:Y:S02]  /*c060*/  FMUL.FTZ R31, R148, R123 ;  /* 0x0000007b941f7220 */ /* 0x000fe40000410000 */
[----:B------:R-:W-:Y:S02]  /*c070*/  FFMA.FTZ R157, R165, c[0x0][0x2d0], -R157 ;  /* 0x0000b400a59d7a23 */ /* 0x000fe4000001089d */
[C---:B------:R-:W-:Y:S04]  /*c080*/  FMUL.FTZ R22, R150.reuse, R130 ;  /* 0x0000008296167220 */ /* 0x040fe80000410000 */
[C---:B------:R-:W-:Y:S01]  /*c090*/  FMUL.FTZ R23, R150.reuse, R131 ;  /* 0x0000008396177220 */ /* 0x040fe20000410000 */
[----:B------:R-:W-:Y:S01]  /*c0a0*/  MUFU.EX2 R138, R175 ;  /* 0x000000af008a7308 */ /* 0x000fe20000000800 */
[----:B------:R-:W2:Y:S01]  /*c0b0*/  LDSM.16.MT88.4 R128, [R214+0x2480] ;  /* 0x00248000d680783b */ /* 0x000ea20000004200 */
[C---:B------:R-:W-:Y:S02]  /*c0c0*/  FMUL.FTZ R96, R151.reuse, R96 ;  /* 0x0000006097607220 */ /* 0x040fe40000410000 */
[C---:B------:R-:W-:Y:S02]  /*c0d0*/  FMUL.FTZ R97, R151.reuse, R97 ;  /* 0x0000006197617220 */ /* 0x040fe40000410000 */
[-C--:B------:R-:W-:Y:S03]  /*c0e0*/  HMMA.16816.F32.BF16 R20, R144, R36.reuse, R20 ;  /* 0x000000249014723c */ /* 0x080fe60000041814 */
[C---:B------:R-:W-:Y:S01]  /*c0f0*/  FMUL.FTZ R98, R150.reuse, R98 ;  /* 0x0000006296627220 */ /* 0x040fe20000410000 */
[----:B------:R3:W-:Y:S01]  /*c100*/  MUFU.EX2 R139, R173 ;  /* 0x000000ad008b7308 */ /* 0x0007e20000000800 */
[C---:B------:R-:W-:Y:S02]  /*c110*/  FMUL.FTZ R99, R150.reuse, R99 ;  /* 0x0000006396637220 */ /* 0x040fe40000410000 */
[C---:B------:R-:W-:Y:S01]  /*c120*/  FMUL.FTZ R68, R151.reuse, R68 ;  /* 0x0000004497447220 */ /* 0x040fe20000410000 */
[C---:B------:R-:W-:Y:S01]  /*c130*/  HMMA.16816.F32.BF16 R24, R140.reuse, R36, R24 ;  /* 0x000000248c18723c */ /* 0x040fe20000041818 */
[----:B-1----:R-:W-:Y:S03]  /*c140*/  LDSM.16.MT88.4 R168, [R212+0x2c80] ;  /* 0x002c8000d4a8783b */ /* 0x002fe60000004200 */
[C---:B------:R-:W-:Y:S02]  /*c150*/  FMUL.FTZ R69, R151.reuse, R69 ;  /* 0x0000004597457220 */ /* 0x040fe40000410000 */
[----:B------:R-:W-:Y:S01]  /*c160*/  MUFU.EX2 R127, R167 ;  /* 0x000000a7007f7308 */ /* 0x000fe20000000800 */
[C---:B------:R-:W-:Y:S01]  /*c170*/  FMUL.FTZ R36, R151.reuse, R112 ;  /* 0x0000007097247220 */ /* 0x040fe20000410000 */
[-C--:B------:R-:W-:Y:S04]  /*c180*/  HMMA.16816.F32.BF16 R28, R140, R38.reuse, R28 ;  /* 0x000000268c1c723c */ /* 0x080fe8000004181c */
[----:B------:R-:W-:Y:S02]  /*c190*/  FMUL.FTZ R37, R151, R113 ;  /* 0x0000007197257220 */ /* 0x000fe40000410000 */
[C---:B------:R-:W-:Y:S02]  /*c1a0*/  FMUL.FTZ R70, R150.reuse, R70 ;  /* 0x0000004696467220 */ /* 0x040fe40000410000 */
[C---:B------:R-:W-:Y:S01]  /*c1b0*/  HMMA.16816.F32.BF16 R32, R144.reuse, R38, R32 ;  /* 0x000000269020723c */ /* 0x040fe20000041820 */
[----:B------:R-:W1:Y:S01]  /*c1c0*/  MUFU.EX2 R136, R166 ;  /* 0x000000a600887308 */ /* 0x000e620000000800 */
[----:B---3--:R-:W-:Y:S02]  /*c1d0*/  LDSM.16.MT88.4 R172, [R214+0x3880] ;  /* 0x00388000d6ac783b */ /* 0x008fe40000004200 */
[C---:B------:R-:W-:Y:S03]  /*c1e0*/  FMUL.FTZ R71, R150.reuse, R71 ;  /* 0x0000004796477220 */ /* 0x040fe60000410000 */
[C---:B------:R-:W-:Y:S02]  /*c1f0*/  FMUL.FTZ R38, R150.reuse, R114 ;  /* 0x0000007296267220 */ /* 0x040fe40000410000 */
[----:B------:R-:W-:Y:S02]  /*c200*/  FMUL.FTZ R39, R150, R115 ;  /* 0x0000007396277220 */ /* 0x000fe40000410000 */
[----:B------:R3:W-:Y:S01]  /*c210*/  MUFU.EX2 R120, R164 ;  /* 0x000000a400787308 */ /* 0x0007e20000000800 */
[----:B------:R-:W4:Y:S01]  /*c220*/  LDSM.16.MT88.4 R112, [R212+0x2480] ;  /* 0x00248000d470783b */ /* 0x000f220000004200 */
[C---:B------:R-:W-:Y:S02]  /*c230*/  FMUL.FTZ R72, R149.reuse, R72 ;  /* 0x0000004895487220 */ /* 0x040fe40000410000 */
[C---:B------:R-:W-:Y:S01]  /*c240*/  FMUL.FTZ R73, R149.reuse, R73 ;  /* 0x0000004995497220 */ /* 0x040fe20000410000 */
[-C--:B--2---:R-:W-:Y:S03]  /*c250*/  HMMA.16816.F32.BF16 R36, R144, R128.reuse, R36 ;  /* 0x000000809024723c */ /* 0x084fe60000041824 */
[C---:B------:R-:W-:Y:S02]  /*c260*/  FMUL.FTZ R74, R148.reuse, R74 ;  /* 0x0000004a944a7220 */ /* 0x040fe40000410000 */
[----:B------:R-:W-:Y:S01]  /*c270*/  MUFU.EX2 R194, R194 ;  /* 0x000000c200c27308 */ /* 0x000fe20000000800 */
[----:B------:R-:W-:Y:S02]  /*c280*/  FMUL.FTZ R75, R148, R75 ;  /* 0x0000004b944b7220 */ /* 0x000fe40000410000 */
[C---:B------:R-:W-:Y:S04]  /*c290*/  HMMA.16816.F32.BF16 R40, R140.reuse, R128, R40 ;  /* 0x000000808c28723c */ /* 0x040fe80000041828 */
[C---:B------:R-:W-:Y:S01]  /*c2a0*/  FMUL.FTZ R76, R149.reuse, R76 ;  /* 0x0000004c954c7220 */ /* 0x040fe20000410000 */
[----:B-1----:R-:W-:Y:S01]  /*c2b0*/  F2FP.BF16.PACK_AB R160, R136, R127 ;  /* 0x0000007f88a0723e */ /* 0x002fe200000010ff */
[----:B------:R-:W-:Y:S01]  /*c2c0*/  FMUL.FTZ R77, R149, R77 ;  /* 0x0000004d954d7220 */ /* 0x000fe20000410000 */
[----:B------:R-:W1:Y:S01]  /*c2d0*/  MUFU.EX2 R197, R197 ;  /* 0x000000c500c57308 */ /* 0x000e620000000800 */
[-C--:B------:R-:W-:Y:S01]  /*c2e0*/  HMMA.16816.F32.BF16 R44, R140, R130.reuse, R44 ;  /* 0x000000828c2c723c */ /* 0x080fe2000004182c */
[----:B---3--:R-:W-:Y:S03]  /*c2f0*/  LDSM.16.MT88.4 R164, [R214+0x2c80] ;  /* 0x002c8000d6a4783b */ /* 0x008fe60000004200 */
[C---:B------:R-:W-:Y:S02]  /*c300*/  FMUL.FTZ R78, R148.reuse, R78 ;  /* 0x0000004e944e7220 */ /* 0x040fe40000410000 */
[----:B------:R-:W-:Y:S02]  /*c310*/  FMUL.FTZ R79, R148, R79 ;  /* 0x0000004f944f7220 */ /* 0x000fe40000410000 */
[C---:B------:R-:W-:Y:S01]  /*c320*/  HMMA.16816.F32.BF16 R48, R144.reuse, R130, R48 ;  /* 0x000000829030723c */ /* 0x040fe20000041830 */
[----:B------:R-:W-:Y:S03]  /*c330*/  MUFU.EX2 R196, R196 ;  /* 0x000000c400c47308 */ /* 0x000fe60000000800 */
[C---:B------:R-:W-:Y:S02]  /*c340*/  FMUL.FTZ R80, R151.reuse, R80 ;  /* 0x0000005097507220 */ /* 0x040fe40000410000 */
[C---:B------:R-:W-:Y:S02]  /*c350*/  FMUL.FTZ R81, R151.reuse, R81 ;  /* 0x0000005197517220 */ /* 0x040fe40000410000 */
[C---:B------:R-:W-:Y:S03]  /*c360*/  FMUL.FTZ R82, R150.reuse, R82 ;  /* 0x0000005296527220 */ /* 0x040fe60000410000 */
[----:B------:R-:W2:Y:S01]  /*c370*/  MUFU.EX2 R199, R199 ;  /* 0x000000c700c77308 */ /* 0x000ea20000000800 */
[-C--:B----4-:R-:W-:Y:S03]  /*c380*/  HMMA.16816.F32.BF16 R52, R144, R112.reuse, R52 ;  /* 0x000000709034723c */ /* 0x090fe60000041834 */
[C---:B------:R-:W-:Y:S02]  /*c390*/  FMUL.FTZ R83, R150.reuse, R83 ;  /* 0x0000005396537220 */ /* 0x040fe40000410000 */
[C---:B------:R-:W-:Y:S02]  /*c3a0*/  FMUL.FTZ R84, R151.reuse, R84 ;  /* 0x0000005497547220 */ /* 0x040fe40000410000 */
[----:B------:R-:W-:Y:S01]  /*c3b0*/  FMUL.FTZ R85, R151, R85 ;  /* 0x0000005597557220 */ /* 0x000fe20000410000 */
[C---:B------:R-:W-:Y:S01]  /*c3c0*/  HMMA.16816.F32.BF16 R56, R140.reuse, R112, R56 ;  /* 0x000000708c38723c */ /* 0x040fe20000041838 */
[----:B------:R-:W-:Y:S03]  /*c3d0*/  MUFU.EX2 R198, R198 ;  /* 0x000000c600c67308 */ /* 0x000fe60000000800 */
[C---:B------:R-:W-:Y:S02]  /*c3e0*/  FMUL.FTZ R86, R150.reuse, R86 ;  /* 0x0000005696567220 */ /* 0x040fe40000410000 */
[----:B------:R-:W-:Y:S02]  /*c3f0*/  FMUL.FTZ R87, R150, R87 ;  /* 0x0000005796577220 */ /* 0x000fe40000410000 */
[-C--:B------:R-:W-:Y:S03]  /*c400*/  HMMA.16816.F32.BF16 R60, R140, R114.reuse, R60 ;  /* 0x000000728c3c723c */ /* 0x080fe6000004183c */
[----:B------:R-:W3:Y:S01]  /*c410*/  MUFU.EX2 R201, R201 ;  /* 0x000000c900c97308 */ /* 0x000ee20000000800 */
[C---:B------:R-:W-:Y:S02]  /*c420*/  FMUL.FTZ R88, R149.reuse, R88 ;  /* 0x0000005895587220 */ /* 0x040fe40000410000 */
[----:B------:R-:W-:Y:S02]  /*c430*/  FMUL.FTZ R89, R149, R89 ;  /* 0x0000005995597220 */ /* 0x000fe40000410000 */
[C---:B------:R-:W-:Y:S01]  /*c440*/  HMMA.16816.F32.BF16 R64, R144.reuse, R114, R64 ;  /* 0x000000729040723c */ /* 0x040fe20000041840 */
[----:B------:R-:W4:Y:S03]  /*c450*/  LDSM.16.MT88.4 R112, [R212+0x1c80] ;  /* 0x001c8000d470783b */ /* 0x000f260000004200 */
[C---:B------:R-:W-:Y:S01]  /*c460*/  FMUL.FTZ R90, R148.reuse, R90 ;  /* 0x0000005a945a7220 */ /* 0x040fe20000410000 */
[----:B------:R-:W-:Y:S01]  /*c470*/  MUFU.EX2 R200, R200 ;  /* 0x000000c800c87308 */ /* 0x000fe20000000800 */
[C---:B------:R-:W-:Y:S02]  /*c480*/  FMUL.FTZ R91, R148.reuse, R91 ;  /* 0x0000005b945b7220 */ /* 0x040fe40000410000 */
[-C--:B------:R-:W-:Y:S04]  /*c490*/  HMMA.16816.F32.BF16 R68, R144, R100.reuse, R68 ;  /* 0x000000649044723c */ /* 0x080fe80000041844 */
[--C-:B------:R-:W-:Y:S02]  /*c4a0*/  FFMA.FTZ R249, R249, c[0x0][0x2d0], -R156.reuse ;  /* 0x0000b400f9f97a23 */ /* 0x100fe4000001089c */
[C---:B------:R-:W-:Y:S01]  /*c4b0*/  FMUL.FTZ R92, R149.reuse, R92 ;  /* 0x0000005c955c7220 */ /* 0x040fe20000410000 */
[----:B------:R-:W5:Y:S01]  /*c4c0*/  MUFU.EX2 R203, R203 ;  /* 0x000000cb00cb7308 */ /* 0x000f620000000800 */
[C---:B------:R-:W-:Y:S04]  /*c4d0*/  HMMA.16816.F32.BF16 R72, R140.reuse, R100, R72 ;  /* 0x000000648c48723c */ /* 0x040fe80000041848 */
[----:B------:R-:W-:Y:S02]  /*c4e0*/  FMUL.FTZ R93, R149, R93 ;  /* 0x0000005d955d7220 */ /* 0x000fe40000410000 */
[C---:B------:R-:W-:Y:S01]  /*c4f0*/  FMUL.FTZ R94, R148.reuse, R94 ;  /* 0x0000005e945e7220 */ /* 0x040fe20000410000 */
[----:B-1----:R-:W-:Y:S01]  /*c500*/  F2FP.BF16.PACK_AB R100, R197, R194 ;  /* 0x000000c2c564723e */ /* 0x002fe200000010ff */
[-C--:B------:R-:W-:Y:S01]  /*c510*/  HMMA.16816.F32.BF16 R76, R140, R102.reuse, R76 ;  /* 0x000000668c4c723c */ /* 0x080fe2000004184c */
[----:B------:R-:W-:Y:S03]  /*c520*/  MUFU.EX2 R202, R202 ;  /* 0x000000ca00ca7308 */ /* 0x000fe60000000800 */
[----:B--2---:R-:W-:Y:S01]  /*c530*/  F2FP.BF16.PACK_AB R101, R199, R196 ;  /* 0x000000c4c765723e */ /* 0x004fe200000010ff */
[----:B------:R-:W-:Y:S02]  /*c540*/  FMUL.FTZ R95, R148, R95 ;  /* 0x0000005f945f7220 */ /* 0x000fe40000410000 */
[--C-:B------:R-:W-:Y:S01]  /*c550*/  FFMA.FTZ R163, R163, c[0x0][0x2d0], -R156.reuse ;  /* 0x0000b400a3a37a23 */ /* 0x100fe2000001089c */
[C---:B------:R-:W-:Y:S03]  /*c560*/  HMMA.16816.F32.BF16 R80, R144.reuse, R102, R80 ;  /* 0x000000669050723c */ /* 0x040fe60000041850 */
[----:B------:R-:W1:Y:S01]  /*c570*/  MUFU.EX2 R247, R247 ;  /* 0x000000f700f77308 */ /* 0x000e620000000800 */
[--C-:B------:R-:W-:Y:S02]  /*c580*/  FFMA.FTZ R155, R155, c[0x0][0x2d0], -R156.reuse ;  /* 0x0000b4009b9b7a23 */ /* 0x100fe4000001089c */
[----:B------:R-:W-:Y:S01]  /*c590*/  FFMA.FTZ R156, R154, c[0x0][0x2d0], -R156 ;  /* 0x0000b4009a9c7a23 */ /* 0x000fe2000001089c */
[----:B---3--:R-:W-:Y:S01]  /*c5a0*/  F2FP.BF16.PACK_AB R102, R201, R198 ;  /* 0x000000c6c966723e */ /* 0x008fe200000010ff */
[-C--:B------:R-:W-:Y:S04]  /*c5b0*/  HMMA.16816.F32.BF16 R84, R144, R104.reuse, R84 ;  /* 0x000000689054723c */ /* 0x080fe80000041854 */
[----:B-----5:R-:W-:Y:S01]  /*c5c0*/  F2FP.BF16.PACK_AB R103, R203, R200 ;  /* 0x000000c8cb67723e */ /* 0x020fe200000010ff */
[----:B------:R-:W-:Y:S01]  /*c5d0*/  MUFU.EX2 R248, R248 ;  /* 0x000000f800f87308 */ /* 0x000fe20000000800 */
[----:B------:R-:W-:Y:S02]  /*c5e0*/  FFMA.FTZ R181, R151, R232, R181 ;  /* 0x000000e897b57223 */ /* 0x000fe400000100b5 */
[C---:B------:R-:W-:Y:S04]  /*c5f0*/  HMMA.16816.F32.BF16 R88, R140.reuse, R104, R88 ;  /* 0x000000688c58723c */ /* 0x040fe80000041858 */
[----:B------:R-:W-:Y:S02]  /*c600*/  FFMA.FTZ R184, R150, R231, R184 ;  /* 0x000000e796b87223 */ /* 0x000fe400000100b8 */
[----:B------:R-:W-:Y:S01]  /*c610*/  FFMA.FTZ R195, R149, R230, R195 ;  /* 0x000000e695c37223 */ /* 0x000fe200000100c3 */
[----:B------:R-:W2:Y:S01]  /*c620*/  MUFU.EX2 R249, R249 ;  /* 0x000000f900f97308 */ /* 0x000ea20000000800 */
[-C--:B------:R-:W-:Y:S04]  /*c630*/  HMMA.16816.F32.BF16 R92, R140, R106.reuse, R92 ;  /* 0x0000006a8c5c723c */ /* 0x080fe8000004185c */
[----:B-1----:R-:W-:Y:S01]  /*c640*/  F2FP.BF16.PACK_AB R104, R247, R202 ;  /* 0x000000caf768723e */ /* 0x002fe200000010ff */
[----:B------:R-:W-:Y:S02]  /*c650*/  FFMA.FTZ R191, R148, R227, R191 ;  /* 0x000000e394bf7223 */ /* 0x000fe400000100bf */
[----:B------:R-:W-:Y:S01]  /*c660*/  FADD.FTZ R181, R180, R181 ;  /* 0x000000b5b4b57221 */ /* 0x000fe20000010000 */
[----:B------:R-:W-:Y:S01]  /*c670*/  HMMA.16816.F32.BF16 R96, R144, R106, R96 ;  /* 0x0000006a9060723c */ /* 0x000fe20000041860 */
[----:B------:R-:W-:Y:S03]  /*c680*/  MUFU.EX2 R250, R250 ;  /* 0x000000fa00fa7308 */ /* 0x000fe60000000800 */
[----:B------:R-:W-:Y:S02]  /*c690*/  FADD.FTZ R183, R183, R184 ;  /* 0x000000b8b7b77221 */ /* 0x000fe40000010000 */
[----:B------:R-:W-:Y:S02]  /*c6a0*/  FADD.FTZ R192, R192, R195 ;  /* 0x000000c3c0c07221 */ /* 0x000fe40000010000 */
[-C--:B------:R-:W-:Y:S03]  /*c6b0*/  HMMA.16816.F32.BF16 R4, R100, R108.reuse, R4 ;  /* 0x0000006c6404723c */ /* 0x080fe60000041804 */
[----:B------:R-:W1:Y:S02]  /*c6c0*/  MUFU.EX2 R251, R251 ;  /* 0x000000fb00fb7308 */ /* 0x000e640000000800 */
[----:B------:R-:W-:Y:S01]  /*c6d0*/  FADD.FTZ R188, R188, R191 ;  /* 0x000000bfbcbc7221 */ /* 0x000fe20000010000 */
[----:B--2---:R-:W-:Y:S01]  /*c6e0*/  F2FP.BF16.PACK_AB R105, R249, R248 ;  /* 0x000000f8f969723e */ /* 0x004fe200000010ff */
[----:B------:R-:W-:Y:S02]  /*c6f0*/  FADD.FTZ R186, R186, R181 ;  /* 0x000000b5baba7221 */ /* 0x000fe40000010000 */
[----:B------:R-:W-:Y:S04]  /*c700*/  FADD.FTZ R182, R182, R183 ;  /* 0x000000b7b6b67221 */ /* 0x000fe80000010000 */
[----:B------:R-:W2:Y:S01]  /*c710*/  MUFU.EX2 R252, R252 ;  /* 0x000000fc00fc7308 */ /* 0x000ea20000000800 */
[----:B------:R-:W-:Y:S02]  /*c720*/  FADD.FTZ R193, R193, R192 ;  /* 0x000000c0c1c17221 */ /* 0x000fe40000010000 */
[----:B------:R-:W-:Y:S02]  /*c730*/  FADD.FTZ R189, R189, R188 ;  /* 0x000000bcbdbd7221 */ /* 0x000fe40000010000 */
[----:B------:R-:W-:Y:S02]  /*c740*/  FADD.FTZ R185, R185, R186 ;  /* 0x000000bab9b97221 */ /* 0x000fe40000010000 */
[----:B------:R-:W-:Y:S02]  /*c750*/  FADD.FTZ R187, R187, R182 ;  /* 0x000000b6bbbb7221 */ /* 0x000fe40000010000 */
[----:B------:R-:W-:Y:S01]  /*c760*/  FADD.FTZ R193, R190, R193 ;  /* 0x000000c1bec17221 */ /* 0x000fe20000010000 */
[----:B------:R-:W3:Y:S01]  /*c770*/  MUFU.EX2 R129, R159 ;  /* 0x0000009f00817308 */ /* 0x000ee20000000800 */
[----:B------:R-:W-:Y:S01]  /*c780*/  FADD.FTZ R189, R152, R189 ;  /* 0x000000bd98bd7221 */ /* 0x000fe20000010000 */
[----:B------:R-:W-:Y:S01]  /*c790*/  MOV R152, R153 ;  /* 0x0000009900987202 */ /* 0x000fe20000000f00 */
[----:B------:R-:W-:Y:S01]  /*c7a0*/  FADD.FTZ R194, R194, R185 ;  /* 0x000000b9c2c27221 */ /* 0x000fe20000010000 */
[----:B-1----:R-:W-:Y:S01]  /*c7b0*/  F2FP.BF16.PACK_AB R106, R251, R250 ;  /* 0x000000fafb6a723e */ /* 0x002fe200000010ff */
[----:B------:R-:W-:Y:S02]  /*c7c0*/  FADD.FTZ R196, R196, R187 ;  /* 0x000000bbc4c47221 */ /* 0x000fe40000010000 */
[----:B------:R-:W-:Y:S02]  /*c7d0*/  FADD.FTZ R202, R202, R193 ;  /* 0x000000c1caca7221 */ /* 0x000fe40000010000 */
[----:B------:R-:W-:Y:S01]  /*c7e0*/  FADD.FTZ R248, R248, R189 ;  /* 0x000000bdf8f87221 */ /* 0x000fe20000010000 */
[----:B------:R3:W1:Y:S01]  /*c7f0*/  MUFU.EX2 R128, R158 ;  /* 0x0000009e00807308 */ /* 0x0006620000000800 */
[----:B------:R-:W-:Y:S02]  /*c800*/  FADD.FTZ R197, R197, R194 ;  /* 0x000000c2c5c57221 */ /* 0x000fe40000010000 */
[----:B------:R-:W-:Y:S01]  /*c810*/  FADD.FTZ R199, R199, R196 ;  /* 0x000000c4c7c77221 */ /* 0x000fe20000010000 */
[----:B--2---:R-:W-:Y:S01]  /*c820*/  F2FP.BF16.PACK_AB R107, R124, R252 ;  /* 0x000000fc7c6b723e */ /* 0x004fe200000010ff */
[----:B------:R-:W-:Y:S02]  /*c830*/  FADD.FTZ R247, R247, R202 ;  /* 0x000000caf7f77221 */ /* 0x000fe40000010000 */
[----:B------:R-:W-:Y:S02]  /*c840*/  FADD.FTZ R249, R249, R248 ;  /* 0x000000f8f9f97221 */ /* 0x000fe40000010000 */
[----:B------:R-:W-:Y:S01]  /*c850*/  FADD.FTZ R198, R198, R197 ;  /* 0x000000c5c6c67221 */ /* 0x000fe20000010000 */
[----:B------:R2:W-:Y:S01]  /*c860*/  MUFU.EX2 R131, R157 ;  /* 0x0000009d00837308 */ /* 0x0005e20000000800 */
[C---:B------:R-:W-:Y:S04]  /*c870*/  HMMA.16816.F32.BF16 R8, R104.reuse, R108, R8 ;  /* 0x0000006c6808723c */ /* 0x040fe80000041808 */
[----:B------:R-:W-:Y:S02]  /*c880*/  FADD.FTZ R200, R200, R199 ;  /* 0x000000c7c8c87221 */ /* 0x000fe40000010000 */
[----:B------:R-:W-:Y:S02]  /*c890*/  FADD.FTZ R250, R250, R247 ;  /* 0x000000f7fafa7221 */ /* 0x000fe40000010000 */
[-C--:B------:R-:W-:Y:S01]  /*c8a0*/  HMMA.16816.F32.BF16 R12, R104, R110.reuse, R12 ;  /* 0x0000006e680c723c */ /* 0x080fe2000004180c */
[----:B------:R5:W-:Y:S03]  /*c8b0*/  MUFU.EX2 R154, R156 ;  /* 0x0000009c009a7308 */ /* 0x000be60000000800 */
[----:B------:R-:W-:Y:S01]  /*c8c0*/  FADD.FTZ R249, R252, R249 ;  /* 0x000000f9fcf97221 */ /* 0x000fe20000010000 */
[----:B---3--:R-:W-:Y:S01]  /*c8d0*/  F2FP.BF16.PACK_AB R158, R129, R138 ;  /* 0x0000008a819e723e */ /* 0x008fe200000010ff */
[----:B------:R-:W-:Y:S01]  /*c8e0*/  FADD.FTZ R198, R201, R198 ;  /* 0x000000c6c9c67221 */ /* 0x000fe20000010000 */
[----:B-1----:R-:W-:Y:S01]  /*c8f0*/  F2FP.BF16.PACK_AB R159, R128, R139 ;  /* 0x0000008b809f723e */ /* 0x002fe200000010ff */
[C---:B------:R-:W-:Y:S01]  /*c900*/  HMMA.16816.F32.BF16 R16, R100.reuse, R110, R16 ;  /* 0x0000006e6410723c */ /* 0x040fe20000041810 */
[----:B------:R-:W1:Y:S02]  /*c910*/  LDSM.16.MT88.4 R108, [R212+0x2880] ;  /* 0x00288000d46c783b */ /* 0x000e640000004200 */
[----:B------:R-:W3:Y:S01]  /*c920*/  MUFU.EX2 R137, R163 ;  /* 0x000000a300897308 */ /* 0x000ee20000000800 */
[----:B------:R-:W-:Y:S02]  /*c930*/  FADD.FTZ R200, R203, R200 ;  /* 0x000000c8cbc87221 */ /* 0x000fe40000010000 */
[----:B------:R-:W-:Y:S01]  /*c940*/  FADD.FTZ R250, R251, R250 ;  /* 0x000000fafbfa7221 */ /* 0x000fe20000010000 */
[----:B--2---:R-:W-:Y:S01]  /*c950*/  F2FP.BF16.PACK_AB R157, R122, R126 ;  /* 0x0000007e7a9d723e */ /* 0x004fe200000010ff */
[-C--:B----4-:R-:W-:Y:S05]  /*c960*/  HMMA.16816.F32.BF16 R20, R100, R112.reuse, R20 ;  /* 0x000000706414723c */ /* 0x090fea0000041814 */
[----:B------:R-:W2:Y:S03]  /*c970*/  MUFU.EX2 R123, R162 ;  /* 0x000000a2007b7308 */ /* 0x000ea60000000800 */
[C---:B------:R-:W-:Y:S04]  /*c980*/  HMMA.16816.F32.BF16 R24, R104.reuse, R112, R24 ;  /* 0x000000706818723c */ /* 0x040fe80000041818 */
[----:B-----5:R-:W-:Y:S03]  /*c990*/  F2FP.BF16.PACK_AB R156, R121, R125 ;  /* 0x0000007d799c723e */ /* 0x020fe600000010ff */
[----:B------:R-:W4:Y:S01]  /*c9a0*/  MUFU.EX2 R155, R155 ;  /* 0x0000009b009b7308 */ /* 0x000f220000000800 */
[-C--:B------:R-:W-:Y:S04]  /*c9b0*/  HMMA.16816.F32.BF16 R28, R104, R114.reuse, R28 ;  /* 0x00000072681c723c */ /* 0x080fe8000004181c */
[----:B---3--:R-:W-:Y:S04]  /*c9c0*/  F2FP.BF16.PACK_AB R161, R137, R120 ;  /* 0x0000007889a1723e */ /* 0x008fe800000010ff */
[C---:B------:R-:W-:Y:S01]  /*c9d0*/  HMMA.16816.F32.BF16 R32, R100.reuse, R114, R32 ;  /* 0x000000726420723c */ /* 0x040fe20000041820 */
[----:B------:R-:W3:Y:S03]  /*c9e0*/  LDSM.16.MT88.4 R112, [R214+0x3480] ;  /* 0x00348000d670783b */ /* 0x000ee60000004200 */
[----:B--2---:R-:W-:Y:S04]  /*c9f0*/  F2FP.BF16.PACK_AB R162, R131, R123 ;  /* 0x0000007b83a2723e */ /* 0x004fe800000010ff */
[-C--:B------:R-:W-:Y:S04]  /*ca00*/  HMMA.16816.F32.BF16 R36, R100, R116.reuse, R36 ;  /* 0x000000746424723c */ /* 0x080fe80000041824 */
[----:B----4-:R-:W-:Y:S04]  /*ca10*/  F2FP.BF16.PACK_AB R163, R154, R155 ;  /* 0x0000009b9aa3723e */ /* 0x010fe800000010ff */
[C---:B------:R-:W-:Y:S08]  /*ca20*/  HMMA.16816.F32.BF16 R40, R104.reuse, R116, R40 ;  /* 0x000000746828723c */ /* 0x040ff00000041828 */
[-C--:B------:R-:W-:Y:S08]  /*ca30*/  HMMA.16816.F32.BF16 R44, R104, R118.reuse, R44 ;  /* 0x00000076682c723c */ /* 0x080ff0000004182c */
[C---:B------:R-:W-:Y:S01]  /*ca40*/  HMMA.16816.F32.BF16 R48, R100.reuse, R118, R48 ;  /* 0x000000766430723c */ /* 0x040fe20000041830 */
[----:B------:R-:W2:Y:S07]  /*ca50*/  LDSM.16.MT88.4 R116, [R212+0x3480] ;  /* 0x00348000d474783b */ /* 0x000eae0000004200 */
[-C--:B-1----:R-:W-:Y:S08]  /*ca60*/  HMMA.16816.F32.BF16 R52, R100, R108.reuse, R52 ;  /* 0x0000006c6434723c */ /* 0x082ff00000041834 */
[C---:B------:R-:W-:Y:S08]  /*ca70*/  HMMA.16816.F32.BF16 R56, R104.reuse, R108, R56 ;  /* 0x0000006c6838723c */ /* 0x040ff00000041838 */
[-C--:B------:R-:W-:Y:S08]  /*ca80*/  HMMA.16816.F32.BF16 R60, R104, R110.reuse, R60 ;  /* 0x0000006e683c723c */ /* 0x080ff0000004183c */
[C---:B------:R-:W-:Y:S01]  /*ca90*/  HMMA.16816.F32.BF16 R64, R100.reuse, R110, R64 ;  /* 0x0000006e6440723c */ /* 0x040fe20000041840 */
[----:B------:R-:W1:Y:S07]  /*caa0*/  LDSM.16.MT88.4 R108, [R212+0x2080] ;  /* 0x00208000d46c783b */ /* 0x000e6e0000004200 */
[-C--:B---3--:R-:W-:Y:S08]  /*cab0*/  HMMA.16816.F32.BF16 R68, R100, R112.reuse, R68 ;  /* 0x000000706444723c */ /* 0x088ff00000041844 */
[C---:B------:R-:W-:Y:S08]  /*cac0*/  HMMA.16816.F32.BF16 R72, R104.reuse, R112, R72 ;  /* 0x000000706848723c */ /* 0x040ff00000041848 */
[-C--:B------:R-:W-:Y:S08]  /*cad0*/  HMMA.16816.F32.BF16 R76, R104, R114.reuse, R76 ;  /* 0x00000072684c723c */ /* 0x080ff0000004184c */
[C---:B------:R-:W-:Y:S08]  /*cae0*/  HMMA.16816.F32.BF16 R80, R100.reuse, R114, R80 ;  /* 0x000000726450723c */ /* 0x040ff00000041850 */
[-C--:B--2---:R-:W-:Y:S08]  /*caf0*/  HMMA.16816.F32.BF16 R84, R100, R116.reuse, R84 ;  /* 0x000000746454723c */ /* 0x084ff00000041854 */
[C---:B------:R-:W-:Y:S08]  /*cb00*/  HMMA.16816.F32.BF16 R88, R104.reuse, R116, R88 ;  /* 0x000000746858723c */ /* 0x040ff00000041858 */
[-C--:B------:R-:W-:Y:S08]  /*cb10*/  HMMA.16816.F32.BF16 R92, R104, R118.reuse, R92 ;  /* 0x00000076685c723c */ /* 0x080ff0000004185c */
[----:B------:R-:W-:Y:S08]  /*cb20*/  HMMA.16816.F32.BF16 R96, R100, R118, R96 ;  /* 0x000000766460723c */ /* 0x000ff00000041860 */
[-C--:B------:R-:W-:Y:S07]  /*cb30*/  HMMA.16816.F32.BF16 R144, R156, R132.reuse, R4 ;  /* 0x000000849c90723c */ /* 0x080fee0000041804 */
[----:B------:R-:W-:Y:S01]  /*cb40*/  MOV R4, R137 ;  /* 0x0000008900047202 */ /* 0x000fe20000000f00 */
[C---:B------:R-:W-:Y:S04]  /*cb50*/  HMMA.16816.F32.BF16 R140, R160.reuse, R132, R8 ;  /* 0x00000084a08c723c */ /* 0x040fe80000041808 */
[----:B------:R-:W-:Y:S02]  /*cb60*/  MOV R7, R131 ;  /* 0x0000008300077202 */ /* 0x000fe40000000f00 */
[----:B------:R-:W-:Y:S02]  /*cb70*/  MOV R6, R128 ;  /* 0x0000008000067202 */ /* 0x000fe40000000f00 */
[----:B------:R-:W-:Y:S04]  /*cb80*/  MOV R10, R139 ;  /* 0x0000008b000a7202 */ /* 0x000fe80000000f00 */
[----:B------:R-:W-:Y:S02]  /*cb90*/  MOV R9, R138 ;  /* 0x0000008a00097202 */ /* 0x000fe40000000f00 */
[----:B------:R-:W-:Y:S02]  /*cba0*/  MOV R8, R136 ;  /* 0x0000008800087202 */ /* 0x000fe40000000f00 */
[-C--:B------:R-:W-:Y:S03]  /*cbb0*/  HMMA.16816.F32.BF16 R136, R160, R134.reuse, R12 ;  /* 0x00000086a088723c */ /* 0x080fe6000004180c */
[----:B------:R-:W-:Y:S02]  /*cbc0*/  MOV R5, R129 ;  /* 0x0000008100057202 */ /* 0x000fe40000000f00 */
[----:B------:R-:W-:Y:S02]  /*cbd0*/  MOV R11, R123 ;  /* 0x0000007b000b7202 */ /* 0x000fe40000000f00 */
[----:B------:R-:W-:Y:S01]  /*cbe0*/  MOV R12, R127 ;  /* 0x0000007f000c7202 */ /* 0x000fe20000000f00 */
[C---:B------:R-:W-:Y:S04]  /*cbf0*/  HMMA.16816.F32.BF16 R132, R156.reuse, R134, R16 ;  /* 0x000000869c84723c */ /* 0x040fe80000041810 */
[----:B------:R-:W-:Y:S01]  /*cc00*/  MOV R15, R122 ;  /* 0x0000007a000f7202 */ /* 0x000fe20000000f00 */
[----:B------:R-:W-:Y:S01]  /*cc10*/  FADD.FTZ R250, R12, R250 ;  /* 0x000000fa0cfa7221 */ /* 0x000fe20000010000 */
[----:B------:R-:W-:Y:S02]  /*cc20*/  MOV R14, R121 ;  /* 0x00000079000e7202 */ /* 0x000fe40000000f00 */
[-C--:B-1----:R-:W-:Y:S04]  /*cc30*/  HMMA.16816.F32.BF16 R128, R156, R108.reuse, R20 ;  /* 0x0000006c9c80723c */ /* 0x082fe80000041814 */
[----:B------:R-:W-:Y:S01]  /*cc40*/  MOV R19, R126 ;  /* 0x0000007e00137202 */ /* 0x000fe20000000f00 */
[----:B------:R-:W-:Y:S01]  /*cc50*/  FADD.FTZ R250, R8, R250 ;  /* 0x000000fa08fa7221 */ /* 0x000fe20000010000 */
[----:B------:R-:W-:Y:S02]  /*cc60*/  MOV R18, R125 ;  /* 0x0000007d00127202 */ /* 0x000fe40000000f00 */
[----:B------:R-:W-:Y:S01]  /*cc70*/  MOV R17, R124 ;  /* 0x0000007c00117202 */ /* 0x000fe20000000f00 */
[----:B------:R-:W-:Y:S01]  /*cc80*/  FADD.FTZ R200, R19, R200 ;  /* 0x000000c813c87221 */ /* 0x000fe20000010000 */
[C---:B------:R-:W-:Y:S04]  /*cc90*/  HMMA.16816.F32.BF16 R124, R160.reuse, R108, R24 ;  /* 0x0000006ca07c723c */ /* 0x040fe80000041818 */
[----:B------:R-:W-:Y:S01]  /*cca0*/  MOV R13, R120 ;  /* 0x00000078000d7202 */ /* 0x000fe20000000f00 */
[----:B------:R-:W-:Y:S02]  /*ccb0*/  FADD.FTZ R249, R17, R249 ;  /* 0x000000f911f97221 */ /* 0x000fe40000010000 */
[----:B------:R-:W-:Y:S01]  /*ccc0*/  FADD.FTZ R198, R18, R198 ;  /* 0x000000c612c67221 */ /* 0x000fe20000010000 */
[-C--:B------:R-:W-:Y:S04]  /*ccd0*/  HMMA.16816.F32.BF16 R120, R160, R110.reuse, R28 ;  /* 0x0000006ea078723c */ /* 0x080fe8000004181c */
[----:B------:R-:W-:Y:S02]  /*cce0*/  FADD.FTZ R249, R13, R249 ;  /* 0x000000f90df97221 */ /* 0x000fe40000010000 */
[----:B------:R-:W-:Y:S02]  /*ccf0*/  FADD.FTZ R198, R14, R198 ;  /* 0x000000c60ec67221 */ /* 0x000fe40000010000 */
[C---:B------:R-:W-:Y:S04]  /*cd00*/  HMMA.16816.F32.BF16 R116, R156.reuse, R110, R32 ;  /* 0x0000006e9c74723c */ /* 0x040fe80000041820 */
[----:B------:R-:W-:Y:S02]  /*cd10*/  FADD.FTZ R200, R15, R200 ;  /* 0x000000c80fc87221 */ /* 0x000fe40000010000 */
[----:B------:R-:W-:Y:S02]  /*cd20*/  FADD.FTZ R4, R4, R249 ;  /* 0x000000f904047221 */ /* 0x000fe40000010000 */
        /* <DEDUP_REMOVED lines=24> */
[----:B------:R-:W-:-:S07]  /*ceb0*/  @P0 BRA `(.L_x_205) ;  /* 0xffffd05000000947 */ /* 0x000fce000383ffff */
.L_x_202:
[----:B------:R-:W-:-:S13]  /*cec0*/  ISETP.GE.AND P0, PT, R233, UR6, PT ;  /* 0x00000006e9007c0c */ /* 0x000fda000bf06270 */
[----:B------:R-:W-:Y:S05]  /*ced0*/  @!P0 BRA `(.L_x_206) ;  /* 0x000044b000008947 */ /* 0x000fea0003800000 */
[----:B------:R-:W-:Y:S01]  /*cee0*/  IADD3 R242, P0, R234, 0x20, RZ ;  /* 0x00000020eaf27810 */ /* 0x000fe20007f1e0ff */
[----:B------:R-:W-:Y:S01]  /*cef0*/  ULDC.64 UR4, c[0x0][0x208] ;  /* 0x0000820000047ab9 */ /* 0x000fe20000000a00 */
[----:B------:R-:W-:Y:S01]  /*cf00*/  IADD3 R203, P1, R220, 0x20, RZ ;  /* 0x00000020dccb7810 */ /* 0x000fe20007f3e0ff */
[----:B------:R-:W-:Y:S01]  /*cf10*/  UIMAD.WIDE.U32 UR10, UR4, 0x30, URZ ;  /* 0x00000030040a78a5 */ /* 0x000fe2000f8e003f */
[-C--:B------:R-:W-:Y:S01]  /*cf20*/  IADD3.X R241, RZ, R237.reuse, RZ, P0, !PT ;  /* 0x000000edfff17210 */ /* 0x080fe200007fe4ff */
[----:B------:R-:W-:Y:S01]  /*cf30*/  UIMAD UR5, UR5, 0x30, URZ ;  /* 0x00000030050578a4 */ /* 0x000fe2000f8e023f */
[----:B------:R-:W-:Y:S01]  /*cf40*/  IADD3 R240, P2, R234, 0x40, RZ ;  /* 0x00000040eaf07810 */ /* 0x000fe20007f5e0ff */
[----:B------:R-:W-:Y:S01]  /*cf50*/  IMAD.MOV.U32 R150, RZ, RZ, R2 ;  /* 0x000000ffff967224 */ /* 0x000fe200078e0002 */
[----:B------:R-:W-:Y:S01]  /*cf60*/  IADD3 R201, P0, R220, 0x40, RZ ;  /* 0x00000040dcc97810 */ /* 0x000fe20007f1e0ff */
[----:B------:R-:W-:Y:S01]  /*cf70*/  IMAD.MOV.U32 R151, RZ, RZ, R3 ;  /* 0x000000ffff977224 */ /* 0x000fe200078e0003 */
[----:B------:R-:W-:Y:S01]  /*cf80*/  IADD3 R238, -R238, 0x30, RZ ;  /* 0x00000030eeee7810 */ /* 0x000fe20007ffe1ff */
[----:B------:R-:W-:Y:S01]  /*cf90*/  IMAD.MOV.U32 R148, RZ, RZ, R152 ;  /* 0x000000ffff947224 */ /* 0x000fe200078e0098 */
[----:B------:R-:W-:Y:S01]  /*cfa0*/  IADD3.X R239, RZ, R237, RZ, P2, !PT ;  /* 0x000000edffef7210 */ /* 0x000fe200017fe4ff */
[----:B------:R-:W-:Y:S01]  /*cfb0*/  IMAD.MOV.U32 R149, RZ, RZ, R0 ;  /* 0x000000ffff957224 */ /* 0x000fe200078e0000 */
[----:B------:R-:W-:Y:S01]  /*cfc0*/  IADD3.X R200, RZ, R229, RZ, P0, !PT ;  /* 0x000000e5ffc87210 */ /* 0x000fe200007fe4ff */
[----:B------:R-:W-:Y:S01]  /*cfd0*/  IMAD.X R202, RZ, RZ, R229, P1 ;  /* 0x000000ffffca7224 */ /* 0x000fe200008e06e5 */
[----:B------:R-:W-:-:S02]  /*cfe0*/  UIADD3 UR5, UR11, UR5, URZ ;  /* 0x000000050b057290 */ /* 0x000fc4000fffe03f */
.L_x_224:
[----:B------:R-:W-:Y:S04]  /*cff0*/  DEPBAR.LE SB0, 0x0 ;  /* 0x000080000000791a */ /* 0x000fe80000000000 */
[----:B------:R-:W-:Y:S01]  /*d000*/  BAR.SYNC.DEFER_BLOCKING 0x0 ;  /* 0x0000000000007b1d */ /* 0x000fe20000010000 */
[----:B------:R-:W-:Y:S01]  /*d010*/  SHF.R.S32.HI R0, RZ, 0x1f, R233 ;  /* 0x0000001fff007819 */ /* 0x000fe200000114e9 */
[C---:B------:R-:W-:Y:S02]  /*d020*/  IMAD R3, R233.reuse, UR5, RZ ;  /* 0x00000005e9037c24 */ /* 0x040fe4000f8e02ff */
[----:B------:R-:W-:Y:S04]  /*d030*/  IMAD.WIDE.U32 R20, R233, UR10, RZ ;  /* 0x0000000ae9147c25 */ /* 0x000fe8000f8e00ff */
[----:B------:R-:W-:Y:S01]  /*d040*/  IMAD R3, R0, UR10, R3 ;  /* 0x0000000a00037c24 */ /* 0x000fe2000f8e0203 */
[-C--:B------:R-:W-:Y:S04]  /*d050*/  IADD3 R0, P0, R234, R20.reuse, RZ ;  /* 0x00000014ea007210 */ /* 0x080fe80007f1e0ff */
[----:B------:R-:W-:Y:S02]  /*d060*/  IADD3 R30, R21, R3, RZ ;  /* 0x00000003151e7210 */ /* 0x000fe40007ffe0ff */
[-C--:B------:R-:W-:Y:S02]  /*d070*/  IADD3 R3, P2, R242, R20.reuse, RZ ;  /* 0x00000014f2037210 */ /* 0x080fe40007f5e0ff */
[----:B------:R-:W-:Y:S02]  /*d080*/  IADD3.X R21, R30, R237, RZ, P0, !PT ;  /* 0x000000ed1e157210 */ /* 0x000fe400007fe4ff */
[----:B------:R-:W-:Y:S02]  /*d090*/  LEA R36, P0, R0, c[0x0][0x1f8], 0x1 ;  /* 0x00007e0000247a11 */ /* 0x000fe400078008ff */
[----:B------:R-:W-:Y:S02]  /*d0a0*/  IADD3.X R2, R30, R241, RZ, P2, !PT ;  /* 0x000000f11e027210 */ /* 0x000fe400017fe4ff */
[----:B------:R-:W-:Y:S01]  /*d0b0*/  LEA.HI.X R37, R0, c[0x0][0x1fc], R21, 0x1, P0 ;  /* 0x00007f0000257a11 */ /* 0x000fe200000f0c15 */
[----:B------:R-:W-:Y:S01]  /*d0c0*/  LDSM.16.M88.4 R48, [R217+0x6080] ;  /* 0x00608000d930783b */ /* 0x000fe20000000200 */
[----:B------:R-:W-:Y:S02]  /*d0d0*/  @!P3 IADD3 R31, P0, R225, R20, RZ ;  /* 0x00000014e11fb210 */ /* 0x000fe40007f1e0ff */
[C---:B------:R-:W-:Y:S04]  /*d0e0*/  LEA R40, P2, R3.reuse, c[0x0][0x1f8], 0x1 ;  /* 0x00007e0003287a11 */ /* 0x040fe800078408ff */
[----:B------:R-:W-:Y:S01]  /*d0f0*/  LEA.HI.X R41, R3, c[0x0][0x1fc], R2, 0x1, P2 ;  /* 0x00007f0003297a11 */ /* 0x000fe200010f0c02 */
[----:B------:R-:W1:Y:S01]  /*d100*/  LDSM.16.M88.4 R16, [R216+0x3c80] ;  /* 0x003c8000d810783b */ /* 0x000e620000000200 */
[----:B------:R-:W-:Y:S07]  /*d110*/  @!P3 IADD3 R3, P2, R31, R234, RZ ;  /* 0x000000ea1f03b210 */ /* 0x000fee0007f5e0ff */
[----:B------:R-:W2:Y:S08]  /*d120*/  LDSM.16.M88.4 R44, [R217+0x7080] ;  /* 0x00708000d92c783b */ /* 0x000eb00000000200 */
[----:B------:R-:W3:Y:S08]  /*d130*/  LDSM.16.M88.4 R32, [R216+0x4080] ;  /* 0x00408000d820783b */ /* 0x000ef00000000200 */
[----:B------:R-:W4:Y:S08]  /*d140*/  LDSM.16.M88.4 R152, [R216+0x4480] ;  /* 0x00448000d898783b */ /* 0x000f300000000200 */
[----:B------:R-:W-:Y:S01]  /*d150*/  LDSM.16.M88.4 R156, [R213+0x6080] ;  /* 0x00608000d59c783b */ /* 0x000fe20000000200 */
[-C--:B-1----:R-:W-:Y:S07]  /*d160*/  HMMA.16816.F32.BF16 R4, R48, R16.reuse, RZ ;  /* 0x000000103004723c */ /* 0x082fee00000418ff */
[----:B------:R-:W1:Y:S01]  /*d170*/  LDSM.16.M88.4 R160, [R215] ;  /* 0x00000000d7a0783b */ /* 0x000e620000000200 */
[C---:B--2---:R-:W-:Y:S07]  /*d180*/  HMMA.16816.F32.BF16 R8, R44.reuse, R16, RZ ;  /* 0x000000102c08723c */ /* 0x044fee00000418ff */
[----:B------:R-:W2:Y:S01]  /*d190*/  LDSM.16.M88.4 R164, [R213+0x7080] ;  /* 0x00708000d5a4783b */ /* 0x000ea20000000200 */
[----:B------:R-:W-:Y:S01]  /*d1a0*/  IADD3 R17, P1, R240, R20, RZ ;  /* 0x00000014f0117210 */ /* 0x000fe20007f3e0ff */
[-C--:B------:R-:W-:Y:S06]  /*d1b0*/  HMMA.16816.F32.BF16 R12, R44, R18.reuse, RZ ;  /* 0x000000122c0c723c */ /* 0x080fec00000418ff */
[----:B------:R-:W5:Y:S01]  /*d1c0*/  LDSM.16.M88.4 R168, [R211] ;  /* 0x00000000d3a8783b */ /* 0x000f620000000200 */
[C---:B------:R-:W-:Y:S02]  /*d1d0*/  IADD3.X R16, R30.reuse, R239, RZ, P1, !PT ;  /* 0x000000ef1e107210 */ /* 0x040fe40000ffe4ff */
[C---:B------:R-:W-:Y:S03]  /*d1e0*/  LEA R194, P1, R17.reuse, c[0x0][0x1f8], 0x1 ;  /* 0x00007e0011c27a11 */ /* 0x040fe600078208ff */
[----:B------:R-:W-:Y:S02]  /*d1f0*/  @!P3 IADD3.X R30, R30, R224, RZ, P0, !PT ;  /* 0x000000e01e1eb210 */ /* 0x000fe400007fe4ff */
[----:B------:R-:W1:Y:S01]  /*d200*/  LDSM.16.M88.4 R172, [R210] ;  /* 0x00000000d2ac783b */ /* 0x000e620000000200 */
[----:B------:R-:W-:Y:S02]  /*d210*/  LEA.HI.X R195, R17, c[0x0][0x1fc], R16, 0x1, P1 ;  /* 0x00007f0011c37a11 */ /* 0x000fe400008f0c10 */
[C---:B------:R-:W-:Y:S02]  /*d220*/  HMMA.16816.F32.BF16 R16, R48.reuse, R18, RZ ;  /* 0x000000123010723c */ /* 0x040fe400000418ff */
[C---:B------:R-:W-:Y:S03]  /*d230*/  @!P3 IADD3 R29, P1, R31.reuse, R242, RZ ;  /* 0x000000f21f1db210 */ /* 0x040fe60007f3e0ff */
[----:B------:R-:W-:Y:S01]  /*d240*/  @!PT LDS RZ, [RZ] ;  /* 0x00000000fffff984 */ /* 0x000fe20000000800 */
[----:B------:R-:W-:Y:S01]  /*d250*/  @!PT LDS RZ, [RZ] ;  /* 0x00000000fffff984 */ /* 0x000fe20000000800 */
[----:B------:R-:W-:Y:S01]  /*d260*/  @!PT LDS RZ, [RZ] ;  /* 0x00000000fffff984 */ /* 0x000fe20000000800 */
[----:B------:R4:W-:Y:S01]  /*d270*/  LDGSTS.E.BYPASS.LTC128B.128 [R218+0x1880], [R36.64], !P6 ;  /* 0x0188000024da7fae */ /* 0x0009e2000f101d48 */
[----:B------:R-:W-:Y:S02]  /*d280*/  @!P3 IADD3 R31, P0, R31, R240, RZ ;  /* 0x000000f01f1fb210 */ /* 0x000fe40007f1e0ff */
[C---:B------:R-:W-:Y:S01]  /*d290*/  @!P3 IADD3.X R0, R30.reuse, R237, RZ, P2, !PT ;  /* 0x000000ed1e00b210 */ /* 0x040fe200017fe4ff */
[-C--:B---3--:R-:W-:Y:S03]  /*d2a0*/  HMMA.16816.F32.BF16 R20, R48, R32.reuse, RZ ;  /* 0x000000203014723c */ /* 0x088fe600000418ff */
[----:B------:R-:W-:Y:S01]  /*d2b0*/  @!P3 LEA R196, P2, R3, c[0x0][0x1f8], 0x1 ;  /* 0x00007e0003c4ba11 */ /* 0x000fe200078408ff */
[----:B------:R3:W-:Y:S01]  /*d2c0*/  LDGSTS.E.BYPASS.LTC128B.128 [R218+0x2480], [R40.64], !P5 ;  /* 0x0248000028da7fae */ /* 0x0007e2000e901d48 */
[C---:B------:R-:W-:Y:S02]  /*d2d0*/  @!P3 IADD3.X R28, R30.reuse, R241, RZ, P1, !PT ;  /* 0x000000f11e1cb210 */ /* 0x040fe40000ffe4ff */
[----:B------:R-:W-:Y:S01]  /*d2e0*/  @!P3 LEA R192, P1, R29, c[0x0][0x1f8], 0x1 ;  /* 0x00007e001dc0ba11 */ /* 0x000fe200078208ff */
[C---:B------:R-:W-:Y:S04]  /*d2f0*/  HMMA.16816.F32.BF16 R24, R44.reuse, R32, RZ ;  /* 0x000000202c18723c */ /* 0x040fe800000418ff */
[----:B------:R1:W-:Y:S01]  /*d300*/  LDGSTS.E.BYPASS.LTC128B.128 [R218+0x3080], [R194.64], !P4 ;  /* 0x03080000c2da7fae */ /* 0x0003e2000e101d48 */
[----:B------:R-:W-:Y:S02]  /*d310*/  @!P3 IADD3.X R30, R30, R239, RZ, P0, !PT ;  /* 0x000000ef1e1eb210 */ /* 0x000fe400007fe4ff */
[----:B------:R-:W-:Y:S02]  /*d320*/  @!P3 LEA R2, P0, R31, c[0x0][0x1f8], 0x1 ;  /* 0x00007e001f02ba11 */ /* 0x000fe400078008ff */
[----:B------:R-:W-:Y:S03]  /*d330*/  @!P3 LEA.HI.X R197, R3, c[0x0][0x1fc], R0, 0x1, P2 ;  /* 0x00007f0003c5ba11 */ /* 0x000fe600010f0c00 */
[----:B------:R-:W-:Y:S02]  /*d340*/  @!P3 LEA.HI.X R193, R29, c[0x0][0x1fc], R28, 0x1, P1 ;  /* 0x00007f001dc1ba11 */ /* 0x000fe400008f0c1c */
[----:B------:R1:W-:Y:S01]  /*d350*/  @!P3 LDGSTS.E.BYPASS.LTC128B.128 [R218+0x2080], [R196.64], !P6 ;  /* 0x02080000c4dabfae */ /* 0x0003e2000f101d48 */
[----:B------:R-:W-:Y:S02]  /*d360*/  @!P3 LEA.HI.X R3, R31, c[0x0][0x1fc], R30, 0x1, P0 ;  /* 0x00007f001f03ba11 */ /* 0x000fe400000f0c1e */
[-C--:B------:R-:W-:Y:S01]  /*d370*/  HMMA.16816.F32.BF16 R28, R44, R34.reuse, RZ ;  /* 0x000000222c1c723c */ /* 0x080fe200000418ff */
[----:B------:R-:W-:Y:S04]  /*d380*/  ISETP.GT.AND P0, PT, R233, UR6, PT ;  /* 0x00000006e9007c0c */ /* 0x000fe8000bf04270 */
[----:B------:R1:W-:Y:S03]  /*d390*/  @!P3 LDGSTS.E.BYPASS.LTC128B.128 [R218+0x2c80], [R192.64], !P5 ;  /* 0x02c80000c0dabfae */ /* 0x0003e6000e901d48 */
[C---:B------:R-:W-:Y:S05]  /*d3a0*/  HMMA.16816.F32.BF16 R32, R48.reuse, R34, RZ ;  /* 0x000000223020723c */ /* 0x040fea00000418ff */
[----:B------:R1:W-:Y:S03]  /*d3b0*/  @!P3 LDGSTS.E.BYPASS.LTC128B.128 [R218+0x3880], [R2.64], !P4 ;  /* 0x0388000002dabfae */ /* 0x0003e6000e101d48 */
[-C--:B----4-:R-:W-:Y:S05]  /*d3c0*/  HMMA.16816.F32.BF16 R36, R48, R152.reuse, RZ ;  /* 0x000000983024723c */ /* 0x090fea00000418ff */
[----:B------:R-:W-:Y:S03]  /*d3d0*/  LDSM.16.M88.4 R176, [R217+0x8080] ;  /* 0x00808000d9b0783b */ /* 0x000fe60000000200 */
[C---:B---3--:R-:W-:Y:S05]  /*d3e0*/  HMMA.16816.F32.BF16 R40, R44.reuse, R152, RZ ;  /* 0x000000982c28723c */ /* 0x048fea00000418ff */
[----:B------:R-:W0:Y:S03]  /*d3f0*/  LDGDEPBAR ;  /* 0x00000000000079af */ /* 0x000e260000000000 */
[-C--:B------:R-:W-:Y:S05]  /*d400*/  HMMA.16816.F32.BF16 R44, R44, R154.reuse, RZ ;  /* 0x0000009a2c2c723c */ /* 0x080fea00000418ff */
[----:B------:R-:W3:Y:S03]  /*d410*/  LDSM.16.M88.4 R180, [R216+0x4880] ;  /* 0x00488000d8b4783b */ /* 0x000ee60000000200 */
[----:B------:R-:W-:Y:S05]  /*d420*/  HMMA.16816.F32.BF16 R48, R48, R154, RZ ;  /* 0x0000009a3030723c */ /* 0x000fea00000418ff */
[----:B------:R-:W4:Y:S03]  /*d430*/  LDSM.16.M88.4 R184, [R217+0x9080] ;  /* 0x00908000d9b8783b */ /* 0x000f260000000200 */
[-C--:B-1----:R-:W-:Y:S05]  /*d440*/  HMMA.16816.F32.BF16 R4, R156, R160.reuse, R4 ;  /* 0x000000a09c04723c */ /* 0x082fea0000041804 */
[----:B------:R-:W1:Y:S03]  /*d450*/  LDSM.16.M88.4 R188, [R216+0x4c80] ;  /* 0x004c8000d8bc783b */ /* 0x000e660000000200 */
[C---:B--2---:R-:W-:Y:S05]  /*d460*/  HMMA.16816.F32.BF16 R8, R164.reuse, R160, R8 ;  /* 0x000000a0a408723c */ /* 0x044fea0000041808 */
[----:B------:R-:W2:Y:S03]  /*d470*/  LDSM.16.M88.4 R152, [R216+0x5080] ;  /* 0x00508000d898783b */ /* 0x000ea60000000200 */
[-C--:B------:R-:W-:Y:S05]  /*d480*/  HMMA.16816.F32.BF16 R12, R164, R162.reuse, R12 ;  /* 0x000000a2a40c723c */ /* 0x080fea000004180c */
[----:B------:R-:W-:Y:S03]  /*d490*/  LDSM.16.M88.4 R192, [R209] ;  /* 0x00000000d1c0783b */ /* 0x000fe60000000200 */
[C---:B------:R-:W-:Y:S05]  /*d4a0*/  HMMA.16816.F32.BF16 R16, R156.reuse, R162, R16 ;  /* 0x000000a29c10723c */ /* 0x040fea0000041810 */
[----:B------:R-:W1:Y:S03]  /*d4b0*/  LDSM.16.M88.4 R160, [R213+0x8080] ;  /* 0x00808000d5a0783b */ /* 0x000e660000000200 */
[-C--:B-----5:R-:W-:Y:S05]  /*d4c0*/  HMMA.16816.F32.BF16 R20, R156, R168.reuse, R20 ;  /* 0x000000a89c14723c */ /* 0x0a0fea0000041814 */
[----:B------:R-:W5:Y:S03]  /*d4d0*/  LDSM.16.M88.4 R196, [R213+0x9080] ;  /* 0x00908000d5c4783b */ /* 0x000f660000000200 */
        /* <DEDUP_REMOVED lines=9> */
[----:B------:R-:W2:Y:S07]  /*d570*/  LDSM.16.M88.4 R156, [R208] ;  /* 0x00000000d09c783b */ /* 0x000eae0000000200 */
[-C--:B---3--:R-:W-:Y:S01]  /*d580*/  HMMA.16816.F32.BF16 R4, R176, R180.reuse, R4 ;  /* 0x000000b4b004723c */ /* 0x088fe20000041804 */
[----:B------:R-:W3:Y:S07]  /*d590*/  LDSM.16.M88.4 R172, [R216+0x5480] ;  /* 0x00548000d8ac783b */ /* 0x000eee0000000200 */
[C---:B----4-:R-:W-:Y:S08]  /*d5a0*/  HMMA.16816.F32.BF16 R8, R184.reuse, R180, R8 ;  /* 0x000000b4b808723c */ /* 0x050ff00000041808 */
        /* <DEDUP_REMOVED lines=8> */
[-C--:B--2---:R-:W-:Y:S08]  /*d630*/  HMMA.16816.F32.BF16 R36, R176, R152.reuse, R36 ;  /* 0x00000098b024723c */ /* 0x084ff00000041824 */
[C---:B------:R-:W-:Y:S08]  /*d640*/  HMMA.16816.F32.BF16 R40, R184.reuse, R152, R40 ;  /* 0x00000098b828723c */ /* 0x040ff00000041828 */
[-C--:B------:R-:W-:Y:S01]  /*d650*/  HMMA.16816.F32.BF16 R44, R184, R154.reuse, R44 ;  /* 0x0000009ab82c723c */ /* 0x080fe2000004182c */
[----:B------:R-:W-:Y:S07]  /*d660*/  LDSM.16.M88.4 R184, [R213+0xa080] ;  /* 0x00a08000d5b8783b */ /* 0x000fee0000000200 */
[----:B------:R-:W-:Y:S01]  /*d670*/  HMMA.16816.F32.BF16 R48, R176, R154, R48 ;  /* 0x0000009ab030723c */ /* 0x000fe20000041830 */
[----:B------:R-:W1:Y:S07]  /*d680*/  LDSM.16.M88.4 R152, [R217+0xb080] ;  /* 0x00b08000d998783b */ /* 0x000e6e0000000200 */
[-C--:B------:R-:W-:Y:S01]  /*d690*/  HMMA.16816.F32.BF16 R4, R160, R192.reuse, R4 ;  /* 0x000000c0a004723c */ /* 0x080fe20000041804 */
[----:B------:R-:W2:Y:S07]  /*d6a0*/  LDSM.16.M88.4 R176, [R216+0x5880] ;  /* 0x00588000d8b0783b */ /* 0x000eae0000000200 */
[C---:B-----5:R-:W-:Y:S08]  /*d6b0*/  HMMA.16816.F32.BF16 R8, R196.reuse, R192, R8 ;  /* 0x000000c0c408723c */ /* 0x060ff00000041808 */
[-C--:B------:R-:W-:Y:S08]  /*d6c0*/  HMMA.16816.F32.BF16 R12, R196, R194.reuse, R12 ;  /* 0x000000c2c40c723c */ /* 0x080ff0000004180c */
[C---:B------:R-:W-:Y:S08]  /*d6d0*/  HMMA.16816.F32.BF16 R16, R160.reuse, R194, R16 ;  /* 0x000000c2a010723c */ /* 0x040ff00000041810 */
        /* <DEDUP_REMOVED lines=8> */
[----:B------:R-:W-:Y:S08]  /*d760*/  HMMA.16816.F32.BF16 R48, R160, R166, R48 ;  /* 0x000000a6a030723c */ /* 0x000ff00000041830 */
[-C--:B---3--:R-:W-:Y:S08]  /*d770*/  HMMA.16816.F32.BF16 R4, R168, R172.reuse, R4 ;  /* 0x000000aca804723c */ /* 0x088ff00000041804 */
        /* <DEDUP_REMOVED lines=12> */
[C---:B----4-:R-:W-:Y:S08]  /*d840*/  HMMA.16816.F32.BF16 R8, R156.reuse, R188, R8 ;  /* 0x000000bc9c08723c */ /* 0x050ff00000041808 */
[-C--:B------:R-:W-:Y:S08]  /*d850*/  HMMA.16816.F32.BF16 R12, R156, R190.reuse, R12 ;  /* 0x000000be9c0c723c */ /* 0x080ff0000004180c */
[----:B------:R-:W-:Y:S01]  /*d860*/  FMUL.FTZ R154, R4, c[0x0][0x320] ;  /* 0x0000c800049a7a20 */ /* 0x000fe20000410000 */
[C---:B------:R-:W-:Y:S04]  /*d870*/  HMMA.16816.F32.BF16 R16, R184.reuse, R190, R16 ;  /* 0x000000beb810723c */ /* 0x040fe80000041810 */
[----:B------:R-:W-:Y:S01]  /*d880*/  FMUL.FTZ R160, R5, c[0x0][0x320] ;  /* 0x0000c80005a07a20 */ /* 0x000fe20000410000 */
[----:B------:R-:W1:Y:S01]  /*d890*/  MUFU.TANH R154, R154 ;  /* 0x0000009a009a7308 */ /* 0x000e620000002400 */
[----:B------:R-:W-:Y:S02]  /*d8a0*/  FMUL.FTZ R152, R6, c[0x0][0x320] ;  /* 0x0000c80006987a20 */ /* 0x000fe40000410000 */
[----:B------:R-:W-:Y:S02]  /*d8b0*/  FMUL.FTZ R155, R7, c[0x0][0x320] ;  /* 0x0000c800079b7a20 */ /* 0x000fe40000410000 */
[----:B------:R-:W2:Y:S02]  /*d8c0*/  LDSM.16.M88.4 R4, [R205] ;  /* 0x00000000cd04783b */ /* 0x000ea40000000200 */
[----:B------:R-:W-:Y:S02]  /*d8d0*/  FMUL.FTZ R9, R9, c[0x0][0x320] ;  /* 0x0000c80009097a20 */ /* 0x000fe40000410000 */
[----:B------:R-:W-:Y:S01]  /*d8e0*/  FMUL.FTZ R2, R10, c[0x0][0x320] ;  /* 0x0000c8000a027a20 */ /* 0x000fe20000410000 */
[----:B------:R-:W3:Y:S01]  /*d8f0*/  MUFU.TANH R160, R160 ;  /* 0x000000a000a07308 */ /* 0x000ee20000002400 */
[----:B------:R-:W-:Y:S02]  /*d900*/  FMUL.FTZ R3, R11, c[0x0][0x320] ;  /* 0x0000c8000b037a20 */ /* 0x000fe40000410000 */
[----:B------:R-:W-:Y:S02]  /*d910*/  FMUL.FTZ R0, R8, c[0x0][0x320] ;  /* 0x0000c80008007a20 */ /* 0x000fe40000410000 */
        /* <DEDUP_REMOVED lines=8> */
[----:B------:R-:W-:Y:S01]  /*d9a0*/  FMUL.FTZ R15, R19, c[0x0][0x320] ;  /* 0x0000c800130f7a20 */ /* 0x000fe20000410000 */
[----:B------:R5:W1:Y:S10]  /*d9b0*/  MUFU.TANH R16, R8 ;  /* 0x0000000800107308 */ /* 0x000a740000002400 */
[----:B------:R-:W1:Y:S01]  /*d9c0*/  MUFU.TANH R152, R152 ;  /* 0x0000009800987308 */ /* 0x000e620000002400 */
[-C--:B--2---:R-:W-:Y:S09]  /*d9d0*/  HMMA.16816.F32.BF16 R20, R184, R4.reuse, R20 ;  /* 0x00000004b814723c */ /* 0x084ff20000041814 */
[----:B------:R-:W2:Y:S01]  /*d9e0*/  MUFU.TANH R155, R155 ;  /* 0x0000009b009b7308 */ /* 0x000ea20000002400 */
[C---:B------:R-:W-:Y:S01]  /*d9f0*/  HMMA.16816.F32.BF16 R24, R156.reuse, R4, R24 ;  /* 0x000000049c18723c */ /* 0x040fe20000041818 */
[----:B-----5:R-:W5:Y:S01]  /*da00*/  LDSM.16.M88.4 R8, [R204] ;  /* 0x00000000cc08783b */ /* 0x020f620000000200 */
[----:B------:R-:W-:Y:S07]  /*da10*/  DEPBAR.LE SB0, 0x0 ;  /* 0x000080000000791a */ /* 0x000fee0000000000 */
[----:B------:R-:W1:Y:S01]  /*da20*/  MUFU.TANH R0, R0 ;  /* 0x0000000000007308 */ /* 0x000e620000002400 */
[-C--:B------:R-:W-:Y:S01]  /*da30*/  HMMA.16816.F32.BF16 R28, R156, R6.reuse, R28 ;  /* 0x000000069c1c723c */ /* 0x080fe2000004181c */
[----:B------:R-:W-:Y:S07]  /*da40*/  BAR.SYNC.DEFER_BLOCKING 0x0 ;  /* 0x0000000000007b1d */ /* 0x000fee0000010000 */
[C---:B------:R-:W-:Y:S01]  /*da50*/  HMMA.16816.F32.BF16 R32, R184.reuse, R6, R32 ;  /* 0x00000006b820723c */ /* 0x040fe20000041820 */
        /* <DEDUP_REMOVED lines=13> */
[-C--:B-----5:R-:W-:Y:S03]  /*db30*/  HMMA.16816.F32.BF16 R36, R184, R8.reuse, R36 ;  /* 0x00000008b824723c */ /* 0x0a0fe60000041824 */
[----:B------:R-:W-:Y:S02]  /*db40*/  FMUL.FTZ R29, R29, c[0x0][0x320] ;  /* 0x0000c8001d1d7a20 */ /* 0x000fe40000410000 */
[----:B------:R-:W-:Y:S01]  /*db50*/  FMUL.FTZ R30, R30, c[0x0][0x320] ;  /* 0x0000c8001e1e7a20 */ /* 0x000fe20000410000 */
[----:B------:R-:W1:Y:S01]  /*db60*/  MUFU.TANH R162, R162 ;  /* 0x000000a200a27308 */ /* 0x000e620000002400 */
[----:B------:R-:W-:Y:S01]  /*db70*/  FMUL.FTZ R31, R31, c[0x0][0x320] ;  /* 0x0000c8001f1f7a20 */ /* 0x000fe20000410000 */
[C---:B------:R-:W-:Y:S04]  /*db80*/  HMMA.16816.F32.BF16 R40, R156.reuse, R8, R40 ;  /* 0x000000089c28723c */ /* 0x040fe80000041828 */
[----:B------:R-:W-:Y:S02]  /*db90*/  FMUL.FTZ R33, R33, c[0x0][0x320] ;  /* 0x0000c80021217a20 */ /* 0x000fe40000410000 */
[----:B------:R-:W-:Y:S02]  /*dba0*/  FMUL.FTZ R34, R34, c[0x0][0x320] ;  /* 0x0000c80022227a20 */ /* 0x000fe40000410000 */
[----:B------:R-:W1:Y:S01]  /*dbb0*/  MUFU.TANH R12, R12 ;  /* 0x0000000c000c7308 */ /* 0x000e620000002400 */
[-C--:B------:R-:W-:Y:S03]  /*dbc0*/  HMMA.16816.F32.BF16 R44, R156, R10.reuse, R44 ;  /* 0x0000000a9c2c723c */ /* 0x080fe6000004182c */
[----:B------:R-:W-:Y:S04]  /*dbd0*/  FMUL.FTZ R35, R35, c[0x0][0x320] ;  /* 0x0000c80023237a20 */ /* 0x000fe80000410000 */
[----:B------:R-:W-:Y:S01]  /*dbe0*/  FMUL.FTZ R175, R36, c[0x0][0x320] ;  /* 0x0000c80024af7a20 */ /* 0x000fe20000410000 */
        /* <DEDUP_REMOVED lines=21> */
[----:B------:R-:W1:Y:S10]  /*dd40*/  MUFU.TANH R18, R18 ;  /* 0x0000001200127308 */ /* 0x000e740000002400 */
[----:B------:R-:W1:Y:S10]  /*dd50*/  MUFU.TANH R5, R5 ;  /* 0x0000000500057308 */ /* 0x000e740000002400 */
[----:B------:R-:W1:Y:S10]  /*dd60*/  MUFU.TANH R4, R4 ;  /* 0x0000000400047308 */ /* 0x000e740000002400 */
        /* <DEDUP_REMOVED lines=19> */
[----:B------:R-:W1:Y:S10]  /*dea0*/  MUFU.TANH R6, R6 ;  /* 0x0000000600067308 */ /* 0x000e740000002400 */
[----:B------:R-:W1:Y:S10]  /*deb0*/  MUFU.TANH R165, R165 ;  /* 0x000000a500a57308 */ /* 0x000e740000002400 */
[----:B------:R1:W1:Y:S10]  /*dec0*/  MUFU.TANH R163, R45 ;  /* 0x0000002d00a37308 */ /* 0x0002740000002400 */
[----:B------:R-:W1:Y:S10]  /*ded0*/  MUFU.TANH R11, R11 ;  /* 0x0000000b000b7308 */ /* 0x000e740000002400 */
[----:B------:R-:W1:Y:S10]  /*dee0*/  MUFU.TANH R7, R7 ;  /* 0x0000000700077308 */ /* 0x000e740000002400 */
[----:B------:R-:W1:Y:S10]  /*def0*/  MUFU.TANH R174, R174 ;  /* 0x000000ae00ae7308 */ /* 0x000e740000002400 */
[----:B------:R1:W1:Y:S10]  /*df00*/  MUFU.TANH R172, R49 ;  /* 0x0000003100ac7308 */ /* 0x0002740000002400 */
[----:B------:R1:W1:Y:S10]  /*df10*/  MUFU.TANH R170, R50 ;  /* 0x0000003200aa7308 */ /* 0x0002740000002400 */
[----:B------:R1:W1:Y:S01]  /*df20*/  MUFU.TANH R168, R51 ;  /* 0x0000003300a87308 */ /* 0x0002620000002400 */
[----:B------:R-:W-:-:S05]  /*df30*/  @!P0 BRA `(.L_x_207) ;  /* 0x000002e000008947 */ /* 0x000fca0003800000 */
[----:B--234-:R-:W-:Y:S02]  /*df40*/  IADD3 R9, R233, -0x1, RZ ;  /* 0xffffffffe9097810 */ /* 0x01cfe40007ffe0ff */
[----:B------:R-:W-:Y:S02]  /*df50*/  ISETP.GE.AND P1, PT, R238, 0x1, PT ;  /* 0x00000001ee00780c */ /* 0x000fe40003f26270 */
[----:B------:R-:W-:Y:S01]  /*df60*/  SHF.R.S32.HI R8, RZ, 0x1f, R9 ;  /* 0x0000001fff087819 */ /* 0x000fe20000011409 */
[C---:B-1----:R-:W-:Y:S04]  /*df70*/  IMAD.WIDE.U32 R28, R9.reuse, c[0x0][0x1e0], RZ ;  /* 0x00007800091c7a25 */ /* 0x042fe800078e00ff */
        /* <DEDUP_REMOVED lines=35> */
[----:B------:R-:W-:Y:S02]  /*e1b0*/  @P0 LEA.HI.X R21, R21, c[0x0][0x1cc], R10, 0x1, P2 ;  /* 0x0000730015150a11 */ /* 0x000fe400010f0c0a */
[----:B------:R-:W-:Y:S03]  /*e1c0*/  @P0 IADD3 R8, P2, R8, R201, RZ ;  /* 0x000000c908080210 */ /* 0x000fe60007f5e0ff */
[----:B------:R1:W-:Y:S02]  /*e1d0*/  @P0 LDGSTS.E.BYPASS.LTC128B.128 [R218+0x5080], [R20.64], !P5 ;  /* 0x0508000014da0fae */ /* 0x0003e4000e901d48 */
[----:B------:R-:W-:Y:S01]  /*e1e0*/  @P0 IMAD.X R9, R9, 0x1, R200, P2 ;  /* 0x0000000109090824 */ /* 0x000fe200010e06c8 */
[C---:B------:R-:W-:Y:S04]  /*e1f0*/  @P0 LEA R30, P2, R8.reuse, c[0x0][0x1c8], 0x1 ;  /* 0x00007200081e0a11 */ /* 0x040fe800078408ff */
[----:B------:R-:W-:Y:S05]  /*e200*/  @P0 LEA.HI.X R31, R8, c[0x0][0x1cc], R9, 0x1, P2 ;  /* 0x00007300081f0a11 */ /* 0x000fea00010f0c09 */
[----:B------:R1:W-:Y:S04]  /*e210*/  @P0 LDGSTS.E.BYPASS.LTC128B.128 [R218+0x5c80], [R30.64], !P4 ;  /* 0x05c800001eda0fae */ /* 0x0003e8000e101d48 */
.L_x_207:
[----:B--234-:R-:W-:Y:S01]  /*e220*/  PLOP3.LUT P1, PT, PT, PT, UP2, 0x80, 0x0 ;  /* 0x000000000000781c */ /* 0x01cfe20003f2f028 */
[----:B------:R-:W0:Y:S01]  /*e230*/  LDGDEPBAR ;  /* 0x00000000000079af */ /* 0x000e220000000000 */
[----:B------:R-:W-:Y:S01]  /*e240*/  PLOP3.LUT P0, PT, PT, PT, UP2, 0x80, 0x0 ;  /* 0x000000000000781c */ /* 0x000fe20003f0f028 */
[----:B-1----:R-:W-:Y:S02]  /*e250*/  IMAD.MOV.U32 R30, RZ, RZ, R219 ;  /* 0x000000ffff1e7224 */ /* 0x002fe400078e00db */
[----:B------:R-:W-:Y:S04]  /*e260*/  IMAD R31, R233, -0x30, RZ ;  /* 0xffffffd0e91f7824 */ /* 0x000fe800078e02ff */
[----:B------:R-:W-:Y:S01]  /*e270*/  IMAD.IADD R9, R31, 0x1, -R226 ;  /* 0x000000011f097824 */ /* 0x000fe200078e0ae2 */
[----:B------:R-:W-:Y:S03]  /*e280*/  IADD3 R28, -R226, 0x1, R31 ;  /* 0x00000001e21c7810 */ /* 0x000fe60007ffe11f */
[----:B------:R-:W-:Y:S01]  /*e290*/  @P1 IMAD.HI.U32 R8, R219, c[0x0][0x2c8], RZ ;  /* 0x0000b200db081a27 */ /* 0x000fe200078e00ff */
[----:B------:R-:W-:Y:S04]  /*e2a0*/  IADD3 R28, R28, c[0x0][0x1d0], RZ ;  /* 0x000074001c1c7a10 */ /* 0x000fe80007ffe0ff */
[----:B------:R-:W-:Y:S02]  /*e2b0*/  @P0 SHF.R.U32.HI R30, RZ, c[0x0][0x2cc], R8 ;  /* 0x0000b300ff1e0a19 */ /* 0x000fe40000011608 */
[----:B------:R-:W-:Y:S02]  /*e2c0*/  PLOP3.LUT P0, PT, PT, PT, UP1, 0x40, 0x0 ;  /* 0x000000000000781c */ /* 0x000fe40003f0e818 */
[----:B------:R-:W-:Y:S01]  /*e2d0*/  IADD3 R28, R28, -c[0x0][0x168], RZ ;  /* 0x80005a001c1c7a10 */ /* 0x000fe20007ffe0ff */
[----:B------:R-:W1:Y:S03]  /*e2e0*/  SHFL.IDX PT, R8, R30, RZ, 0x1c1f ;  /* 0x001c1fff1e087589 */ /* 0x000e6600000e0000 */
[C---:B------:R-:W-:Y:S02]  /*e2f0*/  IADD3 R29, R28.reuse, c[0x0][0x328], RZ ;  /* 0x0000ca001c1d7a10 */ /* 0x040fe40007ffe0ff */
[----:B------:R-:W-:Y:S03]  /*e300*/  IADD3 R28, R28, UR7, RZ ;  /* 0x000000071c1c7c10 */ /* 0x000fe6000fffe0ff */
[--C-:B-1----:R-:W-:Y:S02]  /*e310*/  IMAD.IADD R33, R29, 0x1, R8.reuse ;  /* 0x000000011d217824 */ /* 0x102fe400078e0208 */
        /* <DEDUP_REMOVED lines=16> */
.L_x_210:
[----:B------:R-:W-:Y:S04]  /*e420*/  MOV R8, c[0x0][0x32c] ;  /* 0x0000cb0000087a02 */ /* 0x000fe80000000f00 */
[----:B------:R-:W-:Y:S11]  /*e430*/  ISETP.NE.AND P0, PT, R8, 0x1, PT ;  /* 0x000000010800780c */ /* 0x000ff60003f05270 */
[----:B------:R-:W-:Y:S02]  /*e440*/  @!UPT UIADD3 URZ, URZ, URZ, URZ ;  /* 0x0000003f3f3ff290 */ /* 0x000fe4000fffe03f */
[----:B------:R-:W-:Y:S05]  /*e450*/  @P0 IMAD.HI.U32 R8, R10, c[0x0][0x330], RZ ;  /* 0x0000cc000a080a27 */ /* 0x000fea00078e00ff */
[----:B------:R-:W-:Y:S02]  /*e460*/  @P0 SHF.R.U32.HI R10, RZ, c[0x0][0x334], R8 ;  /* 0x0000cd00ff0a0a19 */ /* 0x000fe40000011608 */
.L_x_211:
[----:B------:R-:W-:Y:S05]  /*e470*/  BSYNC B0 ;  /* 0x0000000000007941 */ /* 0x000fea0003800000 */
.L_x_209:
[----:B------:R-:W-:Y:S05]  /*e480*/  IMAD R21, R10, c[0x0][0x32c], R9 ;  /* 0x0000cb000a157a24 */ /* 0x000fea00078e0209 */
[----:B------:R-:W-:Y:S02]  /*e490*/  IADD3 R8, R21, c[0x0][0x32c], RZ ;  /* 0x0000cb0015087a10 */ /* 0x000fe40007ffe0ff */
[----:B------:R-:W-:Y:S02]  /*e4a0*/  IMNMX R22, R22, R21, !PT ;  /* 0x0000001516167217 */ /* 0x000fe40007800200 */
[----:B------:R-:W-:Y:S02]  /*e4b0*/  IMNMX R33, R33, R8, PT ;  /* 0x0000000821217217 */ /* 0x000fe40003800200 */
.L_x_208:
[C---:B------:R-:W-:Y:S02]  /*e4c0*/  ISETP.GE.AND P0, PT, R31.reuse, 0x2, PT ;  /* 0x000000021f00780c */ /* 0x040fe40003f06270 */
[----:B------:R-:W-:Y:S02]  /*e4d0*/  ISETP.GE.AND P1, PT, R31, 0x9, PT ;  /* 0x000000091f00780c */ /* 0x000fe40003f26270 */
[----:B------:R-:W-:Y:S02]  /*e4e0*/  P2R R10, PR, RZ, 0x1 ;  /* 0x00000001ff0a7803 */ /* 0x000fe40000000000 */
[----:B------:R-:W-:Y:S02]  /*e4f0*/  ISETP.GT.AND P0, PT, R22, 0x1, !P0 ;  /* 0x000000011600780c */ /* 0x000fe40004704270 */
[----:B------:R-:W-:Y:S02]  /*e500*/  P2R R27, PR, RZ, 0x2 ;  /* 0x00000002ff1b7803 */ /* 0x000fe40000000000 */
[----:B------:R-:W-:Y:S02]  /*e510*/  ISETP.LT.OR P0, PT, R33, 0x2, P0 ;  /* 0x000000022100780c */ /* 0x000fe40000701670 */
[C---:B------:R-:W-:Y:S02]  /*e520*/  ISETP.GE.AND P2, PT, R31.reuse, 0x1, PT ;  /* 0x000000011f00780c */ /* 0x040fe40003f46270 */
        /* <DEDUP_REMOVED lines=21> */
[----:B------:R-:W-:Y:S01]  /*e680*/  ISETP.GT.AND P0, PT, R22, 0x18, !P1 ;  /* 0x000000181600780c */ /* 0x000fe20004f04270 */
[----:B------:R-:W1:Y:S01]  /*e690*/  SHFL.IDX PT, R18, R30, 0x1, 0x1c1f ;  /* 0x003c1f001e127f89 */ /* 0x000e6200000e0000 */
        /* <DEDUP_REMOVED lines=11> */
[----:B------:R-:W-:Y:S01]  /*e750*/  ISETP.LT.OR P0, PT, R33, 0x21, P0 ;  /* 0x000000212100780c */ /* 0x000fe20000701670 */
[--C-:B-1----:R-:W-:Y:S01]  /*e760*/  IMAD.IADD R17, R28, 0x1, R18.reuse ;  /* 0x000000011c117824 */ /* 0x102fe200078e0212 */
[----:B------:R-:W-:Y:S02]  /*e770*/  P2R R19, PR, RZ, 0x2 ;  /* 0x00000002ff137803 */ /* 0x000fe40000000000 */
[----:B------:R-:W-:Y:S02]  /*e780*/  FSEL R175, R175, -INF , !P0 ;  /* 0xff800000afaf7808 */ /* 0x000fe40004000000 */
[----:B------:R-:W-:Y:S02]  /*e790*/  ISETP.GT.AND P0, PT, R22, 0x21, !P1 ;  /* 0x000000211600780c */ /* 0x000fe40004f04270 */
[----:B------:R-:W-:Y:S02]  /*e7a0*/  ISETP.GE.AND P1, PT, R31, 0x29, PT ;  /* 0x000000291f00780c */ /* 0x000fe40003f26270 */
[C---:B------:R-:W-:Y:S02]  /*e7b0*/  ISETP.LT.OR P0, PT, R33.reuse, 0x22, P0 ;  /* 0x000000222100780c */ /* 0x040fe40000701670 */
[----:B------:R-:W-:Y:S02]  /*e7c0*/  P2R R32, PR, RZ, 0x4 ;  /* 0x00000004ff207803 */ /* 0x000fe40000000000 */
[----:B------:R-:W-:Y:S02]  /*e7d0*/  FSEL R250, R250, -INF , !P0 ;  /* 0xff800000fafa7808 */ /* 0x000fe40004000000 */
[----:B------:R-:W-:Y:S04]  /*e7e0*/  ISETP.GT.AND P0, PT, R22, 0x28, !P1 ;  /* 0x000000281600780c */ /* 0x000fe80004f04270 */
[C---:B------:R-:W-:Y:S04]  /*e7f0*/  ISETP.LT.OR P0, PT, R33.reuse, 0x29, P0 ;  /* 0x000000292100780c */ /* 0x040fe80000701670 */
[----:B------:R-:W-:Y:S02]  /*e800*/  FSEL R174, R174, -INF , !P0 ;  /* 0xff800000aeae7808 */ /* 0x000fe40004000000 */
[----:B------:R-:W-:Y:S04]  /*e810*/  ISETP.GT.AND P0, PT, R22, RZ, !P2 ;  /* 0x000000ff1600720c */ /* 0x000fe80005704270 */
[----:B------:R-:W-:Y:S04]  /*e820*/  ISETP.LT.OR P0, PT, R33, 0x1, P0 ;  /* 0x000000012100780c */ /* 0x000fe80000701670 */
[----:B------:R-:W-:Y:S02]  /*e830*/  FSEL R154, R154, -INF , !P0 ;  /* 0xff8000009a9a7808 */ /* 0x000fe40004000000 */
[----:B------:R-:W-:Y:S01]  /*e840*/  ISETP.GE.AND P0, PT, R31, 0x2a, PT ;  /* 0x0000002a1f00780c */ /* 0x000fe20003f06270 */
[----:B------:R-:W-:Y:S03]  /*e850*/  IMAD.IADD R31, R29, 0x1, R18 ;  /* 0x000000011d1f7824 */ /* 0x000fe600078e0212 */
        /* <DEDUP_REMOVED lines=20> */
.L_x_214:
[----:B------:R-:W-:Y:S04]  /*e9a0*/  MOV R18, c[0x0][0x32c] ;  /* 0x0000cb0000127a02 */ /* 0x000fe80000000f00 */
[----:B------:R-:W-:Y:S11]  /*e9b0*/  ISETP.NE.AND P2, PT, R18, 0x1, PT ;  /* 0x000000011200780c */ /* 0x000ff60003f45270 */
[----:B------:R-:W-:Y:S02]  /*e9c0*/  @!UPT UIADD3 URZ, URZ, URZ, URZ ;  /* 0x0000003f3f3ff290 */ /* 0x000fe4000fffe03f */
[----:B------:R-:W-:Y:S05]  /*e9d0*/  @P2 IMAD.HI.U32 R18, R22, c[0x0][0x330], RZ ;  /* 0x0000cc0016122a27 */ /* 0x000fea00078e00ff */
[----:B------:R-:W-:Y:S02]  /*e9e0*/  @P2 SHF.R.U32.HI R22, RZ, c[0x0][0x334], R18 ;  /* 0x0000cd00ff162a19 */ /* 0x000fe40000011612 */
.L_x_215:
[----:B------:R-:W-:Y:S05]  /*e9f0*/  BSYNC B0 ;  /* 0x0000000000007941 */ /* 0x000fea0003800000 */
.L_x_213:
[----:B------:R-:W-:Y:S05]  /*ea00*/  IMAD R22, R22, c[0x0][0x32c], R9 ;  /* 0x0000cb0016167a24 */ /* 0x000fea00078e0209 */
[----:B------:R-:W-:Y:S02]  /*ea10*/  IADD3 R18, R22, c[0x0][0x32c], RZ ;  /* 0x0000cb0016127a10 */ /* 0x000fe40007ffe0ff */
[----:B------:R-:W-:Y:S02]  /*ea20*/  IMNMX R17, R17, R22, !PT ;  /* 0x0000001611117217 */ /* 0x000fe40007800200 */
[----:B------:R-:W-:Y:S02]  /*ea30*/  IMNMX R31, R31, R18, PT ;  /* 0x000000121f1f7217 */ /* 0x000fe40003800200 */
.L_x_212:
        /* <DEDUP_REMOVED lines=12> */
[----:B------:R-:W-:Y:S01]  /*eb00*/  ISETP.NE.AND P2, PT, R26, RZ, PT ;  /* 0x000000ff1a00720c */ /* 0x000fe20003f45270 */
[----:B------:R-:W1:Y:S03]  /*eb10*/  SHFL.IDX PT, R15, R30, 0x2, 0x1c1f ;  /* 0x005c1f001e0f7f89 */ /* 0x000e6600000e0000 */
[----:B------:R-:W-:Y:S04]  /*eb20*/  ISETP.GT.AND P2, PT, R17, 0x10, !P2 ;  /* 0x000000101100780c */ /* 0x000fe80005744270 */
[----:B------:R-:W-:Y:S04]  /*eb30*/  ISETP.LT.OR P2, PT, R31, 0x11, P2 ;  /* 0x000000111f00780c */ /* 0x000fe80001741670 */
[----:B------:R-:W-:Y:S02]  /*eb40*/  FSEL R46, R5, -INF , !P2 ;  /* 0xff800000052e7808 */ /* 0x000fe40005000000 */
[----:B------:R-:W-:Y:S04]  /*eb50*/  ISETP.NE.AND P2, PT, R25, RZ, PT ;  /* 0x000000ff1900720c */ /* 0x000fe80003f45270 */
[----:B------:R-:W-:Y:S04]  /*eb60*/  ISETP.GT.AND P2, PT, R17, 0x11, !P2 ;  /* 0x000000111100780c */ /* 0x000fe80005744270 */
[----:B------:R-:W-:Y:S01]  /*eb70*/  ISETP.LT.OR P2, PT, R31, 0x12, P2 ;  /* 0x000000121f00780c */ /* 0x000fe20001741670 */
[--C-:B-1----:R-:W-:Y:S03]  /*eb80*/  IMAD.IADD R5, R29, 0x1, R15.reuse ;  /* 0x000000011d057824 */ /* 0x102fe600078e020f */
[----:B------:R-:W-:Y:S01]  /*eb90*/  FSEL R44, R4, -INF , !P2 ;  /* 0xff800000042c7808 */ /* 0x000fe20005000000 */
[----:B------:R-:W-:Y:S01]  /*eba0*/  IMAD.IADD R4, R28, 0x1, R15 ;  /* 0x000000011c047824 */ /* 0x000fe200078e020f */
        /* <DEDUP_REMOVED lines=43> */
.L_x_218:
[----:B------:R-:W-:Y:S04]  /*ee60*/  MOV R15, c[0x0][0x32c] ;  /* 0x0000cb00000f7a02 */ /* 0x000fe80000000f00 */
[----:B------:R-:W-:Y:S11]  /*ee70*/  ISETP.NE.AND P2, PT, R15, 0x1, PT ;  /* 0x000000010f00780c */ /* 0x000ff60003f45270 */
[----:B------:R-:W-:Y:S02]  /*ee80*/  @!UPT UIADD3 URZ, URZ, URZ, URZ ;  /* 0x0000003f3f3ff290 */ /* 0x000fe4000fffe03f */
[----:B------:R-:W-:Y:S05]  /*ee90*/  @P2 IMAD.HI.U32 R15, R34, c[0x0][0x330], RZ ;  /* 0x0000cc00220f2a27 */ /* 0x000fea00078e00ff */
[----:B------:R-:W-:Y:S02]  /*eea0*/  @P2 SHF.R.U32.HI R34, RZ, c[0x0][0x334], R15 ;  /* 0x0000cd00ff222a19 */ /* 0x000fe4000001160f */
.L_x_219:
[----:B------:R-:W-:Y:S05]  /*eeb0*/  BSYNC B0 ;  /* 0x0000000000007941 */ /* 0x000fea0003800000 */
.L_x_217:
[----:B------:R-:W-:Y:S05]  /*eec0*/  IMAD R15, R34, c[0x0][0x32c], R9 ;  /* 0x0000cb00220f7a24 */ /* 0x000fea00078e0209 */
[----:B------:R-:W-:Y:S02]  /*eed0*/  IADD3 R34, R15, c[0x0][0x32c], RZ ;  /* 0x0000cb000f227a10 */ /* 0x000fe40007ffe0ff */
[----:B------:R-:W-:Y:S02]  /*eee0*/  IMNMX R4, R4, R15, !PT ;  /* 0x0000000f04047217 */ /* 0x000fe40007800200 */
[----:B------:R-:W-:Y:S02]  /*eef0*/  IMNMX R5, R5, R34, PT ;  /* 0x0000002205057217 */ /* 0x000fe40003800200 */
.L_x_216:
[----:B------:R-:W-:Y:S04]  /*ef00*/  ISETP.NE.AND P2, PT, R10, RZ, PT ;  /* 0x000000ff0a00720c */ /* 0x000fe80003f45270 */
[C---:B------:R-:W-:Y:S04]  /*ef10*/  ISETP.GT.AND P2, PT, R4.reuse, 0x1, !P2 ;  /* 0x000000010400780c */ /* 0x040fe80005744270 */
        /* <DEDUP_REMOVED lines=8> */
[C---:B------:R-:W-:Y:S04]  /*efa0*/  ISETP.LT.OR P2, PT, R5.reuse, 0xa, P2 ;  /* 0x0000000a0500780c */ /* 0x040fe80001741670 */
        /* <DEDUP_REMOVED lines=26> */
[----:B------:R-:W-:Y:S04]  /*f150*/  ISETP.LT.OR P2, PT, R5, 0x29, P2 ;  /* 0x000000290500780c */ /* 0x000fe80001741670 */
[----:B------:R-:W-:Y:S02]  /*f160*/  FSEL R165, R165, -INF , !P2 ;  /* 0xff800000a5a57808 */ /* 0x000fe40005000000 */
[----:B------:R-:W-:Y:S04]  /*f170*/  ISETP.NE.AND P2, PT, R32, RZ, PT ;  /* 0x000000ff2000720c */ /* 0x000fe80003f45270 */
[----:B------:R-:W-:Y:S04]  /*f180*/  ISETP.GT.AND P2, PT, R4, RZ, !P2 ;  /* 0x000000ff0400720c */ /* 0x000fe80005744270 */
[C---:B------:R-:W-:Y:S04]  /*f190*/  ISETP.LT.OR P2, PT, R5.reuse, 0x1, P2 ;  /* 0x000000010500780c */ /* 0x040fe80001741670 */
[----:B------:R-:W-:Y:S02]  /*f1a0*/  FSEL R31, R0, -INF , !P2 ;  /* 0xff800000001f7808 */ /* 0x000fe40005000000 */
[----:B------:R-:W1:Y:S01]  /*f1b0*/  SHFL.IDX PT, R0, R30, 0x3, 0x1c1f ;  /* 0x007c1f001e007f89 */ /* 0x000e6200000e0000 */
[----:B------:R-:W-:Y:S04]  /*f1c0*/  ISETP.GT.AND P2, PT, R4, 0x29, !P0 ;  /* 0x000000290400780c */ /* 0x000fe80004744270 */
        /* <DEDUP_REMOVED lines=20> */
.L_x_222:
[----:B------:R-:W-:Y:S04]  /*f310*/  MOV R0, c[0x0][0x32c] ;  /* 0x0000cb0000007a02 */ /* 0x000fe80000000f00 */
[----:B------:R-:W-:Y:S11]  /*f320*/  ISETP.NE.AND P2, PT, R0, 0x1, PT ;  /* 0x000000010000780c */ /* 0x000ff60003f45270 */
[----:B------:R-:W-:Y:S02]  /*f330*/  @!UPT UIADD3 URZ, URZ, URZ, URZ ;  /* 0x0000003f3f3ff290 */ /* 0x000fe4000fffe03f */
[----:B------:R-:W-:Y:S05]  /*f340*/  @P2 IMAD.HI.U32 R0, R4, c[0x0][0x330], RZ ;  /* 0x0000cc0004002a27 */ /* 0x000fea00078e00ff */
[----:B------:R-:W-:Y:S02]  /*f350*/  @P2 SHF.R.U32.HI R4, RZ, c[0x0][0x334], R0 ;  /* 0x0000cd00ff042a19 */ /* 0x000fe40000011600 */
.L_x_223:
[----:B------:R-:W-:Y:S05]  /*f360*/  BSYNC B0 ;  /* 0x0000000000007941 */ /* 0x000fea0003800000 */
.L_x_221:
[----:B------:R-:W-:Y:S05]  /*f370*/  IMAD R9, R4, c[0x0][0x32c], R9 ;  /* 0x0000cb0004097a24 */ /* 0x000fea00078e0209 */
[----:B------:R-:W-:Y:S02]  /*f380*/  IADD3 R0, R9, c[0x0][0x32c], RZ ;  /* 0x0000cb0009007a10 */ /* 0x000fe40007ffe0ff */
[----:B------:R-:W-:Y:S02]  /*f390*/  IMNMX R28, R28, R9, !PT ;  /* 0x000000091c1c7217 */ /* 0x000fe40007800200 */
[----:B------:R-:W-:Y:S02]  /*f3a0*/  IMNMX R29, R29, R0, PT ;  /* 0x000000001d1d7217 */ /* 0x000fe40003800200 */
.L_x_220:
[----:B------:R-:W-:Y:S01]  /*f3b0*/  ISETP.NE.AND P2, PT, R32, RZ, PT ;  /* 0x000000ff2000720c */ /* 0x000fe20003f45270 */
[----:B------:R-:W-:Y:S01]  /*f3c0*/  LDSM.16.MT88.4 R36, [R212+0x1880] ;  /* 0x00188000d424783b */ /* 0x000fe20000004200 */
[C---:B------:R-:W-:Y:S02]  /*f3d0*/  ISETP.GT.AND P1, PT, R28.reuse, 0x28, !P1 ;  /* 0x000000281c00780c */ /* 0x040fe40004f24270 */
[C---:B------:R-:W-:Y:S02]  /*f3e0*/  ISETP.GT.AND P2, PT, R28.reuse, RZ, !P2 ;  /* 0x000000ff1c00720c */ /* 0x040fe40005744270 */
[C---:B------:R-:W-:Y:S02]  /*f3f0*/  ISETP.LT.OR P1, PT, R29.reuse, 0x29, P1 ;  /* 0x000000291d00780c */ /* 0x040fe40000f21670 */
[C---:B------:R-:W-:Y:S02]  /*f400*/  ISETP.LT.OR P2, PT, R29.reuse, 0x1, P2 ;  /* 0x000000011d00780c */ /* 0x040fe40001741670 */
[----:B------:R-:W-:Y:S02]  /*f410*/  ISETP.GT.AND P0, PT, R28, 0x29, !P0 ;  /* 0x000000291c00780c */ /* 0x000fe40004704270 */
[----:B------:R-:W-:Y:S02]  /*f420*/  FSEL R9, R2, -INF , !P2 ;  /* 0xff80000002097808 */ /* 0x000fe40005000000 */
[----:B------:R-:W-:Y:S02]  /*f430*/  ISETP.NE.AND P2, PT, R10, RZ, PT ;  /* 0x000000ff0a00720c */ /* 0x000fe40003f45270 */
[----:B------:R-:W-:Y:S02]  /*f440*/  ISETP.LT.OR P0, PT, R29, 0x2a, P0 ;  /* 0x0000002a1d00780c */ /* 0x000fe40000701670 */
[----:B------:R-:W-:Y:S02]  /*f450*/  ISETP.GT.AND P2, PT, R28, 0x1, !P2 ;  /* 0x000000011c00780c */ /* 0x000fe40005744270 */
[----:B------:R-:W-:Y:S02]  /*f460*/  FSEL R153, R7, -INF , !P0 ;  /* 0xff80000007997808 */ /* 0x000fe40004000000 */
[----:B------:R-:W-:Y:S04]  /*f470*/  ISETP.LT.OR P2, PT, R29, 0x2, P2 ;  /* 0x000000021d00780c */ /* 0x000fe80001741670 */
[----:B------:R-:W-:Y:S02]  /*f480*/  FSEL R10, R3, -INF , !P2 ;  /* 0xff800000030a7808 */ /* 0x000fe40005000000 */
[----:B------:R-:W-:Y:S02]  /*f490*/  ISETP.NE.AND P2, PT, R27, RZ, PT ;  /* 0x000000ff1b00720c */ /* 0x000fe40003f45270 */
[----:B------:R-:W-:Y:S02]  /*f4a0*/  FMNMX.FTZ R3, R154, R151, !PT ;  /* 0x000000979a037209 */ /* 0x000fe40007810000 */
[----:B------:R-:W-:Y:S02]  /*f4b0*/  ISETP.GT.AND P2, PT, R28, 0x8, !P2 ;  /* 0x000000081c00780c */ /* 0x000fe40005744270 */
[----:B------:R-:W-:Y:S02]  /*f4c0*/  FMNMX.FTZ R3, R160, R3, !PT ;  /* 0x00000003a0037209 */ /* 0x000fe40007810000 */
[C---:B------:R-:W-:Y:S02]  /*f4d0*/  ISETP.LT.OR P2, PT, R29.reuse, 0x9, P2 ;  /* 0x000000091d00780c */ /* 0x040fe40001741670 */
        /* <DEDUP_REMOVED lines=9> */
[----:B------:R-:W-:Y:S02]  /*f570*/  FMNMX.FTZ R13, R152, R150, !PT ;  /* 0x00000096980d7209 */ /* 0x000fe40007810000 */
[----:B------:R-:W-:Y:S02]  /*f580*/  ISETP.NE.AND P2, PT, R26, RZ, PT ;  /* 0x000000ff1a00720c */ /* 0x000fe40003f45270 */
[----:B------:R-:W-:Y:S02]  /*f590*/  FMNMX.FTZ R13, R22, R13, !PT ;  /* 0x0000000d160d7209 */ /* 0x000fe40007810000 */
[----:B------:R-:W-:Y:S02]  /*f5a0*/  ISETP.GT.AND P2, PT, R28, 0x10, !P2 ;  /* 0x000000101c00780c */ /* 0x000fe40005744270 */
[----:B------:R-:W-:Y:S02]  /*f5b0*/  FMNMX.FTZ R13, R18, R13, !PT ;  /* 0x0000000d120d7209 */ /* 0x000fe40007810000 */
[----:B------:R-:W-:Y:S02]  /*f5c0*/  FMNMX.FTZ R0, R194, R3, !PT ;  /* 0x00000003c2007209 */ /* 0x000fe40007810000 */
[----:B------:R-:W-:Y:S02]  /*f5d0*/  ISETP.LT.OR P2, PT, R29, 0x11, P2 ;  /* 0x000000111d00780c */ /* 0x000fe40001741670 */
[----:B------:R-:W-:Y:S02]  /*f5e0*/  FMNMX.FTZ R13, R14, R13, !PT ;  /* 0x0000000d0e0d7209 */ /* 0x000fe40007810000 */
[----:B------:R-:W-:Y:S02]  /*f5f0*/  FMNMX.FTZ R0, R195, R0, !PT ;  /* 0x00000000c3007209 */ /* 0x000fe40007810000 */
[----:B------:R-:W-:Y:S02]  /*f600*/  FMNMX.FTZ R13, R46, R13, !PT ;  /* 0x0000000d2e0d7209 */ /* 0x000fe40007810000 */
[----:B------:R-:W-:Y:S02]  /*f610*/  FSEL R245, R245, -INF , !P2 ;  /* 0xff800000f5f57808 */ /* 0x000fe40005000000 */
[----:B------:R-:W-:Y:S02]  /*f620*/  ISETP.NE.AND P2, PT, R25, RZ, PT ;  /* 0x000000ff1900720c */ /* 0x000fe40003f45270 */
[----:B------:R-:W-:Y:S02]  /*f630*/  FMNMX.FTZ R5, R175, R0, !PT ;  /* 0x00000000af057209 */ /* 0x000fe40007810000 */
[----:B------:R-:W-:Y:S02]  /*f640*/  FMNMX.FTZ R13, R44, R13, !PT ;  /* 0x0000000d2c0d7209 */ /* 0x000fe40007810000 */
[----:B------:R-:W-:Y:S02]  /*f650*/  ISETP.GT.AND P2, PT, R28, 0x11, !P2 ;  /* 0x000000111c00780c */ /* 0x000fe40005744270 */
        /* <DEDUP_REMOVED lines=8> */
[----:B------:R-:W-:Y:S02]  /*f6e0*/  ISETP.GT.AND P2, PT, R28, 0x18, !P2 ;  /* 0x000000181c00780c */ /* 0x000fe40005744270 */
[----:B------:R-:W-:Y:S01]  /*f6f0*/  FMNMX.FTZ R13, R248, R13, !PT ;  /* 0x0000000df80d7209 */ /* 0x000fe20007810000 */
[----:B------:R-:W1:Y:S01]  /*f700*/  SHFL.BFLY PT, R4, R3, 0x2, 0x1f ;  /* 0x0c401f0003047f89 */ /* 0x000e6200000e0000 */
[----:B------:R-:W-:Y:S02]  /*f710*/  FMNMX.FTZ R0, R31, R149, !PT ;  /* 0x000000951f007209 */ /* 0x000fe40007810000 */
[----:B------:R-:W-:Y:S02]  /*f720*/  ISETP.LT.OR P2, PT, R29, 0x19, P2 ;  /* 0x000000191d00780c */ /* 0x000fe40001741670 */
[----:B------:R-:W-:Y:S02]  /*f730*/  FMNMX.FTZ R0, R17, R0, !PT ;  /* 0x0000000011007209 */ /* 0x000fe40007810000 */
[----:B------:R-:W-:Y:S02]  /*f740*/  FMNMX.FTZ R13, R244, R13, !PT ;  /* 0x0000000df40d7209 */ /* 0x000fe40007810000 */
[----:B------:R-:W-:Y:S02]  /*f750*/  FSEL R249, R249, -INF , !P2 ;  /* 0xff800000f9f97808 */ /* 0x000fe40005000000 */
[----:B------:R-:W-:Y:S02]  /*f760*/  ISETP.NE.AND P2, PT, R23, RZ, PT ;  /* 0x000000ff1700720c */ /* 0x000fe40003f45270 */
[----:B------:R-:W-:Y:S02]  /*f770*/  FMNMX.FTZ R13, R170, R13, !PT ;  /* 0x0000000daa0d7209 */ /* 0x000fe40007810000 */
[----:B------:R-:W-:Y:S02]  /*f780*/  FMNMX.FTZ R0, R161, R0, !PT ;  /* 0x00000000a1007209 */ /* 0x000fe40007810000 */
[----:B------:R-:W-:Y:S02]  /*f790*/  FMNMX.FTZ R5, R168, R13, !PT ;  /* 0x0000000da8057209 */ /* 0x000fe40007810000 */
[----:B------:R-:W-:Y:S02]  /*f7a0*/  ISETP.GT.AND P2, PT, R28, 0x19, !P2 ;  /* 0x000000191c00780c */ /* 0x000fe40005744270 */
[----:B------:R-:W-:Y:S01]  /*f7b0*/  FMNMX.FTZ R13, R15, R0, !PT ;  /* 0x000000000f0d7209 */ /* 0x000fe20007810000 */
[----:B------:R-:W2:Y:S01]  /*f7c0*/  SHFL.BFLY PT, R2, R5, 0x2, 0x1f ;  /* 0x0c401f0005027f89 */ /* 0x000ea200000e0000 */
        /* <DEDUP_REMOVED lines=12> */
[----:B-1----:R-:W-:Y:S02]  /*f890*/  FMNMX.FTZ R4, R3, R4, !PT ;  /* 0x0000000403047209 */ /* 0x002fe40007810000 */
[----:B------:R-:W-:Y:S02]  /*f8a0*/  FMNMX.FTZ R0, R167, R0, !PT ;  /* 0x00000000a7007209 */ /* 0x000fe40007810000 */
[----:B------:R-:W-:Y:S01]  /*f8b0*/  ISETP.GT.AND P2, PT, R28, 0x21, !P2 ;  /* 0x000000211c00780c */ /* 0x000fe20005744270 */
[----:B------:R-:W1:Y:S01]  /*f8c0*/  SHFL.BFLY PT, R3, R4, 0x1, 0x1f ;  /* 0x0c201f0004037f89 */ /* 0x000e6200000e0000 */
[----:B------:R-:W-:Y:S02]  /*f8d0*/  FMNMX.FTZ R0, R165, R0, !PT ;  /* 0x00000000a5007209 */ /* 0x000fe40007810000 */
[----:B------:R-:W-:Y:S02]  /*f8e0*/  ISETP.LT.OR P2, PT, R29, 0x22, P2 ;  /* 0x000000221d00780c */ /* 0x000fe40001741670 */
[----:B--2---:R-:W-:Y:S02]  /*f8f0*/  FMNMX.FTZ R2, R5, R2, !PT ;  /* 0x0000000205027209 */ /* 0x004fe40007810000 */
[----:B------:R-:W-:Y:S02]  /*f900*/  FSEL R162, R6, -INF , !P2 ;  /* 0xff80000006a27808 */ /* 0x000fe40005000000 */
[----:B------:R-:W-:Y:S01]  /*f910*/  FMNMX.FTZ R6, R163, R0, !PT ;  /* 0x00000000a3067209 */ /* 0x000fe20007810000 */
[----:B------:R-:W2:Y:S01]  /*f920*/  SHFL.BFLY PT, R13, R2, 0x1, 0x1f ;  /* 0x0c201f00020d7f89 */ /* 0x000ea200000e0000 */
[----:B------:R-:W-:Y:S04]  /*f930*/  FMNMX.FTZ R19, R9, R148, !PT ;  /* 0x0000009409137209 */ /* 0x000fe80007810000 */
[----:B------:R-:W-:Y:S03]  /*f940*/  FMNMX.FTZ R19, R10, R19, !PT ;  /* 0x000000130a137209 */ /* 0x000fe60007810000 */
[----:B------:R-:W3:Y:S01]  /*f950*/  SHFL.BFLY PT, R5, R6, 0x2, 0x1f ;  /* 0x0c401f0006057f89 */ /* 0x000ee200000e0000 */
[----:B------:R-:W-:Y:S04]  /*f960*/  FMNMX.FTZ R19, R12, R19, !PT ;  /* 0x000000130c137209 */ /* 0x000fe80007810000 */
[----:B------:R-:W-:Y:S02]  /*f970*/  FMNMX.FTZ R0, R8, R19, !PT ;  /* 0x0000001308007209 */ /* 0x000fe40007810000 */
[----:B-1----:R-:W-:Y:S04]  /*f980*/  FMNMX.FTZ R3, R4, R3, !PT ;  /* 0x0000000304037209 */ /* 0x002fe80007810000 */
[C---:B------:R-:W-:Y:S01]  /*f990*/  FSETP.NEU.FTZ.AND P2, PT, R3.reuse, -INF , PT ;  /* 0xff8000000300780b */ /* 0x040fe20003f5d000 */
[----:B------:R-:W-:Y:S01]  /*f9a0*/  FMUL.FTZ R173, R3, c[0x0][0x2d0] ;  /* 0x0000b40003ad7a20 */ /* 0x000fe20000410000 */
[----:B--2---:R-:W-:Y:S04]  /*f9b0*/  FMNMX.FTZ R2, R2, R13, !PT ;  /* 0x0000000d02027209 */ /* 0x004fe80007810000 */
[----:B------:R-:W-:Y:S01]  /*f9c0*/  FSEL R173, R173, RZ, P2 ;  /* 0x000000ffadad7208 */ /* 0x000fe20001000000 */
[----:B------:R-:W-:Y:S04]  /*f9d0*/  FMUL.FTZ R171, R2, c[0x0][0x2d0] ;  /* 0x0000b40002ab7a20 */ /* 0x000fe80000410000 */
[--C-:B------:R-:W-:Y:S01]  /*f9e0*/  FFMA.FTZ R178, R160, c[0x0][0x2d0], -R173.reuse ;  /* 0x0000b400a0b27a23 */ /* 0x100fe200000108ad */
[----:B------:R-:W-:Y:S01]  /*f9f0*/  FSEL R160, R11, -INF , !P1 ;  /* 0xff8000000ba07808 */ /* 0x000fe20004800000 */
[--C-:B------:R-:W-:Y:S01]  /*fa00*/  FFMA.FTZ R177, R20, c[0x0][0x2d0], -R173.reuse ;  /* 0x0000b40014b17a23 */ /* 0x100fe200000108ad */
[----:B------:R-:W-:Y:S01]  /*fa10*/  FMNMX.FTZ R11, R245, R0, !PT ;  /* 0x00000000f50b7209 */ /* 0x000fe20007810000 */
[--C-:B------:R-:W-:Y:S01]  /*fa20*/  FFMA.FTZ R179, R154, c[0x0][0x2d0], -R173.reuse ;  /* 0x0000b4009ab37a23 */ /* 0x100fe200000108ad */
[----:B---3--:R-:W-:Y:S01]  /*fa30*/  FMNMX.FTZ R6, R6, R5, !PT ;  /* 0x0000000506067209 */ /* 0x008fe20007810000 */
[--C-:B------:R-:W-:Y:S01]  /*fa40*/  FFMA.FTZ R176, R16, c[0x0][0x2d0], -R173.reuse ;  /* 0x0000b40010b07a23 */ /* 0x100fe200000108ad */
[----:B------:R-:W-:Y:S01]  /*fa50*/  FMNMX.FTZ R0, R252, R11, !PT ;  /* 0x0000000bfc007209 */ /* 0x000fe20007810000 */
[----:B------:R-:W-:Y:S01]  /*fa60*/  MUFU.EX2 R178, R178 ;  /* 0x000000b200b27308 */ /* 0x000fe20000000800 */
[----:B------:R-:W-:Y:S01]  /*fa70*/  FSETP.NEU.FTZ.AND P1, PT, R2, -INF , PT ;  /* 0xff8000000200780b */ /* 0x000fe20003f3d000 */
[----:B------:R-:W1:Y:S01]  /*fa80*/  SHFL.BFLY PT, R5, R6, 0x1, 0x1f ;  /* 0x0c201f0006057f89 */ /* 0x000e6200000e0000 */
[----:B------:R-:W-:Y:S01]  /*fa90*/  FMNMX.FTZ R0, R249, R0, !PT ;  /* 0x00000000f9007209 */ /* 0x000fe20007810000 */
[--C-:B------:R-:W-:Y:S01]  /*faa0*/  FFMA.FTZ R174, R174, c[0x0][0x2d0], -R173.reuse ;  /* 0x0000b400aeae7a23 */ /* 0x100fe200000108ad */
[----:B------:R-:W-:Y:S01]  /*fab0*/  FSEL R171, R171, RZ, P1 ;  /* 0x000000ffabab7208 */ /* 0x000fe20000800000 */
[--C-:B------:R-:W-:Y:S01]  /*fac0*/  FFMA.FTZ R190, R42, c[0x0][0x2d0], -R173.reuse ;  /* 0x0000b4002abe7a23 */ /* 0x100fe200000108ad */
[----:B------:R-:W-:Y:S01]  /*fad0*/  FMNMX.FTZ R11, R247, R0, !PT ;  /* 0x00000000f70b7209 */ /* 0x000fe20007810000 */
[----:B------:R-:W-:Y:S01]  /*fae0*/  FFMA.FTZ R191, R40, c[0x0][0x2d0], -R173 ;  /* 0x0000b40028bf7a23 */ /* 0x000fe200000108ad */
[----:B------:R-:W-:Y:S01]  /*faf0*/  FSEL R7, R2, RZ, P1 ;  /* 0x000000ff02077208 */ /* 0x000fe20000800000 */
[--C-:B------:R-:W-:Y:S01]  /*fb00*/  FFMA.FTZ R155, R152, c[0x0][0x2d0], -R171.reuse ;  /* 0x0000b400989b7a23 */ /* 0x100fe200000108ab */
[----:B------:R-:W-:Y:S01]  /*fb10*/  FMNMX.FTZ R11, R164, R11, !PT ;  /* 0x0000000ba40b7209 */ /* 0x000fe20007810000 */
[--C-:B------:R-:W-:Y:S01]  /*fb20*/  FFMA.FTZ R154, R22, c[0x0][0x2d0], -R171.reuse ;  /* 0x0000b400169a7a23 */ /* 0x100fe200000108ab */
[----:B------:R-:W2:Y:S01]  /*fb30*/  MUFU.EX2 R179, R179 ;  /* 0x000000b300b37308 */ /* 0x000ea20000000800 */
[----:B------:R-:W-:Y:S01]  /*fb40*/  LDSM.16.MT88.4 R20, [R214+0x1880] ;  /* 0x00188000d614783b */ /* 0x000fe20000004200 */
[----:B------:R-:W-:Y:S01]  /*fb50*/  FMNMX.FTZ R11, R162, R11, !PT ;  /* 0x0000000ba20b7209 */ /* 0x000fe20007810000 */
[--C-:B------:R-:W-:Y:S02]  /*fb60*/  FFMA.FTZ R183, R18, c[0x0][0x2d0], -R171.reuse ;  /* 0x0000b40012b77a23 */ /* 0x100fe400000108ab */
[--C-:B------:R-:W-:Y:S01]  /*fb70*/  FFMA.FTZ R182, R14, c[0x0][0x2d0], -R171.reuse ;  /* 0x0000b4000eb67a23 */ /* 0x100fe200000108ab */
[----:B------:R-:W-:Y:S01]  /*fb80*/  FMNMX.FTZ R0, R160, R11, !PT ;  /* 0x0000000ba0007209 */ /* 0x000fe20007810000 */
[--C-:B------:R-:W-:Y:S02]  /*fb90*/  FFMA.FTZ R170, R170, c[0x0][0x2d0], -R171.reuse ;  /* 0x0000b400aaaa7a23 */ /* 0x100fe400000108ab */
[--C-:B------:R-:W-:Y:S01]  /*fba0*/  FFMA.FTZ R192, R46, c[0x0][0x2d0], -R171.reuse ;  /* 0x0000b4002ec07a23 */ /* 0x100fe200000108ab */
[----:B------:R-:W-:Y:S01]  /*fbb0*/  FMNMX.FTZ R4, R153, R0, !PT ;  /* 0x0000000099047209 */ /* 0x000fe20007810000 */
[----:B------:R-:W-:Y:S01]  /*fbc0*/  MUFU.EX2 R177, R177 ;  /* 0x000000b100b17308 */ /* 0x000fe20000000800 */
[----:B------:R-:W-:Y:S01]  /*fbd0*/  FFMA.FTZ R193, R44, c[0x0][0x2d0], -R171 ;  /* 0x0000b4002cc17a23 */ /* 0x000fe200000108ab */
[----:B-1----:R-:W-:Y:S01]  /*fbe0*/  FMNMX.FTZ R0, R6, R5, !PT ;  /* 0x0000000506007209 */ /* 0x002fe20007810000 */
[----:B------:R-:W-:Y:S01]  /*fbf0*/  FADD.FTZ R6, -R7, R150 ;  /* 0x0000009607067221 */ /* 0x000fe20000010100 */
[----:B------:R-:W1:Y:S01]  /*fc00*/  SHFL.BFLY PT, R5, R4, 0x2, 0x1f ;  /* 0x0c401f0004057f89 */ /* 0x000e6200000e0000 */
[--C-:B------:R-:W-:Y:S01]  /*fc10*/  FFMA.FTZ R194, R194, c[0x0][0x2d0], -R173.reuse ;  /* 0x0000b400c2c27a23 */ /* 0x100fe200000108ad */
[C---:B------:R-:W-:Y:S01]  /*fc20*/  FSETP.NEU.FTZ.AND P0, PT, R0.reuse, -INF , PT ;  /* 0xff8000000000780b */ /* 0x040fe20003f1d000 */
[----:B------:R-:W-:Y:S02]  /*fc30*/  FMUL.FTZ R166, R0, c[0x0][0x2d0] ;  /* 0x0000b40000a67a20 */ /* 0x000fe40000410000 */
[----:B------:R-:W-:Y:S01]  /*fc40*/  FMUL.FTZ R150, R6, c[0x0][0x2d0] ;  /* 0x0000b40006967a20 */ /* 0x000fe20000410000 */
[----:B------:R-:W3:Y:S01]  /*fc50*/  MUFU.EX2 R176, R176 ;  /* 0x000000b000b07308 */ /* 0x000ee20000000800 */
[----:B------:R-:W-:Y:S01]  /*fc60*/  FFMA.FTZ R195, R195, c[0x0][0x2d0], -R173 ;  /* 0x0000b400c3c37a23 */ /* 0x000fe200000108ad */
[----:B------:R-:W-:Y:S01]  /*fc70*/  FSEL R166, R166, RZ, P0 ;  /* 0x000000ffa6a67208 */ /* 0x000fe20000000000 */
[--C-:B------:R-:W-:Y:S01]  /*fc80*/  FFMA.FTZ R196, R196, c[0x0][0x2d0], -R171.reuse ;  /* 0x0000b400c4c47a23 */ /* 0x100fe200000108ab */
[----:B--2---:R-:W-:Y:S01]  /*fc90*/  F2FP.BF16.PACK_AB R156, R178, R179 ;  /* 0x000000b3b29c723e */ /* 0x004fe200000010ff */
[----:B------:R-:W-:Y:S02]  /*fca0*/  FFMA.FTZ R197, R246, c[0x0][0x2d0], -R171 ;  /* 0x0000b400f6c57a23 */ /* 0x000fe400000108ab */
[--C-:B------:R-:W-:Y:S02]  /*fcb0*/  FFMA.FTZ R185, R161, c[0x0][0x2d0], -R166.reuse ;  /* 0x0000b400a1b97a23 */ /* 0x100fe400000108a6 */
[--C-:B------:R-:W-:Y:S01]  /*fcc0*/  FFMA.FTZ R181, R31, c[0x0][0x2d0], -R166.reuse ;  /* 0x0000b4001fb57a23 */ /* 0x100fe200000108a6 */
[----:B------:R-:W2:Y:S01]  /*fcd0*/  MUFU.EX2 R150, R150 ;  /* 0x0000009600967308 */ /* 0x000ea20000000800 */
[--C-:B------:R-:W-:Y:S02]  /*fce0*/  FFMA.FTZ R180, R17, c[0x0][0x2d0], -R166.reuse ;  /* 0x0000b40011b47a23 */ /* 0x100fe400000108a6 */
[--C-:B------:R-:W-:Y:S02]  /*fcf0*/  FFMA.FTZ R184, R15, c[0x0][0x2d0], -R166.reuse ;  /* 0x0000b4000fb87a23 */ /* 0x100fe400000108a6 */
[--C-:B------:R-:W-:Y:S02]  /*fd00*/  FFMA.FTZ R169, R169, c[0x0][0x2d0], -R166.reuse ;  /* 0x0000b400a9a97a23 */ /* 0x100fe400000108a6 */
[--C-:B------:R-:W-:Y:S01]  /*fd10*/  FFMA.FTZ R167, R167, c[0x0][0x2d0], -R166.reuse ;  /* 0x0000b400a7a77a23 */ /* 0x100fe200000108a6 */
[----:B-1----:R-:W-:Y:S01]  /*fd20*/  FMNMX.FTZ R5, R4, R5, !PT ;  /* 0x0000000504057209 */ /* 0x002fe20007810000 */
[--C-:B------:R-:W-:Y:S01]  /*fd30*/  FFMA.FTZ R165, R165, c[0x0][0x2d0], -R166.reuse ;  /* 0x0000b400a5a57a23 */ /* 0x100fe200000108a6 */
[----:B------:R-:W-:Y:S01]  /*fd40*/  FSEL R4, R3, RZ, P2 ;  /* 0x000000ff03047208 */ /* 0x000fe20001000000 */
[----:B------:R-:W-:Y:S01]  /*fd50*/  MUFU.EX2 R155, R155 ;  /* 0x0000009b009b7308 */ /* 0x000fe20000000800 */
[--C-:B------:R-:W-:Y:S01]  /*fd60*/  FFMA.FTZ R198, R198, c[0x0][0x2d0], -R166.reuse ;  /* 0x0000b400c6c67a23 */ /* 0x100fe200000108a6 */
[----:B------:R-:W1:Y:S01]  /*fd70*/  SHFL.BFLY PT, R152, R5, 0x1, 0x1f ;  /* 0x0c201f0005987f89 */ /* 0x000e6200000e0000 */
[----:B---3--:R-:W-:Y:S01]  /*fd80*/  F2FP.BF16.PACK_AB R158, R176, R177 ;  /* 0x000000b1b09e723e */ /* 0x008fe200000010ff */
[----:B------:R-:W-:Y:S02]  /*fd90*/  FADD.FTZ R4, -R4, R151 ;  /* 0x0000009704047221 */ /* 0x000fe40000010100 */
[--C-:B------:R-:W-:Y:S02]  /*fda0*/  FFMA.FTZ R199, R199, c[0x0][0x2d0], -R166.reuse ;  /* 0x0000b400c7c77a23 */ /* 0x100fe400000108a6 */
[----:B------:R-:W-:Y:S01]  /*fdb0*/  FMUL.FTZ R151, R4, c[0x0][0x2d0] ;  /* 0x0000b40004977a20 */ /* 0x000fe20000410000 */
[----:B------:R-:W-:Y:S01]  /*fdc0*/  FSEL R4, R0, RZ, P0 ;  /* 0x000000ff00047208 */ /* 0x000fe20000000000 */
[----:B------:R-:W3:Y:S01]  /*fdd0*/  MUFU.EX2 R154, R154 ;  /* 0x0000009a009a7308 */ /* 0x000ee20000000800 */
[----:B------:R-:W-:Y:S02]  /*fde0*/  FFMA.FTZ R243, R243, c[0x0][0x2d0], -R166 ;  /* 0x0000b400f3f37a23 */ /* 0x000fe400000108a6 */
[----:B--2---:R-:W-:Y:S02]  /*fdf0*/  FMUL.FTZ R6, R150, R146 ;  /* 0x0000009296067220 */ /* 0x004fe40000410000 */
[----:B------:R-:W-:Y:S02]  /*fe00*/  FADD.FTZ R4, -R4, R149 ;  /* 0x0000009504047221 */ /* 0x000fe40000010100 */
[----:B------:R-:W-:Y:S02]  /*fe10*/  FMUL.FTZ R7, R150, R147 ;  /* 0x0000009396077220 */ /* 0x000fe40000410000 */
[----:B------:R-:W-:Y:S01]  /*fe20*/  FMUL.FTZ R149, R4, c[0x0][0x2d0] ;  /* 0x0000b40004957a20 */ /* 0x000fe20000410000 */
[----:B------:R-:W2:Y:S01]  /*fe30*/  MUFU.EX2 R151, R151 ;  /* 0x0000009700977308 */ /* 0x000ea20000000800 */
[C---:B------:R-:W-:Y:S02]  /*fe40*/  FMUL.FTZ R18, R150.reuse, R134 ;  /* 0x0000008696127220 */ /* 0x040fe40000410000 */
[C---:B------:R-:W-:Y:S02]  /*fe50*/  FMUL.FTZ R19, R150.reuse, R135 ;  /* 0x0000008796137220 */ /* 0x040fe40000410000 */
[C---:B------:R-:W-:Y:S01]  /*fe60*/  FMUL.FTZ R34, R150.reuse, R118 ;  /* 0x0000007696227220 */ /* 0x040fe20000410000 */
[----:B-1----:R-:W-:Y:S01]  /*fe70*/  FMNMX.FTZ R152, R5, R152, !PT ;  /* 0x0000009805987209 */ /* 0x002fe20007810000 */
[C---:B------:R-:W-:Y:S02]  /*fe80*/  FMUL.FTZ R35, R150.reuse, R119 ;  /* 0x0000007796237220 */ /* 0x040fe40000410000 */
[----:B------:R-:W-:Y:S01]  /*fe90*/  FMUL.FTZ R50, R150, R102 ;  /* 0x0000006696327220 */ /* 0x000fe20000410000 */
[C---:B------:R-:W-:Y:S01]  /*fea0*/  FSETP.NEU.FTZ.AND P0, PT, R152.reuse, -INF , PT ;  /* 0xff8000009800780b */ /* 0x040fe20003f1d000 */
[----:B------:R-:W-:Y:S01]  /*feb0*/  FMUL.FTZ R161, R152, c[0x0][0x2d0] ;  /* 0x0000b40098a17a20 */ /* 0x000fe20000410000 */
[----:B------:R-:W-:Y:S01]  /*fec0*/  MUFU.EX2 R183, R183 ;  /* 0x000000b700b77308 */ /* 0x000fe20000000800 */
[----:B------:R-:W-:Y:S01]  /*fed0*/  FMUL.FTZ R51, R150, R103 ;  /* 0x0000006796337220 */ /* 0x000fe20000410000 */
[----:B------:R-:W-:Y:S01]  /*fee0*/  FSEL R5, R152, RZ, P0 ;  /* 0x000000ff98057208 */ /* 0x000fe20000000000 */
[C---:B------:R-:W-:Y:S01]  /*fef0*/  FMUL.FTZ R54, R150.reuse, R54 ;  /* 0x0000003696367220 */ /* 0x040fe20000410000 */
[----:B------:R-:W-:Y:S01]  /*ff00*/  FSEL R161, R161, RZ, P0 ;  /* 0x000000ffa1a17208 */ /* 0x000fe20000000000 */
[----:B------:R-:W-:Y:S01]  /*ff10*/  FMUL.FTZ R55, R150, R55 ;  /* 0x0000003796377220 */ /* 0x000fe20000410000 */
[----:B---3--:R-:W-:Y:S01]  /*ff20*/  F2FP.BF16.PACK_AB R157, R154, R155 ;  /* 0x0000009b9a9d723e */ /* 0x008fe200000010ff */
[----:B------:R-:W-:Y:S01]  /*ff30*/  FADD.FTZ R5, -R5, R148 ;  /* 0x0000009405057221 */ /* 0x000fe20000010100 */
[----:B------:R-:W-:Y:S01]  /*ff40*/  ISETP.GT.AND P0, PT, R233, UR6, PT ;  /* 0x00000006e9007c0c */ /* 0x000fe2000bf04270 */
[--C-:B------:R-:W-:Y:S01]  /*ff50*/  FFMA.FTZ R187, R12, c[0x0][0x2d0], -R161.reuse ;  /* 0x0000b4000cbb7a23 */ /* 0x100fe200000108a1 */
[----:B------:R-:W1:Y:S01]  /*ff60*/  MUFU.EX2 R182, R182 ;  /* 0x000000b600b67308 */ /* 0x000e620000000800 */
[--C-:B------:R-:W-:Y:S01]  /*ff70*/  FFMA.FTZ R189, R9, c[0x0][0x2d0], -R161.reuse ;  /* 0x0000b40009bd7a23 */ /* 0x100fe200000108a1 */
[----:B------:R-:W-:Y:S01]  /*ff80*/  IADD3 R233, R233, -0x1, RZ ;  /* 0xffffffffe9e97810 */ /* 0x000fe20007ffe0ff */
[--C-:B------:R-:W-:Y:S02]  /*ff90*/  FFMA.FTZ R188, R10, c[0x0][0x2d0], -R161.reuse ;  /* 0x0000b4000abc7a23 */ /* 0x100fe400000108a1 */
[--C-:B------:R-:W-:Y:S02]  /*ffa0*/  FFMA.FTZ R186, R8, c[0x0][0x2d0], -R161.reuse ;  /* 0x0000b40008ba7a23 */ /* 0x100fe400000108a1 */
[----:B------:R-:W-:Y:S02]  /*ffb0*/  FMUL.FTZ R8, R5, c[0x0][0x2d0] ;  /* 0x0000b40005087a20 */ /* 0x000fe40000410000 */
[C---:B--2---:R-:W-:Y:S01]  /*ffc0*/  FMUL.FTZ R4, R151.reuse, R144 ;  /* 0x0000009097047220 */ /* 0x044fe20000410000 */
[----:B------:R-:W2:Y:S01]  /*ffd0*/  MUFU.EX2 R149, R149 ;  /* 0x0000009500957308 */ /* 0x000ea20000000800 */
[C---:B------:R-:W-:Y:S02]  /*ffe0*/  FMUL.FTZ R5, R151.reuse, R145 ;  /* 0x0000009197057220 */ /* 0x040fe40000410000 */
[C---:B------:R-:W-:Y:S02]  /*fff0*/  FMUL.FTZ R16, R151.reuse, R132 ;  /* 0x0000008497107220 */ /* 0x040fe40000410000 */
[C---:B------:R-:W-:Y:S02]  /*10000*/  FMUL.FTZ R17, R151.reuse, R133 ;  /* 0x0000008597117220 */ /* 0x040fe40000410000 */
[----:B------:R-:W-:Y:S01]  /*10010*/  LDSM.16.MT88.4 R132, [R214+0x2080] ;  /* 0x00208000d684783b */ /* 0x000fe20000004200 */
[C---:B------:R-:W-:Y:S02]  /*10020*/  FMUL.FTZ R32, R151.reuse, R116 ;  /* 0x0000007497207220 */ /* 0x040fe40000410000 */
[----:B------:R3:W4:Y:S01]  /*10030*/  MUFU.EX2 R148, R8 ;  /* 0x0000000800947308 */ /* 0x0007220000000800 */
[C---:B------:R-:W-:Y:S02]  /*10040*/  FMUL.FTZ R33, R151.reuse, R117 ;  /* 0x0000007597217220 */ /* 0x040fe40000410000 */
[C---:B------:R-:W-:Y:S01]  /*10050*/  FMUL.FTZ R48, R151.reuse, R100 ;  /* 0x0000006497307220 */ /* 0x040fe20000410000 */
[----:B-1----:R-:W-:Y:S01]  /*10060*/  F2FP.BF16.PACK_AB R159, R182, R183 ;  /* 0x000000b7b69f723e */ /* 0x002fe200000010ff */
[----:B------:R-:W-:Y:S01]  /*10070*/  LDSM.16.MT88.4 R116, [R214+0x2880] ;  /* 0x00288000d674783b */ /* 0x000fe20000004200 */
[C---:B------:R-:W-:Y:S02]  /*10080*/  FMUL.FTZ R49, R151.reuse, R101 ;  /* 0x0000006597317220 */ /* 0x040fe40000410000 */
[----:B------:R-:W-:Y:S02]  /*10090*/  FFMA.FTZ R164, R164, c[0x0][0x2d0], -R161 ;  /* 0x0000b400a4a47a23 */ /* 0x000fe400000108a1 */
[----:B------:R-:W-:Y:S01]  /*100a0*/  MUFU.EX2 R181, R181 ;  /* 0x000000b500b57308 */ /* 0x000fe20000000800 */
[-C--:B------:R-:W-:Y:S01]  /*100b0*/  HMMA.16816.F32.BF16 R4, R156, R20.reuse, R4 ;  /* 0x000000149c04723c */ /* 0x080fe20000041804 */
[----:B------:R-:W-:Y:S01]  /*100c0*/  FMUL.FTZ R52, R151, R52 ;  /* 0x0000003497347220 */ /* 0x000fe20000410000 */
[----:B------:R-:W-:Y:S01]  /*100d0*/  LDSM.16.MT88.4 R100, [R214+0x3080] ;  /* 0x00308000d664783b */ /* 0x000fe20000004200 */
[C---:B--2---:R-:W-:Y:S02]  /*100e0*/  FMUL.FTZ R9, R149.reuse, R141 ;  /* 0x0000008d95097220 */ /* 0x044fe40000410000 */
[C---:B------:R-:W-:Y:S02]  /*100f0*/  FMUL.FTZ R12, R149.reuse, R136 ;  /* 0x00000088950c7220 */ /* 0x040fe40000410000 */
[C---:B------:R-:W-:Y:S02]  /*10100*/  FMUL.FTZ R13, R149.reuse, R137 ;  /* 0x00000089950d7220 */ /* 0x040fe40000410000 */
[----:B------:R-:W1:Y:S03]  /*10110*/  MUFU.EX2 R180, R180 ;  /* 0x000000b400b47308 */ /* 0x000e660000000800 */
[C---:B------:R-:W-:Y:S02]  /*10120*/  FMUL.FTZ R40, R149.reuse, R108 ;  /* 0x0000006c95287220 */ /* 0x040fe40000410000 */
[C---:B---3--:R-:W-:Y:S02]  /*10130*/  FMUL.FTZ R8, R149.reuse, R140 ;  /* 0x0000008c95087220 */ /* 0x048fe40000410000 */
[C---:B----4-:R-:W-:Y:S02]  /*10140*/  FMUL.FTZ R10, R148.reuse, R142 ;  /* 0x0000008e940a7220 */ /* 0x050fe40000410000 */
        /* <DEDUP_REMOVED lines=8> */
[----:B------:R-:W-:Y:S01]  /*101d0*/  LDSM.16.MT88.4 R108, [R214+0x1c80] ;  /* 0x001c8000d66c783b */ /* 0x000fe20000004200 */
[C---:B------:R-:W-:Y:S01]  /*101e0*/  FMUL.FTZ R44, R149.reuse, R104 ;  /* 0x00000068952c7220 */ /* 0x040fe20000410000 */
[----:B-1----:R-:W-:Y:S01]  /*101f0*/  F2FP.BF16.PACK_AB R144, R180, R181 ;  /* 0x000000b5b490723e */ /* 0x002fe200000010ff */
[C---:B------:R-:W-:Y:S02]  /*10200*/  FMUL.FTZ R45, R149.reuse, R105 ;  /* 0x00000069952d7220 */ /* 0x040fe40000410000 */
[C---:B------:R-:W-:Y:S02]  /*10210*/  FMUL.FTZ R46, R148.reuse, R106 ;  /* 0x0000006a942e7220 */ /* 0x040fe40000410000 */
[C---:B------:R-:W-:Y:S02]  /*10220*/  FMUL.FTZ R47, R148.reuse, R107 ;  /* 0x0000006b942f7220 */ /* 0x040fe40000410000 */
[----:B------:R-:W-:Y:S01]  /*10230*/  MUFU.EX2 R189, R189 ;  /* 0x000000bd00bd7308 */ /* 0x000fe20000000800 */
[----:B------:R-:W-:Y:S01]  /*10240*/  LDSM.16.MT88.4 R104, [R212+0x3080] ;  /* 0x00308000d468783b */ /* 0x000fe20000004200 */
[C---:B------:R-:W-:Y:S02]  /*10250*/  FMUL.FTZ R24, R149.reuse, R124 ;  /* 0x0000007c95187220 */ /* 0x040fe40000410000 */
[C---:B------:R-:W-:Y:S02]  /*10260*/  FMUL.FTZ R25, R149.reuse, R125 ;  /* 0x0000007d95197220 */ /* 0x040fe40000410000 */
[C---:B------:R-:W-:Y:S02]  /*10270*/  FMUL.FTZ R26, R148.reuse, R126 ;  /* 0x0000007e941a7220 */ /* 0x040fe40000410000 */
[C---:B------:R-:W-:Y:S02]  /*10280*/  FMUL.FTZ R27, R148.reuse, R127 ;  /* 0x0000007f941b7220 */ /* 0x040fe40000410000 */
[----:B------:R-:W1:Y:S01]  /*10290*/  MUFU.EX2 R188, R188 ;  /* 0x000000bc00bc7308 */ /* 0x000e620000000800 */
[----:B------:R-:W-:Y:S02]  /*102a0*/  FMUL.FTZ R29, R149, R121 ;  /* 0x00000079951d7220 */ /* 0x000fe40000410000 */
[----:B------:R-:W-:Y:S01]  /*102b0*/  FMUL.FTZ R30, R148, R122 ;  /* 0x0000007a941e7220 */ /* 0x000fe20000410000 */
[----:B--2---:R-:W-:Y:S01]  /*102c0*/  F2FP.BF16.PACK_AB R146, R184, R185 ;  /* 0x000000b9b892723e */ /* 0x004fe200000010ff */
[----:B------:R-:W-:Y:S02]  /*102d0*/  FMUL.FTZ R53, R151, R53 ;  /* 0x0000003597357220 */ /* 0x000fe40000410000 */
[C---:B------:R-:W-:Y:S02]  /*102e0*/  FMUL.FTZ R56, R149.reuse, R56 ;  /* 0x0000003895387220 */ /* 0x040fe40000410000 */
[C---:B------:R-:W-:Y:S01]  /*102f0*/  FMUL.FTZ R57, R149.reuse, R57 ;  /* 0x0000003995397220 */ /* 0x040fe20000410000 */
[----:B------:R-:W-:Y:S01]  /*10300*/  MUFU.EX2 R187, R187 ;  /* 0x000000bb00bb7308 */ /* 0x000fe20000000800 */
[C---:B------:R-:W-:Y:S02]  /*10310*/  FMUL.FTZ R58, R148.reuse, R58 ;  /* 0x0000003a943a7220 */ /* 0x040fe40000410000 */
[C---:B------:R-:W-:Y:S02]  /*10320*/  FMUL.FTZ R59, R148.reuse, R59 ;  /* 0x0000003b943b7220 */ /* 0x040fe40000410000 */
[C---:B------:R-:W-:Y:S02]  /*10330*/  FMUL.FTZ R60, R149.reuse, R60 ;  /* 0x0000003c953c7220 */ /* 0x040fe40000410000 */
[----:B------:R-:W-:Y:S02]  /*10340*/  FMUL.FTZ R61, R149, R61 ;  /* 0x0000003d953d7220 */ /* 0x000fe40000410000 */
[C---:B------:R-:W-:Y:S01]  /*10350*/  FMUL.FTZ R62, R148.reuse, R62 ;  /* 0x0000003e943e7220 */ /* 0x040fe20000410000 */
[----:B------:R-:W2:Y:S01]  /*10360*/  MUFU.EX2 R186, R186 ;  /* 0x000000ba00ba7308 */ /* 0x000ea20000000800 */
[----:B------:R-:W-:Y:S02]  /*10370*/  FMUL.FTZ R63, R148, R63 ;  /* 0x0000003f943f7220 */ /* 0x000fe40000410000 */
[C---:B------:R-:W-:Y:S01]  /*10380*/  FMUL.FTZ R64, R151.reuse, R64 ;  /* 0x0000004097407220 */ /* 0x040fe20000410000 */
[----:B-1----:R-:W-:Y:S01]  /*10390*/  F2FP.BF16.PACK_AB R145, R188, R189 ;  /* 0x000000bdbc91723e */ /* 0x002fe200000010ff */
[----:B------:R-:W-:Y:S02]  /*103a0*/  FMUL.FTZ R65, R151, R65 ;  /* 0x0000004197417220 */ /* 0x000fe40000410000 */
[C---:B------:R-:W-:Y:S02]  /*103b0*/  FMUL.FTZ R66, R150.reuse, R66 ;  /* 0x0000004296427220 */ /* 0x040fe40000410000 */
[----:B------:R-:W-:Y:S01]  /*103c0*/  FMUL.FTZ R67, R150, R67 ;  /* 0x0000004396437220 */ /* 0x000fe20000410000 */
[----:B------:R-:W-:Y:S01]  /*103d0*/  MUFU.EX2 R127, R174 ;  /* 0x000000ae007f7308 */ /* 0x000fe20000000800 */
[--C-:B------:R-:W-:Y:S02]  /*103e0*/  FFMA.FTZ R246, R251, c[0x0][0x2d0], -R166.reuse ;  /* 0x0000b400fbf67a23 */ /* 0x100fe400000108a6 */
[--C-:B------:R-:W-:Y:S02]  /*103f0*/  FFMA.FTZ R251, R175, c[0x0][0x2d0], -R173.reuse ;  /* 0x0000b400affb7a23 */ /* 0x100fe400000108ad */
[----:B------:R-:W-:Y:S02]  /*10400*/  FFMA.FTZ R166, R163, c[0x0][0x2d0], -R166 ;  /* 0x0000b400a3a67a23 */ /* 0x000fe400000108a6 */
[--C-:B------:R-:W-:Y:S02]  /*10410*/  FFMA.FTZ R250, R250, c[0x0][0x2d0], -R173.reuse ;  /* 0x0000b400fafa7a23 */ /* 0x100fe400000108ad */
[----:B------:R-:W-:Y:S01]  /*10420*/  FFMA.FTZ R173, R172, c[0x0][0x2d0], -R173 ;  /* 0x0000b400acad7a23 */ /* 0x000fe200000108ad */
[----:B------:R-:W-:Y:S01]  /*10430*/  MUFU.EX2 R121, R170 ;  /* 0x000000aa00797308 */ /* 0x000fe20000000800 */
[--C-:B------:R-:W-:Y:S02]  /*10440*/  FFMA.FTZ R248, R248, c[0x0][0x2d0], -R171.reuse ;  /* 0x0000b400f8f87a23 */ /* 0x100fe400000108ab */
[--C-:B------:R-:W-:Y:S01]  /*10450*/  FFMA.FTZ R244, R244, c[0x0][0x2d0], -R171.reuse ;  /* 0x0000b400f4f47a23 */ /* 0x100fe200000108ab */
[----:B--2---:R-:W-:Y:S01]  /*10460*/  F2FP.BF16.PACK_AB R147, R186, R187 ;  /* 0x000000bbba93723e */ /* 0x004fe200000010ff */
[----:B------:R-:W-:Y:S02]  /*10470*/  FFMA.FTZ R171, R168, c[0x0][0x2d0], -R171 ;  /* 0x0000b400a8ab7a23 */ /* 0x000fe400000108ab */
[C---:B------:R-:W-:Y:S02]  /*10480*/  FMUL.FTZ R28, R149.reuse, R120 ;  /* 0x00000078951c7220 */ /* 0x040fe40000410000 */
[C---:B------:R-:W-:Y:S01]  /*10490*/  FMUL.FTZ R31, R148.reuse, R123 ;  /* 0x0000007b941f7220 */ /* 0x040fe20000410000 */
[----:B------:R1:W-:Y:S01]  /*104a0*/  MUFU.EX2 R136, R173 ;  /* 0x000000ad00887308 */ /* 0x0003e20000000800 */
[C---:B------:R-:W-:Y:S01]  /*104b0*/  HMMA.16816.F32.BF16 R8, R144.reuse, R20, R8 ;  /* 0x000000149008723c */ /* 0x040fe20000041808 */
[C---:B------:R-:W-:Y:S02]  /*104c0*/  FMUL.FTZ R72, R149.reuse, R72 ;  /* 0x0000004895487220 */ /* 0x040fe40000410000 */
[----:B------:R-:W-:Y:S02]  /*104d0*/  FMUL.FTZ R73, R149, R73 ;  /* 0x0000004995497220 */ /* 0x000fe40000410000 */
[C---:B------:R-:W-:Y:S02]  /*104e0*/  FMUL.FTZ R74, R148.reuse, R74 ;  /* 0x0000004a944a7220 */ /* 0x040fe40000410000 */
[C---:B------:R-:W-:Y:S01]  /*104f0*/  FMUL.FTZ R20, R151.reuse, R128 ;  /* 0x0000008097147220 */ /* 0x040fe20000410000 */
[-C--:B------:R-:W-:Y:S01]  /*10500*/  HMMA.16816.F32.BF16 R12, R144, R22.reuse, R12 ;  /* 0x00000016900c723c */ /* 0x080fe2000004180c */
[----:B------:R-:W-:Y:S01]  /*10510*/  FMUL.FTZ R21, R151, R129 ;  /* 0x0000008197157220 */ /* 0x000fe20000410000 */
[----:B------:R-:W-:Y:S02]  /*10520*/  MUFU.EX2 R138, R171 ;  /* 0x000000ab008a7308 */ /* 0x000fe40000000800 */
[C---:B------:R-:W-:Y:S02]  /*10530*/  FMUL.FTZ R75, R148.reuse, R75 ;  /* 0x0000004b944b7220 */ /* 0x040fe40000410000 */
[C---:B------:R-:W-:Y:S02]  /*10540*/  FMUL.FTZ R76, R149.reuse, R76 ;  /* 0x0000004c954c7220 */ /* 0x040fe40000410000 */
[C---:B------:R-:W-:Y:S01]  /*10550*/  HMMA.16816.F32.BF16 R16, R156.reuse, R22, R16 ;  /* 0x000000169c10723c */ /* 0x040fe20000041810 */
[C---:B------:R-:W-:Y:S03]  /*10560*/  FMUL.FTZ R77, R149.reuse, R77 ;  /* 0x0000004d954d7220 */ /* 0x040fe60000410000 */
[----:B------:R2:W-:Y:S01]  /*10570*/  MUFU.EX2 R124, R169 ;  /* 0x000000a9007c7308 */ /* 0x0005e20000000800 */
[----:B------:R-:W-:Y:S02]  /*10580*/  FMUL.FTZ R78, R148, R78 ;  /* 0x0000004e944e7220 */ /* 0x000fe40000410000 */
[C---:B------:R-:W-:Y:S01]  /*10590*/  FMUL.FTZ R22, R150.reuse, R130 ;  /* 0x0000008296167220 */ /* 0x040fe20000410000 */
[----:B-1----:R-:W-:Y:S01]  /*105a0*/  LDSM.16.MT88.4 R172, [R214+0x3880] ;  /* 0x00388000d6ac783b */ /* 0x002fe20000004200 */
[----:B------:R-:W-:Y:S03]  /*105b0*/  FMUL.FTZ R23, R150, R131 ;  /* 0x0000008396177220 */ /* 0x000fe60000410000 */
[C---:B------:R-:W-:Y:S02]  /*105c0*/  FMUL.FTZ R79, R148.reuse, R79 ;  /* 0x0000004f944f7220 */ /* 0x040fe40000410000 */
[----:B------:R-:W-:Y:S01]  /*105d0*/  MUFU.EX2 R126, R167 ;  /* 0x000000a7007e7308 */ /* 0x000fe20000000800 */
[C---:B------:R-:W-:Y:S01]  /*105e0*/  FMUL.FTZ R88, R149.reuse, R88 ;  /* 0x0000005895587220 */ /* 0x040fe20000410000 */
[-C--:B------:R-:W-:Y:S01]  /*105f0*/  HMMA.16816.F32.BF16 R20, R156, R36.reuse, R20 ;  /* 0x000000249c14723c */ /* 0x080fe20000041814 */
[----:B------:R-:W1:Y:S01]  /*10600*/  LDSM.16.MT88.4 R128, [R214+0x2480] ;  /* 0x00248000d680783b */ /* 0x000e620000004200 */
[C---:B------:R-:W-:Y:S02]  /*10610*/  FMUL.FTZ R89, R149.reuse, R89 ;  /* 0x0000005995597220 */ /* 0x040fe40000410000 */
[C---:B------:R-:W-:Y:S02]  /*10620*/  FMUL.FTZ R90, R148.reuse, R90 ;  /* 0x0000005a945a7220 */ /* 0x040fe40000410000 */
[C---:B------:R-:W-:Y:S02]  /*10630*/  FMUL.FTZ R91, R148.reuse, R91 ;  /* 0x0000005b945b7220 */ /* 0x040fe40000410000 */
[C---:B------:R-:W-:Y:S01]  /*10640*/  HMMA.16816.F32.BF16 R24, R144.reuse, R36, R24 ;  /* 0x000000249018723c */ /* 0x040fe20000041818 */
[----:B------:R-:W-:Y:S01]  /*10650*/  MUFU.EX2 R122, R165 ;  /* 0x000000a5007a7308 */ /* 0x000fe20000000800 */
[----:B--2---:R-:W-:Y:S02]  /*10660*/  LDSM.16.MT88.4 R168, [R212+0x2c80] ;  /* 0x002c8000d4a8783b */ /* 0x004fe40000004200 */
[----:B------:R-:W-:Y:S03]  /*10670*/  FMUL.FTZ R92, R149, R92 ;  /* 0x0000005c955c7220 */ /* 0x000fe60000410000 */
[C---:B------:R-:W-:Y:S01]  /*10680*/  FMUL.FTZ R36, R151.reuse, R112 ;  /* 0x0000007097247220 */ /* 0x040fe20000410000 */
[-C--:B------:R-:W-:Y:S01]  /*10690*/  HMMA.16816.F32.BF16 R28, R144, R38.reuse, R28 ;  /* 0x00000026901c723c */ /* 0x080fe2000004181c */
[----:B------:R-:W-:Y:S02]  /*106a0*/  FMUL.FTZ R37, R151, R113 ;  /* 0x0000007197257220 */ /* 0x000fe40000410000 */
[----:B------:R-:W-:Y:S01]  /*106b0*/  MUFU.EX2 R139, R166 ;  /* 0x000000a6008b7308 */ /* 0x000fe20000000800 */
[----:B------:R-:W-:Y:S02]  /*106c0*/  FMUL.FTZ R93, R149, R93 ;  /* 0x0000005d955d7220 */ /* 0x000fe40000410000 */
[C---:B------:R-:W-:Y:S02]  /*106d0*/  FMUL.FTZ R94, R148.reuse, R94 ;  /* 0x0000005e945e7220 */ /* 0x040fe40000410000 */
[C---:B------:R-:W-:Y:S01]  /*106e0*/  HMMA.16816.F32.BF16 R32, R156.reuse, R38, R32 ;  /* 0x000000269c20723c */ /* 0x040fe20000041820 */
[----:B------:R-:W-:Y:S03]  /*106f0*/  FMUL.FTZ R95, R148, R95 ;  /* 0x0000005f945f7220 */ /* 0x000fe60000410000 */
[C---:B------:R-:W-:Y:S01]  /*10700*/  FMUL.FTZ R96, R151.reuse, R96 ;  /* 0x0000006097607220 */ /* 0x040fe20000410000 */
[----:B------:R2:W-:Y:S01]  /*10710*/  MUFU.EX2 R125, R164 ;  /* 0x000000a4007d7308 */ /* 0x0005e20000000800 */
[C---:B------:R-:W-:Y:S02]  /*10720*/  FMUL.FTZ R97, R151.reuse, R97 ;  /* 0x0000006197617220 */ /* 0x040fe40000410000 */
[C---:B------:R-:W-:Y:S04]  /*10730*/  FMUL.FTZ R38, R150.reuse, R114 ;  /* 0x0000007296267220 */ /* 0x040fe80000410000 */
[C---:B------:R-:W-:Y:S02]  /*10740*/  FMUL.FTZ R39, R150.reuse, R115 ;  /* 0x0000007396277220 */ /* 0x040fe40000410000 */
[----:B------:R-:W3:Y:S01]  /*10750*/  LDSM.16.MT88.4 R112, [R212+0x2480] ;  /* 0x00248000d470783b */ /* 0x000ee20000004200 */
[----:B------:R-:W-:Y:S01]  /*10760*/  MUFU.EX2 R190, R190 ;  /* 0x000000be00be7308 */ /* 0x000fe20000000800 */
[C---:B------:R-:W-:Y:S02]  /*10770*/  FMUL.FTZ R98, R150.reuse, R98 ;  /* 0x0000006296627220 */ /* 0x040fe40000410000 */
[C---:B------:R-:W-:Y:S01]  /*10780*/  FMUL.FTZ R99, R150.reuse, R99 ;  /* 0x0000006396637220 */ /* 0x040fe20000410000 */
[-C--:B-1----:R-:W-:Y:S01]  /*10790*/  HMMA.16816.F32.BF16 R36, R156, R128.reuse, R36 ;  /* 0x000000809c24723c */ /* 0x082fe20000041824 */
[C---:B------:R-:W-:Y:S02]  /*107a0*/  FMUL.FTZ R68, R151.reuse, R68 ;  /* 0x0000004497447220 */ /* 0x040fe40000410000 */
[C---:B------:R-:W-:Y:S02]  /*107b0*/  FMUL.FTZ R69, R151.reuse, R69 ;  /* 0x0000004597457220 */ /* 0x040fe40000410000 */
[C---:B------:R-:W-:Y:S01]  /*107c0*/  FMUL.FTZ R70, R150.reuse, R70 ;  /* 0x0000004696467220 */ /* 0x040fe20000410000 */
[----:B------:R-:W1:Y:S01]  /*107d0*/  MUFU.EX2 R191, R191 ;  /* 0x000000bf00bf7308 */ /* 0x000e620000000800 */
[C---:B------:R-:W-:Y:S01]  /*107e0*/  FMUL.FTZ R71, R150.reuse, R71 ;  /* 0x0000004796477220 */ /* 0x040fe20000410000 */
[C---:B------:R-:W-:Y:S01]  /*107f0*/  HMMA.16816.F32.BF16 R40, R144.reuse, R128, R40 ;  /* 0x000000809028723c */ /* 0x040fe20000041828 */
[C---:B------:R-:W-:Y:S01]  /*10800*/  FMUL.FTZ R80, R151.reuse, R80 ;  /* 0x0000005097507220 */ /* 0x040fe20000410000 */
[----:B--2---:R-:W-:Y:S02]  /*10810*/  LDSM.16.MT88.4 R164, [R214+0x2c80] ;  /* 0x002c8000d6a4783b */ /* 0x004fe40000004200 */
[C---:B------:R-:W-:Y:S02]  /*10820*/  FMUL.FTZ R81, R151.reuse, R81 ;  /* 0x0000005197517220 */ /* 0x040fe40000410000 */
[C---:B------:R-:W-:Y:S02]  /*10830*/  FMUL.FTZ R82, R150.reuse, R82 ;  /* 0x0000005296527220 */ /* 0x040fe40000410000 */
[-C--:B------:R-:W-:Y:S01]  /*10840*/  HMMA.16816.F32.BF16 R44, R144, R130.reuse, R44 ;  /* 0x00000082902c723c */ /* 0x080fe2000004182c */
[----:B------:R-:W-:Y:S03]  /*10850*/  MUFU.EX2 R192, R192 ;  /* 0x000000c000c07308 */ /* 0x000fe60000000800 */
[C---:B------:R-:W-:Y:S02]  /*10860*/  FMUL.FTZ R83, R150.reuse, R83 ;  /* 0x0000005396537220 */ /* 0x040fe40000410000 */
[C---:B------:R-:W-:Y:S02]  /*10870*/  FMUL.FTZ R84, R151.reuse, R84 ;  /* 0x0000005497547220 */ /* 0x040fe40000410000 */
[C---:B------:R-:W-:Y:S01]  /*10880*/  HMMA.16816.F32.BF16 R48, R156.reuse, R130, R48 ;  /* 0x000000829c30723c */ /* 0x040fe20000041830 */
[----:B------:R-:W-:Y:S02]  /*10890*/  FMUL.FTZ R85, R151, R85 ;  /* 0x0000005597557220 */ /* 0x000fe40000410000 */
[----:B------:R-:W2:Y:S01]  /*108a0*/  MUFU.EX2 R193, R193 ;  /* 0x000000c100c17308 */ /* 0x000ea20000000800 */
[C---:B------:R-:W-:Y:S02]  /*108b0*/  FMUL.FTZ R86, R150.reuse, R86 ;  /* 0x0000005696567220 */ /* 0x040fe40000410000 */
[----:B------:R-:W-:Y:S02]  /*108c0*/  FMUL.FTZ R87, R150, R87 ;  /* 0x0000005796577220 */ /* 0x000fe40000410000 */
[--C-:B------:R-:W-:Y:S01]  /*108d0*/  FFMA.FTZ R245, R245, c[0x0][0x2d0], -R161.reuse ;  /* 0x0000b400f5f57a23 */ /* 0x100fe200000108a1 */
[-C--:B---3--:R-:W-:Y:S03]  /*108e0*/  HMMA.16816.F32.BF16 R52, R156, R112.reuse, R52 ;  /* 0x000000709c34723c */ /* 0x088fe60000041834 */
[--C-:B------:R-:W-:Y:S01]  /*108f0*/  FFMA.FTZ R252, R252, c[0x0][0x2d0], -R161.reuse ;  /* 0x0000b400fcfc7a23 */ /* 0x100fe200000108a1 */
[----:B------:R-:W-:Y:S01]  /*10900*/  MUFU.EX2 R194, R194 ;  /* 0x000000c200c27308 */ /* 0x000fe20000000800 */
[--C-:B------:R-:W-:Y:S02]  /*10910*/  FFMA.FTZ R249, R249, c[0x0][0x2d0], -R161.reuse ;  /* 0x0000b400f9f97a23 */ /* 0x100fe400000108a1 */
[--C-:B------:R-:W-:Y:S02]  /*10920*/  FFMA.FTZ R247, R247, c[0x0][0x2d0], -R161.reuse ;  /* 0x0000b400f7f77a23 */ /* 0x100fe400000108a1 */
[--C-:B------:R-:W-:Y:S01]  /*10930*/  FFMA.FTZ R162, R162, c[0x0][0x2d0], -R161.reuse ;  /* 0x0000b400a2a27a23 */ /* 0x100fe200000108a1 */
[C---:B------:R-:W-:Y:S02]  /*10940*/  HMMA.16816.F32.BF16 R56, R144.reuse, R112, R56 ;  /* 0x000000709038723c */ /* 0x040fe40000041838 */
[--C-:B------:R-:W-:Y:S02]  /*10950*/  FFMA.FTZ R160, R160, c[0x0][0x2d0], -R161.reuse ;  /* 0x0000b400a0a07a23 */ /* 0x100fe400000108a1 */
[----:B------:R-:W3:Y:S01]  /*10960*/  MUFU.EX2 R195, R195 ;  /* 0x000000c300c37308 */ /* 0x000ee20000000800 */
[----:B------:R-:W-:Y:S02]  /*10970*/  FFMA.FTZ R161, R153, c[0x0][0x2d0], -R161 ;  /* 0x0000b40099a17a23 */ /* 0x000fe400000108a1 */
[----:B------:R-:W-:Y:S01]  /*10980*/  FFMA.FTZ R179, R151, R232, R179 ;  /* 0x000000e897b37223 */ /* 0x000fe200000100b3 */
[-C--:B------:R-:W-:Y:S01]  /*10990*/  HMMA.16816.F32.BF16 R60, R144, R114.reuse, R60 ;  /* 0x00000072903c723c */ /* 0x080fe2000004183c */
[----:B------:R-:W-:Y:S03]  /*109a0*/  MOV R151, R3 ;  /* 0x0000000300977202 */ /* 0x000fe60000000f00 */
[----:B------:R-:W-:Y:S01]  /*109b0*/  FFMA.FTZ R155, R150, R231, R155 ;  /* 0x000000e7969b7223 */ /* 0x000fe2000001009b */
[----:B------:R-:W-:Y:S01]  /*109c0*/  MOV R150, R2 ;  /* 0x0000000200967202 */ /* 0x000fe20000000f00 */
[----:B------:R-:W-:Y:S01]  /*109d0*/  MUFU.EX2 R196, R196 ;  /* 0x000000c400c47308 */ /* 0x000fe20000000800 */
[----:B------:R-:W-:Y:S01]  /*109e0*/  FFMA.FTZ R181, R149, R230, R181 ;  /* 0x000000e695b57223 */ /* 0x000fe200000100b5 */
[C---:B------:R-:W-:Y:S01]  /*109f0*/  HMMA.16816.F32.BF16 R64, R156.reuse, R114, R64 ;  /* 0x000000729c40723c */ /* 0x040fe20000041840 */
[----:B------:R-:W4:Y:S03]  /*10a00*/  LDSM.16.MT88.4 R112, [R212+0x1c80] ;  /* 0x001c8000d470783b */ /* 0x000f260000004200 */
[----:B------:R-:W-:Y:S01]  /*10a10*/  FFMA.FTZ R189, R148, R227, R189 ;  /* 0x000000e394bd7223 */ /* 0x000fe200000100bd */
[----:B------:R-:W-:Y:S01]  /*10a20*/  MOV R149, R0 ;  /* 0x0000000000957202 */ /* 0x000fe20000000f00 */
[----:B------:R-:W-:Y:S01]  /*10a30*/  FADD.FTZ R178, R178, R179 ;  /* 0x000000b3b2b27221 */ /* 0x000fe20000010000 */
[----:B------:R-:W-:Y:S01]  /*10a40*/  MOV R148, R152 ;  /* 0x0000009800947202 */ /* 0x000fe20000000f00 */
[-C--:B------:R-:W-:Y:S01]  /*10a50*/  HMMA.16816.F32.BF16 R68, R156, R100.reuse, R68 ;  /* 0x000000649c44723c */ /* 0x080fe20000041844 */
[----:B------:R-:W5:Y:S03]  /*10a60*/  MUFU.EX2 R197, R197 ;  /* 0x000000c500c57308 */ /* 0x000f660000000800 */
[----:B------:R-:W-:Y:S02]  /*10a70*/  FADD.FTZ R154, R154, R155 ;  /* 0x0000009b9a9a7221 */ /* 0x000fe40000010000 */
[----:B------:R-:W-:Y:S02]  /*10a80*/  FADD.FTZ R180, R180, R181 ;  /* 0x000000b5b4b47221 */ /* 0x000fe40000010000 */
[C---:B------:R-:W-:Y:S01]  /*10a90*/  HMMA.16816.F32.BF16 R72, R144.reuse, R100, R72 ;  /* 0x000000649048723c */ /* 0x040fe20000041848 */
[----:B------:R-:W-:Y:S02]  /*10aa0*/  FADD.FTZ R188, R188, R189 ;  /* 0x000000bdbcbc7221 */ /* 0x000fe40000010000 */
[----:B------:R-:W-:Y:S01]  /*10ab0*/  MUFU.EX2 R198, R198 ;  /* 0x000000c600c67308 */ /* 0x000fe20000000800 */
[----:B------:R-:W-:Y:S02]  /*10ac0*/  FADD.FTZ R177, R177, R178 ;  /* 0x000000b2b1b17221 */ /* 0x000fe40000010000 */
[----:B------:R-:W-:Y:S01]  /*10ad0*/  FADD.FTZ R183, R183, R154 ;  /* 0x0000009ab7b77221 */ /* 0x000fe20000010000 */
[----:B-1----:R-:W-:Y:S01]  /*10ae0*/  F2FP.BF16.PACK_AB R100, R191, R190 ;  /* 0x000000bebf64723e */ /* 0x002fe200000010ff */
[-C--:B------:R-:W-:Y:S01]  /*10af0*/  HMMA.16816.F32.BF16 R76, R144, R102.reuse, R76 ;  /* 0x00000066904c723c */ /* 0x080fe2000004184c */
[----:B--2---:R-:W-:Y:S03]  /*10b00*/  F2FP.BF16.PACK_AB R101, R193, R192 ;  /* 0x000000c0c165723e */ /* 0x004fe600000010ff */
[----:B------:R-:W-:Y:S01]  /*10b10*/  FADD.FTZ R185, R185, R180 ;  /* 0x000000b4b9b97221 */ /* 0x000fe20000010000 */
[----:B------:R-:W1:Y:S01]  /*10b20*/  MUFU.EX2 R199, R199 ;  /* 0x000000c700c77308 */ /* 0x000e620000000800 */
[----:B------:R-:W-:Y:S02]  /*10b30*/  FADD.FTZ R187, R187, R188 ;  /* 0x000000bcbbbb7221 */ /* 0x000fe40000010000 */
[C---:B------:R-:W-:Y:S01]  /*10b40*/  HMMA.16816.F32.BF16 R80, R156.reuse, R102, R80 ;  /* 0x000000669c50723c */ /* 0x040fe20000041850 */
[----:B------:R-:W-:Y:S03]  /*10b50*/  FADD.FTZ R177, R176, R177 ;  /* 0x000000b1b0b17221 */ /* 0x000fe60000010000 */
[----:B------:R-:W-:Y:S02]  /*10b60*/  FADD.FTZ R183, R182, R183 ;  /* 0x000000b7b6b77221 */ /* 0x000fe40000010000 */
[----:B------:R-:W-:Y:S01]  /*10b70*/  FADD.FTZ R185, R184, R185 ;  /* 0x000000b9b8b97221 */ /* 0x000fe20000010000 */
[----:B---3--:R-:W-:Y:S01]  /*10b80*/  F2FP.BF16.PACK_AB R102, R195, R194 ;  /* 0x000000c2c366723e */ /* 0x008fe200000010ff */
[-C--:B------:R-:W-:Y:S01]  /*10b90*/  HMMA.16816.F32.BF16 R84, R156, R104.reuse, R84 ;  /* 0x000000689c54723c */ /* 0x080fe20000041854 */
[----:B-----5:R-:W-:Y:S01]  /*10ba0*/  F2FP.BF16.PACK_AB R103, R197, R196 ;  /* 0x000000c4c567723e */ /* 0x020fe200000010ff */
[----:B------:R-:W-:Y:S02]  /*10bb0*/  MUFU.EX2 R243, R243 ;  /* 0x000000f300f37308 */ /* 0x000fe40000000800 */
[----:B------:R-:W-:Y:S02]  /*10bc0*/  FADD.FTZ R186, R186, R187 ;  /* 0x000000bbbaba7221 */ /* 0x000fe40000010000 */
[----:B------:R-:W-:Y:S02]  /*10bd0*/  FADD.FTZ R190, R190, R177 ;  /* 0x000000b1bebe7221 */ /* 0x000fe40000010000 */
[C---:B------:R-:W-:Y:S01]  /*10be0*/  HMMA.16816.F32.BF16 R88, R144.reuse, R104, R88 ;  /* 0x000000689058723c */ /* 0x040fe20000041858 */
[----:B------:R-:W-:Y:S03]  /*10bf0*/  FADD.FTZ R192, R192, R183 ;  /* 0x000000b7c0c07221 */ /* 0x000fe60000010000 */
[----:B------:R-:W2:Y:S01]  /*10c00*/  MUFU.EX2 R246, R246 ;  /* 0x000000f600f67308 */ /* 0x000ea20000000800 */
[----:B------:R-:W-:Y:S02]  /*10c10*/  FADD.FTZ R191, R191, R190 ;  /* 0x000000bebfbf7221 */ /* 0x000fe40000010000 */
[----:B-1----:R-:W-:Y:S01]  /*10c20*/  F2FP.BF16.PACK_AB R104, R199, R198 ;  /* 0x000000c6c768723e */ /* 0x002fe200000010ff */
[-C--:B------:R-:W-:Y:S01]  /*10c30*/  HMMA.16816.F32.BF16 R92, R144, R106.reuse, R92 ;  /* 0x0000006a905c723c */ /* 0x080fe2000004185c */
[----:B------:R-:W-:Y:S03]  /*10c40*/  FADD.FTZ R198, R198, R185 ;  /* 0x000000b9c6c67221 */ /* 0x000fe60000010000 */
[----:B------:R-:W-:Y:S02]  /*10c50*/  FADD.FTZ R193, R193, R192 ;  /* 0x000000c0c1c17221 */ /* 0x000fe40000010000 */
[----:B------:R-:W-:Y:S01]  /*10c60*/  MUFU.EX2 R245, R245 ;  /* 0x000000f500f57308 */ /* 0x000fe20000000800 */
[----:B------:R-:W-:Y:S01]  /*10c70*/  FADD.FTZ R198, R199, R198 ;  /* 0x000000c6c7c67221 */ /* 0x000fe20000010000 */
[----:B------:R-:W-:Y:S01]  /*10c80*/  HMMA.16816.F32.BF16 R96, R156, R106, R96 ;  /* 0x0000006a9c60723c */ /* 0x000fe20000041860 */
[----:B------:R-:W-:Y:S03]  /*10c90*/  FADD.FTZ R194, R194, R191 ;  /* 0x000000bfc2c27221 */ /* 0x000fe60000010000 */
[----:B------:R-:W-:Y:S02]  /*10ca0*/  FADD.FTZ R196, R196, R193 ;  /* 0x000000c1c4c47221 */ /* 0x000fe40000010000 */
[----:B------:R-:W-:Y:S01]  /*10cb0*/  FADD.FTZ R194, R195, R194 ;  /* 0x000000c2c3c27221 */ /* 0x000fe20000010000 */
[----:B------:R-:W-:Y:S01]  /*10cc0*/  F2FP.BF16.PACK_AB R158, R136, R127 ;  /* 0x0000007f889e723e */ /* 0x000fe200000010ff */
[-C--:B------:R-:W-:Y:S01]  /*10cd0*/  HMMA.16816.F32.BF16 R4, R100, R108.reuse, R4 ;  /* 0x0000006c6404723c */ /* 0x080fe20000041804 */
[----:B------:R-:W1:Y:S03]  /*10ce0*/  MUFU.EX2 R252, R252 ;  /* 0x000000fc00fc7308 */ /* 0x000e660000000800 */
[----:B--2---:R-:W-:Y:S01]  /*10cf0*/  F2FP.BF16.PACK_AB R106, R246, R243 ;  /* 0x000000f3f66a723e */ /* 0x004fe200000010ff */
[----:B------:R-:W-:Y:S01]  /*10d00*/  FADD.FTZ R243, R243, R198 ;  /* 0x000000c6f3f37221 */ /* 0x000fe20000010000 */
[----:B------:R-:W-:Y:S01]  /*10d10*/  F2FP.BF16.PACK_AB R159, R138, R121 ;  /* 0x000000798a9f723e */ /* 0x000fe200000010ff */
[----:B------:R-:W-:Y:S02]  /*10d20*/  FADD.FTZ R197, R197, R196 ;  /* 0x000000c4c5c57221 */ /* 0x000fe40000010000 */
[----:B------:R-:W-:Y:S02]  /*10d30*/  FADD.FTZ R243, R246, R243 ;  /* 0x000000f3f6f37221 */ /* 0x000fe40000010000 */
[----:B------:R-:W2:Y:S10]  /*10d40*/  MUFU.EX2 R249, R249 ;  /* 0x000000f900f97308 */ /* 0x000eb40000000800 */
        /* <DEDUP_REMOVED lines=100> */
.L_x_206:
[----:B------:R-:W1:Y:S01]  /*11390*/  SHFL.BFLY PT, R9, R232, 0x2, 0x1f ;  /* 0x0c401f00e8097f89 */ /* 0x000e6200000e0000 */
[----:B------:R-:W-:-:S02]  /*113a0*/  MOV R12, 0xff800000 ;  /* 0xff800000000c7802 */ /* 0x000fc40000000f00 */
[----:B------:R-:W-:Y:S01]  /*113b0*/  MOV R13, 0xff800000 ;  /* 0xff800000000d7802 */ /* 0x000fe20000000f00 */
[----:B------:R-:W2:Y:S01]  /*113c0*/  SHFL.BFLY PT, R8, R231, 0x2, 0x1f ;  /* 0x0c401f00e7087f89 */ /* 0x000ea200000e0000 */
[----:B------:R-:W-:Y:S02]  /*113d0*/  MOV R14, 0xff800000 ;  /* 0xff800000000e7802 */ /* 0x000fe40000000f00 */
[----:B------:R-:W-:Y:S01]  /*113e0*/  PLOP3.LUT P4, PT, PT, PT, PT, 0x8, 0x0 ;  /* 0x000000000000781c */ /* 0x000fe20003f8e170 */
[----:B------:R-:W3:Y:S04]  /*113f0*/  SHFL.BFLY PT, R11, R230, 0x2, 0x1f ;  /* 0x0c401f00e60b7f89 */ /* 0x000ee800000e0000 */
[----:B------:R-:W4:Y:S01]  /*11400*/  SHFL.BFLY PT, R10, R227, 0x2, 0x1f ;  /* 0x0c401f00e30a7f89 */ /* 0x000f2200000e0000 */
        /* <DEDUP_REMOVED lines=14> */
[----:B------:R-:W-:Y:S01]  /*114f0*/  FSETP.NE.FTZ.AND P2, PT, R7, RZ, PT ;  /* 0x000000ff0700720b */ /* 0x000fe20003f55000 */
[----:B----4-:R-:W-:-:S03]  /*11500*/  FADD.FTZ R5, R10, R5 ;  /* 0x000000050a057221 */ /* 0x010fc60000010000 */
[----:B------:R-:W-:Y:S01]  /*11510*/  FSETP.NE.FTZ.AND P1, PT, R6, RZ, PT ;  /* 0x000000ff0600720b */ /* 0x000fe20003f35000 */
[----:B------:R-:W-:Y:S01]  /*11520*/  CS2R R10, SRZ ;  /* 0x00000000000a7805 */ /* 0x000fe2000001ff00 */
[----:B------:R-:W-:-:S03]  /*11530*/  FSETP.NE.FTZ.AND P0, PT, R5, RZ, PT ;  /* 0x000000ff0500720b */ /* 0x000fc60003f15000 */
[----:B------:R-:W1:Y:S01]  /*11540*/  @P3 MUFU.RCP R9, R4 ;  /* 0x0000000400093308 */ /* 0x000e620000001000 */
[----:B------:R-:W-:-:S03]  /*11550*/  @P3 MOV R18, 0x3f317218 ;  /* 0x3f31721800123802 */ /* 0x000fc60000000f00 */
[----:B------:R-:W-:Y:S02]  /*11560*/  @P2 MOV R17, 0x3f317218 ;  /* 0x3f31721800112802 */ /* 0x000fe40000000f00 */
[----:B------:R-:W-:Y:S02]  /*11570*/  @P3 FMUL.FTZ R18, R18, c[0x0][0x2d0] ;  /* 0x0000b40012123a20 */ /* 0x000fe40000410000 */
[----:B------:R-:W2:Y:S01]  /*11580*/  @P2 MUFU.RCP R8, R7 ;  /* 0x0000000700082308 */ /* 0x000ea20000001000 */
[----:B------:R-:W-:Y:S01]  /*11590*/  @P1 MOV R16, 0x3f317218 ;  /* 0x3f31721800101802 */ /* 0x000fe20000000f00 */
[----:B------:R-:W-:Y:S01]  /*115a0*/  @P2 FMUL.FTZ R17, R17, c[0x0][0x2d0] ;  /* 0x0000b40011112a20 */ /* 0x000fe20000410000 */
[----:B------:R-:W-:-:S03]  /*115b0*/  @P0 MOV R15, 0x3f317218 ;  /* 0x3f317218000f0802 */ /* 0x000fc60000000f00 */
[----:B------:R-:W-:Y:S02]  /*115c0*/  @P1 FMUL.FTZ R16, R16, c[0x0][0x2d0] ;  /* 0x0000b40010101a20 */ /* 0x000fe40000410000 */
[----:B------:R-:W-:Y:S01]  /*115d0*/  @P1 MUFU.RCP R10, R6 ;  /* 0x00000006000a1308 */ /* 0x000fe20000001000 */
[----:B------:R-:W-:Y:S02]  /*115e0*/  @P0 FMUL.FTZ R15, R15, c[0x0][0x2d0] ;  /* 0x0000b4000f0f0a20 */ /* 0x000fe40000410000 */
[C---:B-1----:R-:W-:Y:S02]  /*115f0*/  FMUL.FTZ R144, R9.reuse, R144 ;  /* 0x0000009009907220 */ /* 0x042fe40000410000 */
[C---:B------:R-:W-:Y:S02]  /*11600*/  FMUL.FTZ R145, R9.reuse, R145 ;  /* 0x0000009109917220 */ /* 0x040fe40000410000 */
[----:B------:R-:W-:Y:S01]  /*11610*/  FMUL.FTZ R132, R9, R132 ;  /* 0x0000008409847220 */ /* 0x000fe20000410000 */
[----:B------:R-:W-:Y:S01]  /*11620*/  @P0 MUFU.RCP R11, R5 ;  /* 0x00000005000b0308 */ /* 0x000fe20000001000 */
[----:B--2---:R-:W-:-:S02]  /*11630*/  FMUL.FTZ R146, R8, R146 ;  /* 0x0000009208927220 */ /* 0x004fc40000410000 */
[C---:B------:R-:W-:Y:S02]  /*11640*/  FMUL.FTZ R147, R8.reuse, R147 ;  /* 0x0000009308937220 */ /* 0x040fe40000410000 */
[C---:B------:R-:W-:Y:S02]  /*11650*/  FMUL.FTZ R134, R8.reuse, R134 ;  /* 0x0000008608867220 */ /* 0x040fe40000410000 */
[C---:B------:R-:W-:Y:S01]  /*11660*/  FMUL.FTZ R135, R8.reuse, R135 ;  /* 0x0000008708877220 */ /* 0x040fe20000410000 */
[----:B------:R-:W1:Y:S01]  /*11670*/  @P3 MUFU.LG2 R4, R4 ;  /* 0x0000000400043308 */ /* 0x000e620000000c00 */
[C---:B------:R-:W-:Y:S02]  /*11680*/  FMUL.FTZ R130, R8.reuse, R130 ;  /* 0x0000008208827220 */ /* 0x040fe40000410000 */
[C---:B------:R-:W-:Y:S02]  /*11690*/  FMUL.FTZ R131, R8.reuse, R131 ;  /* 0x0000008308837220 */ /* 0x040fe40000410000 */
[----:B------:R-:W-:-:S02]  /*116a0*/  FMUL.FTZ R118, R8, R118 ;  /* 0x0000007608767220 */ /* 0x000fc40000410000 */
[C---:B------:R-:W-:Y:S01]  /*116b0*/  FMUL.FTZ R119, R8.reuse, R119 ;  /* 0x0000007708777220 */ /* 0x040fe20000410000 */
[----:B------:R-:W2:Y:S01]  /*116c0*/  @P2 MUFU.LG2 R7, R7 ;  /* 0x0000000700072308 */ /* 0x000ea20000000c00 */
[C---:B------:R-:W-:Y:S02]  /*116d0*/  FMUL.FTZ R114, R8.reuse, R114 ;  /* 0x0000007208727220 */ /* 0x040fe40000410000 */
[C---:B------:R-:W-:Y:S02]  /*116e0*/  FMUL.FTZ R115, R8.reuse, R115 ;  /* 0x0000007308737220 */ /* 0x040fe40000410000 */
[C---:B------:R-:W-:Y:S02]  /*116f0*/  FMUL.FTZ R102, R8.reuse, R102 ;  /* 0x0000006608667220 */ /* 0x040fe40000410000 */
[----:B------:R-:W-:Y:S01]  /*11700*/  FMUL.FTZ R103, R8, R103 ;  /* 0x0000006708677220 */ /* 0x000fe20000410000 */
[----:B------:R-:W3:Y:S01]  /*11710*/  @P1 MUFU.LG2 R6, R6 ;  /* 0x0000000600061308 */ /* 0x000ee20000000c00 */
[----:B-1----:R-:W-:-:S02]  /*11720*/  @P3 FMUL.FTZ R4, R4, 0.69314718246459960938 ;  /* 0x3f31721804043820 */ /* 0x002fc40000410000 */
[C---:B------:R-:W-:Y:S02]  /*11730*/  FMUL.FTZ R54, R8.reuse, R54 ;  /* 0x0000003608367220 */ /* 0x040fe40000410000 */
[C---:B------:R-:W-:Y:S02]  /*11740*/  FMUL.FTZ R55, R8.reuse, R55 ;  /* 0x0000003708377220 */ /* 0x040fe40000410000 */
[C---:B------:R-:W-:Y:S01]  /*11750*/  FMUL.FTZ R66, R8.reuse, R66 ;  /* 0x0000004208427220 */ /* 0x040fe20000410000 */
[----:B------:R-:W1:Y:S01]  /*11760*/  @P0 MUFU.LG2 R5, R5 ;  /* 0x0000000500050308 */ /* 0x000e620000000c00 */
[----:B--2---:R-:W-:Y:S02]  /*11770*/  @P2 FMUL.FTZ R7, R7, 0.69314718246459960938 ;  /* 0x3f31721807072820 */ /* 0x004fe40000410000 */
[C---:B------:R-:W-:Y:S02]  /*11780*/  FMUL.FTZ R67, R8.reuse, R67 ;  /* 0x0000004308437220 */ /* 0x040fe40000410000 */
[----:B------:R-:W-:-:S02]  /*11790*/  FMUL.FTZ R70, R8, R70 ;  /* 0x0000004608467220 */ /* 0x000fc40000410000 */
[----:B------:R-:W-:Y:S02]  /*117a0*/  FMUL.FTZ R71, R8, R71 ;  /* 0x0000004708477220 */ /* 0x000fe40000410000 */
[----:B---3--:R-:W-:Y:S02]  /*117b0*/  @P1 FMUL.FTZ R19, R6, 0.69314718246459960938 ;  /* 0x3f31721806131820 */ /* 0x008fe40000410000 */
[C---:B------:R-:W-:Y:S02]  /*117c0*/  FMUL.FTZ R82, R8.reuse, R82 ;  /* 0x0000005208527220 */ /* 0x040fe40000410000 */
[C---:B------:R-:W-:Y:S02]  /*117d0*/  FMUL.FTZ R83, R8.reuse, R83 ;  /* 0x0000005308537220 */ /* 0x040fe40000410000 */
[----:B------:R-:W-:Y:S02]  /*117e0*/  FMUL.FTZ R86, R8, R86 ;  /* 0x0000005608567220 */ /* 0x000fe40000410000 */
[----:B-1----:R-:W-:-:S02]  /*117f0*/  @P0 FMUL.FTZ R5, R5, 0.69314718246459960938 ;  /* 0x3f31721805050820 */ /* 0x002fc40000410000 */
[C---:B------:R-:W-:Y:S02]  /*11800*/  FMUL.FTZ R87, R8.reuse, R87 ;  /* 0x0000005708577220 */ /* 0x040fe40000410000 */
[C---:B------:R-:W-:Y:S02]  /*11810*/  FMUL.FTZ R98, R8.reuse, R98 ;  /* 0x0000006208627220 */ /* 0x040fe40000410000 */
[----:B------:R-:W-:Y:S02]  /*11820*/  FMUL.FTZ R99, R8, R99 ;  /* 0x0000006308637220 */ /* 0x000fe40000410000 */
        /* <DEDUP_REMOVED lines=24> */
[----:B------:R-:W-:Y:S01]  /*119b0*/  MOV R10, 0xff800000 ;  /* 0xff800000000a7802 */ /* 0x000fe20000000f00 */
        /* <DEDUP_REMOVED lines=19> */
[----:B------:R-:W-:Y:S02]  /*11af0*/  FMUL.FTZ R96, R9, R96 ;  /* 0x0000006009607220 */ /* 0x000fe40000410000 */
        /* <DEDUP_REMOVED lines=22> */
[----:B------:R-:W-:Y:S02]  /*11c60*/  FMUL.FTZ R94, R11, R94 ;  /* 0x0000005e0b5e7220 */ /* 0x000fe40000410000 */
[----:B------:R-:W-:Y:S02]  /*11c70*/  FMUL.FTZ R9, R9, R97 ;  /* 0x0000006109097220 */ /* 0x000fe40000410000 */
[----:B------:R-:W-:-:S02]  /*11c80*/  FMUL.FTZ R11, R11, R95 ;  /* 0x0000005f0b0b7220 */ /* 0x000fc40000410000 */
[----:B------:R-:W-:Y:S02]  /*11c90*/  @P3 FFMA.FTZ R10, R18, R3, R4 ;  /* 0x00000003120a3223 */ /* 0x000fe40000010004 */
[----:B------:R-:W-:Y:S02]  /*11ca0*/  @P2 FFMA.FTZ R12, R17, R2, R7 ;  /* 0x00000002110c2223 */ /* 0x000fe40000010007 */
[----:B------:R-:W-:Y:S02]  /*11cb0*/  @P1 FFMA.FTZ R13, R16, R0, R19 ;  /* 0x00000000100d1223 */ /* 0x000fe40000010013 */
[----:B------:R-:W-:Y:S02]  /*11cc0*/  @P0 FFMA.FTZ R14, R15, R152, R5 ;  /* 0x000000980f0e0223 */ /* 0x000fe40000010005 */
.L_x_158:
[----:B------:R-:W-:Y:S05]  /*11cd0*/  @P4 BRA `(.L_x_225) ;  /* 0x000015d000004947 */ /* 0x000fea0003800000 */
[----:B------:R-:W1:Y:S01]  /*11ce0*/  S2R R0, SR_CTAID.Y ;  /* 0x0000000000007919 */ /* 0x000e620000002600 */
[----:B------:R-:W-:Y:S01]  /*11cf0*/  F2FP.BF16.PACK_AB R144, R145, R144 ;  /* 0x000000909190723e */ /* 0x000fe200000010ff */
[----:B------:R-:W-:Y:S01]  /*11d00*/  BSSY B0, `(.L_x_226) ;  /* 0x0000112000007945 */ /* 0x000fe20003800000 */
[----:B------:R-:W-:Y:S01]  /*11d10*/  F2FP.BF16.PACK_AB R146, R147, R146 ;  /* 0x000000929392723e */ /* 0x000fe200000010ff */
[----:B------:R-:W2:Y:S01]  /*11d20*/  S2R R2, SR_TID.X ;  /* 0x0000000000027919 */ /* 0x000ea20000002100 */
[----:B------:R-:W-:-:S02]  /*11d30*/  F2FP.BF16.PACK_AB R132, R133, R132 ;  /* 0x000000848584723e */ /* 0x000fc400000010ff */
[----:B------:R-:W-:Y:S01]  /*11d40*/  F2FP.BF16.PACK_AB R134, R135, R134 ;  /* 0x000000868786723e */ /* 0x000fe200000010ff */
[----:B------:R-:W3:Y:S01]  /*11d50*/  S2R R3, SR_CTAID.Z ;  /* 0x0000000000037919 */ /* 0x000ee20000002700 */
[----:B------:R-:W-:Y:S02]  /*11d60*/  F2FP.BF16.PACK_AB R140, R141, R140 ;  /* 0x0000008c8d8c723e */ /* 0x000fe400000010ff */
[----:B------:R-:W-:Y:S01]  /*11d70*/  F2FP.BF16.PACK_AB R142, R143, R142 ;  /* 0x0000008e8f8e723e */ /* 0x000fe200000010ff */
[----:B------:R-:W-:Y:S01]  /*11d80*/  BAR.SYNC.DEFER_BLOCKING 0x1, 0x80 ;  /* 0x0042000000007b1d */ /* 0x000fe20000010000 */
[----:B------:R-:W-:Y:S02]  /*11d90*/  F2FP.BF16.PACK_AB R136, R137, R136 ;  /* 0x000000888988723e */ /* 0x000fe400000010ff */
[----:B------:R-:W-:Y:S02]  /*11da0*/  F2FP.BF16.PACK_AB R138, R139, R138 ;  /* 0x0000008a8b8a723e */ /* 0x000fe400000010ff */
[----:B------:R-:W-:-:S02]  /*11db0*/  F2FP.BF16.PACK_AB R128, R129, R128 ;  /* 0x000000808180723e */ /* 0x000fc400000010ff */
[----:B------:R-:W-:Y:S02]  /*11dc0*/  F2FP.BF16.PACK_AB R130, R131, R130 ;  /* 0x000000828382723e */ /* 0x000fe400000010ff */
[----:B------:R-:W-:Y:S02]  /*11dd0*/  F2FP.BF16.PACK_AB R116, R117, R116 ;  /* 0x000000747574723e */ /* 0x000fe400000010ff */
[----:B------:R-:W-:Y:S01]  /*11de0*/  F2FP.BF16.PACK_AB R118, R119, R118 ;  /* 0x000000767776723e */ /* 0x000fe200000010ff */
[C---:B-1----:R-:W-:Y:S01]  /*11df0*/  IMAD.WIDE.U32 R24, R0.reuse, c[0x0][0x490], RZ ;  /* 0x0001240000187a25 */ /* 0x042fe200078e00ff */
[----:B------:R-:W-:Y:S02]  /*11e00*/  SHF.R.S32.HI R4, RZ, 0x1f, R0 ;  /* 0x0000001fff047819 */ /* 0x000fe40000011400 */
[----:B------:R-:W-:Y:S01]  /*11e10*/  F2FP.BF16.PACK_AB R124, R125, R124 ;  /* 0x0000007c7d7c723e */ /* 0x000fe200000010ff */
[----:B------:R-:W-:Y:S01]  /*11e20*/  IMAD.WIDE.U32 R16, R0, c[0x0][0x3e8], RZ ;  /* 0x0000fa0000107a25 */ /* 0x000fe200078e00ff */
[----:B--2---:R-:W-:-:S02]  /*11e30*/  SHF.R.S32.HI R19, RZ, 0x1f, R2 ;  /* 0x0000001fff137819 */ /* 0x004fc40000011402 */
[----:B------:R-:W-:Y:S01]  /*11e40*/  F2FP.BF16.PACK_AB R126, R127, R126 ;  /* 0x0000007e7f7e723e */ /* 0x000fe200000010ff */
[C---:B------:R-:W-:Y:S01]  /*11e50*/  IMAD R5, R4.reuse, c[0x0][0x3e8], RZ ;  /* 0x0000fa0004057a24 */ /* 0x040fe200078e02ff */
[CC--:B------:R-:W-:Y:S01]  /*11e60*/  LEA.HI R7, R19.reuse, R2.reuse, RZ, 0x5 ;  /* 0x0000000213077211 */ /* 0x0c0fe200078f28ff */
[----:B------:R-:W-:Y:S01]  /*11e70*/  IMAD R21, R4, c[0x0][0x490], RZ ;  /* 0x0001240004157a24 */ /* 0x000fe200078e02ff */
[-C--:B------:R-:W-:Y:S01]  /*11e80*/  LEA.HI R20, R19, R2.reuse, RZ, 0x2 ;  /* 0x0000000213147211 */ /* 0x080fe200078f10ff */
[C---:B------:R-:W-:Y:S01]  /*11e90*/  IMAD R26, R0.reuse, c[0x0][0x3ec], R5 ;  /* 0x0000fb00001a7a24 */ /* 0x040fe200078e0205 */
[----:B------:R-:W-:Y:S01]  /*11ea0*/  LOP3.LUT R5, R7, 0xffffffe0, RZ, 0xc0, !PT ;  /* 0xffffffe007057812 */ /* 0x000fe200078ec0ff */
[----:B------:R-:W-:Y:S01]  /*11eb0*/  IMAD R21, R0, c[0x0][0x494], R21 ;  /* 0x0001250000157a24 */ /* 0x000fe200078e0215 */
[----:B------:R-:W-:Y:S01]  /*11ec0*/  LOP3.LUT R15, R20, 0xfffffffc, RZ, 0xc0, !PT ;  /* 0xfffffffc140f7812 */ /* 0x000fe200078ec0ff */
[----:B------:R-:W-:Y:S01]  /*11ed0*/  IMAD.IADD R27, R17, 0x1, R26 ;  /* 0x00000001111b7824 */ /* 0x000fe200078e021a */
[----:B------:R-:W-:Y:S01]  /*11ee0*/  LEA.HI R0, R19, R2, RZ, 0x3 ;  /* 0x0000000213007211 */ /* 0x000fe200078f18ff */
[C---:B------:R-:W-:Y:S01]  /*11ef0*/  IMAD.IADD R5, R2.reuse, 0x1, -R5 ;  /* 0x0000000102057824 */ /* 0x040fe200078e0a05 */
[----:B---3--:R-:W-:Y:S01]  /*11f00*/  SHF.R.S32.HI R18, RZ, 0x1f, R3 ;  /* 0x0000001fff127819 */ /* 0x008fe20000011403 */
[----:B------:R-:W-:Y:S01]  /*11f10*/  IMAD.IADD R4, R2, 0x1, -R15 ;  /* 0x0000000102047824 */ /* 0x000fe200078e0a0f */
[----:B------:R-:W-:Y:S01]  /*11f20*/  SHF.R.S32.HI R15, RZ, 0x2, R20 ;  /* 0x00000002ff0f7819 */ /* 0x000fe20000011414 */
[----:B------:R-:W-:Y:S01]  /*11f30*/  IMAD.SHL.U32 R0, R0, 0x8, RZ ;  /* 0x0000000800007824 */ /* 0x000fe200078e00ff */
[----:B------:R-:W-:Y:S01]  /*11f40*/  SHF.R.S32.HI R2, RZ, 0x1f, R5 ;  /* 0x0000001fff027819 */ /* 0x000fe20000011405 */
[----:B------:R-:W-:Y:S01]  /*11f50*/  IMAD.MOV.U32 R26, RZ, RZ, R16 ;  /* 0x000000ffff1a7224 */ /* 0x000fe200078e0010 */
[----:B------:R-:W-:Y:S01]  /*11f60*/  LOP3.LUT P3, RZ, R5, 0x3, RZ, 0xc0, !PT ;  /* 0x0000000305ff7812 */ /* 0x000fe2000786c0ff */
[----:B------:R-:W-:Y:S01]  /*11f70*/  IMAD R6, R18, c[0x0][0x498], RZ ;  /* 0x0001260012067a24 */ /* 0x000fe200078e02ff */
[----:B------:R-:W-:Y:S01]  /*11f80*/  LEA.HI R2, R2, R5, RZ, 0x2 ;  /* 0x0000000502027211 */ /* 0x000fe200078f10ff */
[----:B------:R-:W-:Y:S01]  /*11f90*/  IMAD R18, R18, c[0x0][0x3f0], RZ ;  /* 0x0000fc0012127a24 */ /* 0x000fe200078e02ff */
[----:B------:R-:W-:Y:S01]  /*11fa0*/  LOP3.LUT R5, R0, 0xc0, RZ, 0xc0, !PT ;  /* 0x000000c000057812 */ /* 0x000fe200078ec0ff */
[----:B------:R-:W-:Y:S01]  /*11fb0*/  IMAD.SHL.U32 R0, R4, 0x8, RZ ;  /* 0x0000000804007824 */ /* 0x000fe200078e00ff */
[----:B------:R-:W-:Y:S01]  /*11fc0*/  SHF.R.S32.HI R22, RZ, 0x1f, R7 ;  /* 0x0000001fff167819 */ /* 0x000fe20000011407 */
[----:B------:R-:W-:Y:S01]  /*11fd0*/  IMAD.IADD R25, R25, 0x1, R21 ;  /* 0x0000000119197824 */ /* 0x000fe200078e0215 */
[----:B------:R-:W-:Y:S01]  /*11fe0*/  SHF.R.U32.HI R23, RZ, 0x3, R5 ;  /* 0x00000003ff177819 */ /* 0x000fe20000011605 */
[----:B------:R-:W-:Y:S01]  /*11ff0*/  IMAD R6, R3, c[0x0][0x49c], R6 ;  /* 0x0001270003067a24 */ /* 0x000fe200078e0206 */
[----:B------:R-:W-:Y:S01]  /*12000*/  LOP3.LUT R16, R5, 0x18, R0, 0xf8, !PT ;  /* 0x0000001805107812 */ /* 0x000fe200078ef800 */
[C---:B------:R-:W-:Y:S01]  /*12010*/  IMAD R5, R3.reuse, c[0x0][0x3f4], R18 ;  /* 0x0000fd0003057a24 */ /* 0x040fe200078e0212 */
[----:B------:R-:W-:Y:S01]  /*12020*/  SHF.R.S32.HI R21, RZ, 0x5, R7 ;  /* 0x00000005ff157819 */ /* 0x000fe20000011407 */
[----:B------:R-:W-:Y:S01]  /*12030*/  IMAD.WIDE.U32 R18, R3, c[0x0][0x498], R24 ;  /* 0x0001260003127a25 */ /* 0x000fe200078e0018 */
[----:B------:R-:W-:-:S02]  /*12040*/  LOP3.LUT R23, R16, R23, RZ, 0x3c, !PT ;  /* 0x0000001710177212 */ /* 0x000fc400078e3cff */
[----:B------:R-:W1:Y:S01]  /*12050*/  S2R R16, SR_CTAID.X ;  /* 0x0000000000107919 */ /* 0x000e620000002500 */
[----:B------:R-:W-:Y:S01]  /*12060*/  SHF.R.S32.HI R24, RZ, 0x1f, R20 ;  /* 0x0000001fff187819 */ /* 0x000fe20000011414 */
[----:B------:R-:W-:Y:S01]  /*12070*/  IMAD.WIDE.U32 R26, R3, c[0x0][0x3f0], R26 ;  /* 0x0000fc00031a7a25 */ /* 0x000fe200078e001a */
[-C--:B------:R-:W-:Y:S02]  /*12080*/  LEA.HI R3, R15, R15.reuse, RZ, 0x1 ;  /* 0x0000000f0f037211 */ /* 0x080fe400078f08ff */
[----:B------:R-:W-:Y:S01]  /*12090*/  LEA.HI R24, R24, R15, RZ, 0x3 ;  /* 0x0000000f18187211 */ /* 0x000fe200078f18ff */
[----:B------:R-:W-:Y:S01]  /*120a0*/  IMAD.MOV.U32 R17, RZ, RZ, c[0x0][0x4e8] ;  /* 0x00013a00ff117624 */ /* 0x000fe200078e00ff */
[----:B------:R-:W-:Y:S01]  /*120b0*/  LEA.HI R22, R22, R21, RZ, 0x2 ;  /* 0x0000001516167211 */ /* 0x000fe200078f10ff */
[C---:B------:R-:W-:Y:S01]  /*120c0*/  IMAD R25, R4.reuse, 0x20, R15 ;  /* 0x0000002004197824 */ /* 0x040fe200078e020f */
[----:B------:R-:W-:Y:S01]  /*120d0*/  LOP3.LUT R20, R3, 0x3fffffe, RZ, 0xc0, !PT ;  /* 0x03fffffe03147812 */ /* 0x000fe200078ec0ff */
[----:B------:R-:W-:Y:S01]  /*120e0*/  IMAD.IADD R27, R27, 0x1, R5 ;  /* 0x000000011b1b7824 */ /* 0x000fe200078e0205 */
[----:B------:R-:W-:-:S02]  /*120f0*/  LEA.HI R7, R4, R4, RZ, 0x1 ;  /* 0x0000000404077211 */ /* 0x000fc400078f08ff */
[----:B------:R-:W-:Y:S01]  /*12100*/  LOP3.LUT R24, R24, 0xfffffff8, RZ, 0xc0, !PT ;  /* 0xfffffff818187812 */ /* 0x000fe200078ec0ff */
[----:B------:R-:W-:Y:S01]  /*12110*/  IMAD.IADD R20, R15, 0x1, -R20 ;  /* 0x000000010f147824 */ /* 0x000fe200078e0a14 */
[----:B------:R-:W-:Y:S02]  /*12120*/  LOP3.LUT R22, R22, 0xffffffc, RZ, 0xc0, !PT ;  /* 0x0ffffffc16167812 */ /* 0x000fe400078ec0ff */
[----:B------:R-:W-:Y:S01]  /*12130*/  ISETP.NE.AND P0, PT, R17, 0x1, PT ;  /* 0x000000011100780c */ /* 0x000fe20003f05270 */
[----:B------:R-:W-:Y:S01]  /*12140*/  IMAD.IADD R24, R15, 0x1, -R24 ;  /* 0x000000010f187824 */ /* 0x000fe200078e0a18 */
[C---:B------:R-:W-:Y:S01]  /*12150*/  LOP3.LUT R3, R7.reuse, 0x1ffffffe, RZ, 0xc0, !PT ;  /* 0x1ffffffe07037812 */ /* 0x040fe200078ec0ff */
[----:B------:R-:W-:Y:S01]  /*12160*/  IMAD.SHL.U32 R7, R7, 0x20, RZ ;  /* 0x0000002007077824 */ /* 0x000fe200078e00ff */
[----:B------:R-:W-:Y:S01]  /*12170*/  SHF.R.S32.HI R29, RZ, 0x2, R2 ;  /* 0x00000002ff1d7819 */ /* 0x000fe20000011402 */
[----:B------:R-:W-:Y:S01]  /*12180*/  IMAD.IADD R22, R21, 0x1, -R22 ;  /* 0x0000000115167824 */ /* 0x000fe200078e0a16 */
[----:B------:R-:W-:Y:S01]  /*12190*/  F2FP.BF16.PACK_AB R120, R121, R120 ;  /* 0x000000787978723e */ /* 0x000fe200000010ff */
[----:B------:R-:W-:Y:S01]  /*121a0*/  IMAD R20, R21, 0x8, R20 ;  /* 0x0000000815147824 */ /* 0x000fe200078e0214 */
[----:B------:R-:W-:Y:S01]  /*121b0*/  LOP3.LUT R2, R7, 0xffffffc0, RZ, 0xc0, !PT ;  /* 0xffffffc007027812 */ /* 0x000fe200078ec0ff */
[----:B------:R-:W-:Y:S01]  /*121c0*/  IMAD R21, R21, 0x100, R4 ;  /* 0x0000010015157824 */ /* 0x000fe200078e0204 */
[----:B------:R-:W-:Y:S01]  /*121d0*/  F2FP.BF16.PACK_AB R122, R123, R122 ;  /* 0x0000007a7b7a723e */ /* 0x000fe200000010ff */
[----:B------:R-:W-:Y:S01]  /*121e0*/  IMAD.IADD R3, R4, 0x1, -R3 ;  /* 0x0000000104037824 */ /* 0x000fe200078e0a03 */
[----:B------:R-:W-:Y:S01]  /*121f0*/  LEA.HI R4, R24, R24, RZ, 0x1 ;  /* 0x0000001818047211 */ /* 0x000fe200078f08ff */
[----:B-1----:R-:W-:Y:S01]  /*12200*/  IMAD R25, R16, 0x80, R25 ;  /* 0x0000008010197824 */ /* 0x002fe200078e0219 */
[----:B------:R-:W-:Y:S01]  /*12210*/  F2FP.BF16.PACK_AB R112, R113, R112 ;  /* 0x000000707170723e */ /* 0x000fe200000010ff */
[----:B------:R-:W-:Y:S01]  /*12220*/  IMAD R29, R22, 0x10, R29 ;  /* 0x00000010161d7824 */ /* 0x000fe200078e021d */
[----:B------:R-:W-:Y:S01]  /*12230*/  LOP3.LUT R5, R4, 0x3fffffe, RZ, 0xc0, !PT ;  /* 0x03fffffe04057812 */ /* 0x000fe200078ec0ff */
[----:B------:R-:W-:Y:S01]  /*12240*/  IMAD R22, R3, 0x8, R2 ;  /* 0x0000000803167824 */ /* 0x000fe200078e0202 */
[----:B------:R-:W-:Y:S01]  /*12250*/  SHF.R.S32.HI R4, RZ, 0x1, R4 ;  /* 0x00000001ff047819 */ /* 0x000fe20000011404 */
[----:B------:R-:W-:Y:S01]  /*12260*/  @P0 IMAD.HI.U32 R2, R25, c[0x0][0x4ec], RZ ;  /* 0x00013b0019020a27 */ /* 0x000fe200078e00ff */
[----:B------:R-:W-:-:S02]  /*12270*/  F2FP.BF16.PACK_AB R114, R115, R114 ;  /* 0x000000727372723e */ /* 0x000fc400000010ff */
[----:B------:R-:W-:Y:S01]  /*12280*/  LOP3.LUT P1, RZ, R4, 0x2, RZ, 0xc0, !PT ;  /* 0x0000000204ff7812 */ /* 0x000fe2000782c0ff */
[----:B------:R-:W-:Y:S01]  /*12290*/  IMAD.IADD R24, R24, 0x1, -R5 ;  /* 0x0000000118187824 */ /* 0x000fe200078e0a05 */
[----:B------:R-:W-:Y:S01]  /*122a0*/  F2FP.BF16.PACK_AB R100, R101, R100 ;  /* 0x000000646564723e */ /* 0x000fe200000010ff */
[----:B------:R-:W-:Y:S01]  /*122b0*/  IMAD.IADD R5, R29, 0x1, R22 ;  /* 0x000000011d057824 */ /* 0x000fe200078e0216 */
[----:B------:R-:W-:Y:S01]  /*122c0*/  LOP3.LUT R22, R4, 0x1, RZ, 0xc0, !PT ;  /* 0x0000000104167812 */ /* 0x000fe200078ec0ff */
[----:B------:R-:W-:Y:S01]  /*122d0*/  IMAD.MOV.U32 R3, RZ, RZ, R25 ;  /* 0x000000ffff037224 */ /* 0x000fe200078e0019 */
[----:B------:R-:W-:Y:S01]  /*122e0*/  @P0 SHF.R.U32.HI R3, RZ, c[0x0][0x4f0], R2 ;  /* 0x00013c00ff030a19 */ /* 0x000fe20000011602 */
[----:B------:R-:W-:Y:S01]  /*122f0*/  IMAD R29, R16, 0x80, R29 ;  /* 0x00000080101d7824 */ /* 0x000fe200078e021d */
[----:B------:R-:W-:Y:S01]  /*12300*/  ISETP.NE.U32.AND P2, PT, R22, 0x1, PT ;  /* 0x000000011600780c */ /* 0x000fe20003f45070 */
[----:B------:R-:W-:Y:S01]  /*12310*/  IMAD R21, R24, 0x10, R21 ;  /* 0x0000001018157824 */ /* 0x000fe200078e0215 */
[----:B------:R-:W-:Y:S01]  /*12320*/  SHF.R.S32.HI R7, RZ, 0x1f, R3 ;  /* 0x0000001fff077819 */ /* 0x000fe20000011403 */
[----:B------:R-:W-:Y:S01]  /*12330*/  IMAD R24, R17, c[0x0][0x388], RZ ;  /* 0x0000e20011187a24 */ /* 0x000fe200078e02ff */
[----:B------:R-:W-:Y:S01]  /*12340*/  IADD3 R17, R29, 0x8, RZ ;  /* 0x000000081d117810 */ /* 0x000fe20007ffe0ff */
[----:B------:R-:W-:Y:S01]  /*12350*/  IMAD R5, R16, 0x80, R5 ;  /* 0x0000008010057824 */ /* 0x000fe200078e0205 */
[----:B------:R-:W-:Y:S01]  /*12360*/  F2FP.BF16.PACK_AB R102, R103, R102 ;  /* 0x000000666766723e */ /* 0x000fe200000010ff */
[----:B------:R-:W-:Y:S01]  /*12370*/  IMAD R22, R7, c[0x0][0x3e0], RZ ;  /* 0x0000f80007167a24 */ /* 0x000fe200078e02ff */
[----:B------:R-:W-:Y:S01]  /*12380*/  ISETP.GE.OR P5, PT, R17, R24, P3 ;  /* 0x000000181100720c */ /* 0x000fe20001fa6670 */
[----:B------:R-:W-:Y:S01]  /*12390*/  IMAD.SHL.U32 R17, R4, 0x40, RZ ;  /* 0x0000004004117824 */ /* 0x000fe200078e00ff */
[----:B------:R-:W-:Y:S01]  /*123a0*/  F2FP.BF16.PACK_AB R108, R109, R108 ;  /* 0x0000006c6d6c723e */ /* 0x000fe200000010ff */
[----:B------:R-:W-:Y:S01]  /*123b0*/  @P0 IMAD.HI.U32 R4, R5, c[0x0][0x4ec], RZ ;  /* 0x00013b0005040a27 */ /* 0x000fe200078e00ff */
[----:B------:R-:W-:-:S02]  /*123c0*/  F2FP.BF16.PACK_AB R110, R111, R110 ;  /* 0x0000006e6f6e723e */ /* 0x000fc400000010ff */
[----:B------:R-:W-:Y:S01]  /*123d0*/  LOP3.LUT R17, R17, 0xc0, RZ, 0xc0, !PT ;  /* 0x000000c011117812 */ /* 0x000fe200078ec0ff */
[----:B------:R-:W-:Y:S01]  /*123e0*/  IMAD.MOV R2, RZ, RZ, -R3 ;  /* 0x000000ffff027224 */ /* 0x000fe200078e0a03 */
[----:B------:R-:W-:Y:S01]  /*123f0*/  F2FP.BF16.PACK_AB R104, R105, R104 ;  /* 0x000000686968723e */ /* 0x000fe200000010ff */
[----:B------:R-:W-:Y:S01]  /*12400*/  IMAD.WIDE.U32 R26, R3, c[0x0][0x3e0], R26 ;  /* 0x0000f800031a7a25 */ /* 0x000fe200078e001a */
[----:B------:R-:W-:Y:S02]  /*12410*/  F2FP.BF16.PACK_AB R106, R107, R106 ;  /* 0x0000006a6b6a723e */ /* 0x000fe400000010ff */
[----:B------:R-:W-:Y:S01]  /*12420*/  F2FP.BF16.PACK_AB R52, R53, R52 ;  /* 0x000000343534723e */ /* 0x000fe200000010ff */
[----:B------:R-:W-:Y:S01]  /*12430*/  IMAD R22, R3, c[0x0][0x3e4], R22 ;  /* 0x0000f90003167a24 */ /* 0x000fe200078e0216 */
[----:B------:R-:W-:Y:S01]  /*12440*/  IADD3 R3, R29, 0x40, RZ ;  /* 0x000000401d037810 */ /* 0x000fe20007ffe0ff */
[----:B------:R-:W-:Y:S01]  /*12450*/  IMAD.MOV.U32 R7, RZ, RZ, R5 ;  /* 0x000000ffff077224 */ /* 0x000fe200078e0005 */
[----:B------:R-:W-:Y:S01]  /*12460*/  @P0 SHF.R.U32.HI R7, RZ, c[0x0][0x4f0], R4 ;  /* 0x00013c00ff070a19 */ /* 0x000fe20000011604 */
[----:B------:R-:W-:Y:S01]  /*12470*/  IMAD.IADD R27, R27, 0x1, R22 ;  /* 0x000000011b1b7824 */ /* 0x000fe200078e0216 */
[----:B------:R-:W-:Y:S01]  /*12480*/  ISETP.GE.OR P4, PT, R3, R24, P3 ;  /* 0x000000180300720c */ /* 0x000fe20001f86670 */
[----:B------:R-:W-:Y:S01]  /*12490*/  IMAD R2, R2, c[0x0][0x4e8], R25 ;  /* 0x00013a0002027a24 */ /* 0x000fe200078e0219 */
[----:B------:R-:W-:Y:S01]  /*124a0*/  SHF.R.S32.HI R3, RZ, 0x1f, R7 ;  /* 0x0000001fff037819 */ /* 0x000fe20000011407 */
[----:B------:R-:W-:Y:S01]  /*124b0*/  IMAD.U32 R20, R20, 0x20, R23 ;  /* 0x0000002014147824 */ /* 0x000fe200078e0017 */
[----:B------:R-:W-:Y:S01]  /*124c0*/  IADD3 R22, P0, R7, R18, RZ ;  /* 0x0000001207167210 */ /* 0x000fe20007f1e0ff */
[----:B------:R-:W-:Y:S01]  /*124d0*/  IMAD.MOV R18, RZ, RZ, -R7 ;  /* 0x000000ffff127224 */ /* 0x000fe200078e0a07 */
[----:B------:R-:W-:-:S02]  /*124e0*/  LEA.HI R4, R17, R17, RZ, 0x1d ;  /* 0x0000001111047211 */ /* 0x000fc400078fe8ff */
[----:B------:R-:W-:Y:S01]  /*124f0*/  IADD3.X R23, R3, R19, R6, P0, !PT ;  /* 0x0000001303177210 */ /* 0x000fe200007fe406 */
[----:B------:R-:W-:Y:S01]  /*12500*/  IMAD R5, R18, c[0x0][0x4e8], R5 ;  /* 0x00013a0012057a24 */ /* 0x000fe200078e0205 */
[----:B------:R-:W-:Y:S01]  /*12510*/  SHF.R.S32.HI R3, RZ, 0x1f, R2 ;  /* 0x0000001fff037819 */ /* 0x000fe20000011402 */
[----:B------:R-:W-:Y:S01]  /*12520*/  IMAD.U32 R4, R21, 0x2, R4 ;  /* 0x0000000215047824 */ /* 0x000fe200078e0004 */
[----:B------:R-:W-:Y:S01]  /*12530*/  F2FP.BF16.PACK_AB R54, R55, R54 ;  /* 0x000000363736723e */ /* 0x000fe200000010ff */
[----:B------:R-:W-:Y:S01]  /*12540*/  IMAD.WIDE.U32 R18, R2, c[0x0][0x3d8], R26 ;  /* 0x0000f60002127a25 */ /* 0x000fe200078e001a */
[----:B------:R-:W-:Y:S02]  /*12550*/  F2FP.BF16.PACK_AB R64, R65, R64 ;  /* 0x000000404140723e */ /* 0x000fe400000010ff */
[----:B------:R-:W-:Y:S01]  /*12560*/  F2FP.BF16.PACK_AB R66, R67, R66 ;  /* 0x000000424342723e */ /* 0x000fe200000010ff */
[----:B------:R-:W-:Y:S01]  /*12570*/  IMAD R3, R3, c[0x0][0x3d8], RZ ;  /* 0x0000f60003037a24 */ /* 0x000fe200078e02ff */
[----:B------:R-:W-:Y:S01]  /*12580*/  F2FP.BF16.PACK_AB R56, R57, R56 ;  /* 0x000000383938723e */ /* 0x000fe200000010ff */
[----:B------:R-:W-:Y:S01]  /*12590*/  IMAD.SHL.U32 R7, R4, 0x2, RZ ;  /* 0x0000000204077824 */ /* 0x000fe200078e00ff */
[----:B------:R-:W-:Y:S01]  /*125a0*/  F2FP.BF16.PACK_AB R58, R59, R58 ;  /* 0x0000003a3b3a723e */ /* 0x000fe200000010ff */
[----:B------:R-:W-:Y:S01]  /*125b0*/  IMAD R3, R2, c[0x0][0x3dc], R3 ;  /* 0x0000f70002037a24 */ /* 0x000fe200078e0203 */
[----:B------:R-:W-:Y:S01]  /*125c0*/  F2FP.BF16.PACK_AB R60, R61, R60 ;  /* 0x0000003c3d3c723e */ /* 0x000fe200000010ff */
[----:B------:R-:W-:Y:S01]  /*125d0*/  IMAD.MOV.U32 R2, RZ, RZ, 0x20 ;  /* 0x00000020ff027424 */ /* 0x000fe200078e00ff */
[C---:B------:R-:W-:Y:S01]  /*125e0*/  IADD3 R4, R7.reuse, 0x80, RZ ;  /* 0x0000008007047810 */ /* 0x040fe20007ffe0ff */
[----:B------:R-:W-:Y:S01]  /*125f0*/  STS [R7+0x80], R144 ;  /* 0x0000809007007388 */ /* 0x000fe20000000800 */
[----:B------:R-:W-:Y:S01]  /*12600*/  IADD3 R17, R7, 0x70, RZ ;  /* 0x0000007007117810 */ /* 0x000fe20007ffe0ff */
[----:B------:R-:W-:Y:S01]  /*12610*/  IMAD.WIDE.U32 R22, R5, c[0x0][0x488], R22 ;  /* 0x0001220005167a25 */ /* 0x000fe200078e0016 */
[----:B------:R-:W-:Y:S01]  /*12620*/  SEL R2, R2, 0xffffffe0, !P1 ;  /* 0xffffffe002027807 */ /* 0x000fe20004800000 */
[----:B------:R-:W-:Y:S01]  /*12630*/  STS [R7+0x280], R146 ;  /* 0x0002809207007388 */ /* 0x000fe20000000800 */
[----:B------:R-:W-:Y:S01]  /*12640*/  @P2 IADD3 R17, R4, 0x10, RZ ;  /* 0x0000001004112810 */ /* 0x000fe20007ffe0ff */
[----:B------:R-:W-:Y:S01]  /*12650*/  IMAD.IADD R3, R19, 0x1, R3 ;  /* 0x0000000113037824 */ /* 0x000fe200078e0203 */
[----:B------:R-:W-:Y:S01]  /*12660*/  SHF.R.S32.HI R4, RZ, 0x1f, R5 ;  /* 0x0000001fff047819 */ /* 0x000fe20000011405 */
[----:B------:R-:W-:Y:S01]  /*12670*/  IMAD.IADD R21, R7, 0x1, R2 ;  /* 0x0000000107157824 */ /* 0x000fe200078e0202 */
[----:B------:R-:W-:Y:S01]  /*12680*/  F2FP.BF16.PACK_AB R62, R63, R62 ;  /* 0x0000003e3f3e723e */ /* 0x000fe200000010ff */
[----:B------:R-:W-:Y:S01]  /*12690*/  IMAD.IADD R25, R2, 0x1, R17 ;  /* 0x0000000102197824 */ /* 0x000fe200078e0211 */
[----:B------:R-:W-:Y:S01]  /*126a0*/  STS [R17], R132 ;  /* 0x0000008411007388 */ /* 0x000fe20000000800 */
[----:B------:R-:W-:Y:S01]  /*126b0*/  IMAD R4, R4, c[0x0][0x488], RZ ;  /* 0x0001220004047a24 */ /* 0x000fe200078e02ff */
[----:B------:R-:W-:Y:S01]  /*126c0*/  F2FP.BF16.PACK_AB R68, R69, R68 ;  /* 0x000000444544723e */ /* 0x000fe200000010ff */
[----:B------:R-:W-:Y:S01]  /*126d0*/  IMAD R57, R16, 0x80, R15 ;  /* 0x0000008010397824 */ /* 0x000fe200078e020f */
[----:B------:R-:W-:Y:S01]  /*126e0*/  STS [R17+0x200], R134 ;  /* 0x0002008611007388 */ /* 0x000fe20000000800 */
[----:B------:R-:W-:Y:S01]  /*126f0*/  IMAD R4, R5, c[0x0][0x48c], R4 ;  /* 0x0001230005047a24 */ /* 0x000fe200078e0204 */
[----:B------:R-:W-:-:S02]  /*12700*/  F2FP.BF16.PACK_AB R70, R71, R70 ;  /* 0x000000464746723e */ /* 0x000fc400000010ff */
[----:B------:R-:W-:Y:S01]  /*12710*/  STS [R7+0x1080], R140 ;  /* 0x0010808c07007388 */ /* 0x000fe20000000800 */
[----:B------:R-:W-:Y:S01]  /*12720*/  F2FP.BF16.PACK_AB R80, R81, R80 ;  /* 0x000000505150723e */ /* 0x000fe200000010ff */
[----:B------:R-:W-:Y:S01]  /*12730*/  IMAD.IADD R23, R23, 0x1, R4 ;  /* 0x0000000117177824 */ /* 0x000fe200078e0204 */
        /* <DEDUP_REMOVED lines=11> */
[----:B------:R-:W-:Y:S02]  /*127f0*/  LEA R5, P0, R22, c[0x0][0x450], 0x2 ;  /* 0x0001140016057a11 */ /* 0x000fe400078010ff */
[----:B------:R-:W-:Y:S01]  /*12800*/  F2FP.BF16.PACK_AB R9, R9, R96 ;  /* 0x000000600909723e */ /* 0x000fe200000010ff */
[----:B------:R-:W-:Y:S01]  /*12810*/  STS [R21+0x280], R130 ;  /* 0x0002808215007388 */ /* 0x000fe20000000800 */
[----:B------:R-:W-:Y:S02]  /*12820*/  F2FP.BF16.PACK_AB R98, R99, R98 ;  /* 0x000000626362723e */ /* 0x000fe400000010ff */
[----:B------:R-:W-:Y:S01]  /*12830*/  F2FP.BF16.PACK_AB R88, R89, R88 ;  /* 0x000000585958723e */ /* 0x000fe200000010ff */
[----:B------:R-:W-:Y:S01]  /*12840*/  STS [R25], R116 ;  /* 0x0000007419007388 */ /* 0x000fe20000000800 */
[----:B------:R-:W-:-:S02]  /*12850*/  F2FP.BF16.PACK_AB R90, R91, R90 ;  /* 0x0000005a5b5a723e */ /* 0x000fc400000010ff */
[----:B------:R-:W-:Y:S01]  /*12860*/  F2FP.BF16.PACK_AB R8, R93, R8 ;  /* 0x000000085d08723e */ /* 0x000fe200000010ff */
[----:B------:R-:W-:Y:S01]  /*12870*/  STS [R25+0x200], R118 ;  /* 0x0002007619007388 */ /* 0x000fe20000000800 */
[----:B------:R-:W-:Y:S02]  /*12880*/  F2FP.BF16.PACK_AB R11, R11, R94 ;  /* 0x0000005e0b0b723e */ /* 0x000fe400000010ff */
[----:B------:R-:W-:Y:S01]  /*12890*/  LEA.HI.X R23, R22, c[0x0][0x454], R23, 0x2, P0 ;  /* 0x0001150016177a11 */ /* 0x000fe200000f1417 */
[----:B------:R-:W-:Y:S01]  /*128a0*/  STS [R21+0x1080], R124 ;  /* 0x0010807c15007388 */ /* 0x000fe20000000800 */
[C---:B------:R-:W-:Y:S02]  /*128b0*/  ISETP.GE.OR P6, PT, R29.reuse, R24, P3 ;  /* 0x000000181d00720c */ /* 0x040fe40001fc6670 */
[----:B------:R-:W-:Y:S01]  /*128c0*/  IADD3 R29, R29, 0x48, RZ ;  /* 0x000000481d1d7810 */ /* 0x000fe20007ffe0ff */
[----:B------:R-:W-:Y:S01]  /*128d0*/  STS [R21+0x1280], R126 ;  /* 0x0012807e15007388 */ /* 0x000fe20000000800 */
[----:B------:R-:W-:-:S02]  /*128e0*/  LEA R2, P0, R18, c[0x0][0x380], 0x1 ;  /* 0x0000e00012027a11 */ /* 0x000fc400078008ff */
[-C--:B------:R-:W-:Y:S01]  /*128f0*/  ISETP.GE.OR P3, PT, R29, R24.reuse, P3 ;  /* 0x000000181d00720c */ /* 0x080fe20001f66670 */
[----:B------:R-:W-:Y:S01]  /*12900*/  STS [R25+0x1000], R120 ;  /* 0x0010007819007388 */ /* 0x000fe20000000800 */
[----:B------:R-:W-:Y:S02]  /*12910*/  LEA.HI.X R3, R18, c[0x0][0x384], R3, 0x1, P0 ;  /* 0x0000e10012037a11 */ /* 0x000fe400000f0c03 */
[----:B------:R-:W-:Y:S01]  /*12920*/  ISETP.GE.AND P0, PT, R57, R24, PT ;  /* 0x000000183900720c */ /* 0x000fe20003f06270 */
        /* <DEDUP_REMOVED lines=20> */
[----:B------:R-:W-:Y:S01]  /*12a70*/  STS [R17+0x4200], R82 ;  /* 0x0042005211007388 */ /* 0x000fe20000000800 */
[----:B-1----:R-:W-:-:S03]  /*12a80*/  IMAD.SHL.U32 R58, R20, 0x2, RZ ;  /* 0x00000002143a7824 */ /* 0x002fc600078e00ff */
        /* <DEDUP_REMOVED lines=16> */
[----:B------:R-:W2:Y:S04]  /*12b90*/  SHFL.IDX PT, R93, R23, 0x1, 0x1c1f ;  /* 0x003c1f00175d7f89 */ /* 0x000ea800000e0000 */
[----:B------:R-:W-:Y:S04]  /*12ba0*/  SHFL.IDX PT, R52, R5, 0x2, 0x1c1f ;  /* 0x005c1f0005347f89 */ /* 0x000fe800000e0000 */
[----:B------:R-:W3:Y:S04]  /*12bb0*/  SHFL.IDX PT, R53, R23, 0x2, 0x1c1f ;  /* 0x005c1f0017357f89 */ /* 0x000ee800000e0000 */
[----:B------:R-:W-:Y:S04]  /*12bc0*/  SHFL.IDX PT, R54, R5, 0x3, 0x1c1f ;  /* 0x007c1f0005367f89 */ /* 0x000fe800000e0000 */
[----:B------:R-:W4:Y:S04]  /*12bd0*/  SHFL.IDX PT, R55, R23, 0x3, 0x1c1f ;  /* 0x007c1f0017377f89 */ /* 0x000f2800000e0000 */
[----:B-1----:R1:W-:Y:S04]  /*12be0*/  @!P6 ST.E [R26.64], R10 ;  /* 0x0000000a1a00e985 */ /* 0x0023e8000c101908 */
[----:B--2---:R1:W-:Y:S04]  /*12bf0*/  @!P5 ST.E [R92.64], R12 ;  /* 0x0000000c5c00d985 */ /* 0x0043e8000c101908 */
[----:B------:R1:W2:Y:S04]  /*12c00*/  SHFL.IDX PT, R60, R2, RZ, 0x1c1f ;  /* 0x001c1fff023c7589 */ /* 0x0002a800000e0000 */
[----:B---3--:R1:W-:Y:S04]  /*12c10*/  @!P4 ST.E [R52.64], R13 ;  /* 0x0000000d3400c985 */ /* 0x0083e8000c101908 */
[----:B------:R1:W3:Y:S04]  /*12c20*/  SHFL.IDX PT, R61, R3, RZ, 0x1c1f ;  /* 0x001c1fff033d7589 */ /* 0x0002e800000e0000 */
[----:B----4-:R1:W-:Y:S04]  /*12c30*/  @!P3 ST.E [R54.64], R14 ;  /* 0x0000000e3600b985 */ /* 0x0103e8000c101908 */
[----:B------:R1:W4:Y:S04]  /*12c40*/  LDS.128 R48, [R58+0x880] ;  /* 0x000880003a307984 */ /* 0x0003280000000c00 */
[----:B------:R1:W1:Y:S04]  /*12c50*/  LDS.128 R44, [R58+0x1080] ;  /* 0x001080003a2c7984 */ /* 0x0002680000000c00 */
[----:B------:R1:W1:Y:S04]  /*12c60*/  LDS.128 R40, [R58+0x1880] ;  /* 0x001880003a287984 */ /* 0x0002680000000c00 */
[----:B------:R1:W1:Y:S04]  /*12c70*/  LDS.128 R36, [R58+0x2880] ;  /* 0x002880003a247984 */ /* 0x0002680000000c00 */
[----:B------:R1:W1:Y:S04]  /*12c80*/  LDS.128 R32, [R58+0x3080] ;  /* 0x003080003a207984 */ /* 0x0002680000000c00 */
[----:B------:R1:W1:Y:S04]  /*12c90*/  LDS.128 R28, [R58+0x3880] ;  /* 0x003880003a1c7984 */ /* 0x0002680000000c00 */
[----:B------:R1:W1:Y:S04]  /*12ca0*/  LDS.128 R20, [R58+0x4880] ;  /* 0x004880003a147984 */ /* 0x0002680000000c00 */
[----:B------:R1:W1:Y:S04]  /*12cb0*/  LDS.128 R8, [R58+0x5080] ;  /* 0x005080003a087984 */ /* 0x0002680000000c00 */
[----:B------:R1:W1:Y:S01]  /*12cc0*/  LDS.128 R4, [R58+0x5880] ;  /* 0x005880003a047984 */ /* 0x0002620000000c00 */
[----:B------:R-:W-:Y:S05]  /*12cd0*/  @P0 BRA `(.L_x_227) ;  /* 0x0000014000000947 */ /* 0x000fea0003800000 */
[----:B-123--:R-:W1:Y:S01]  /*12ce0*/  LDS.128 R52, [R58+0x80] ;  /* 0x000080003a347984 */ /* 0x00ee620000000c00 */
[----:B------:R-:W-:-:S02]  /*12cf0*/  IADD3 R56, R0, 0x20, RZ ;  /* 0x0000002000387810 */ /* 0x000fc40007ffe0ff */
[----:B------:R-:W-:Y:S01]  /*12d00*/  IADD3 R26, R0, 0x40, RZ ;  /* 0x00000040001a7810 */ /* 0x000fe20007ffe0ff */
[----:B------:R-:W2:Y:S01]  /*12d10*/  LDS.128 R16, [R58+0x2080] ;  /* 0x002080003a107984 */ /* 0x000ea20000000c00 */
[----:B------:R-:W-:Y:S02]  /*12d20*/  ISETP.GE.AND P1, PT, R56, c[0x0][0x3c8], PT ;  /* 0x0000f20038007a0c */ /* 0x000fe40003f26270 */
[----:B------:R-:W-:Y:S01]  /*12d30*/  ISETP.GE.AND P0, PT, R26, c[0x0][0x3c8], PT ;  /* 0x0000f2001a007a0c */ /* 0x000fe20003f06270 */
[----:B------:R3:W5:Y:S01]  /*12d40*/  LDS.128 R12, [R58+0x4080] ;  /* 0x004080003a0c7984 */ /* 0x0007620000000c00 */
[----:B------:R-:W-:-:S09]  /*12d50*/  ISETP.GE.AND P2, PT, R0, c[0x0][0x3c8], PT ;  /* 0x0000f20000007a0c */ /* 0x000fd20003f46270 */
[----:B------:R-:W-:Y:S02]  /*12d60*/  @!P1 SHF.R.S32.HI R27, RZ, 0x1f, R56 ;  /* 0x0000001fff1b9819 */ /* 0x000fe40000011438 */
[----:B------:R-:W-:Y:S02]  /*12d70*/  @!P0 SHF.R.S32.HI R25, RZ, 0x1f, R26 ;  /* 0x0000001fff198819 */ /* 0x000fe4000001141a */
[----:B------:R-:W-:Y:S02]  /*12d80*/  @!P1 LEA.HI R27, R27, R56, RZ, 0x3 ;  /* 0x000000381b1b9211 */ /* 0x000fe400078f18ff */
[----:B------:R-:W-:Y:S02]  /*12d90*/  @!P0 LEA.HI R25, R25, R26, RZ, 0x3 ;  /* 0x0000001a19198211 */ /* 0x000fe400078f18ff */
[----:B------:R-:W-:Y:S02]  /*12da0*/  @!P1 LOP3.LUT R27, R27, 0xfffffff8, RZ, 0xc0, !PT ;  /* 0xfffffff81b1b9812 */ /* 0x000fe400078ec0ff */
[----:B------:R-:W-:Y:S01]  /*12db0*/  @!P0 LOP3.LUT R25, R25, 0xfffffff8, RZ, 0xc0, !PT ;  /* 0xfffffff819198812 */ /* 0x000fe200078ec0ff */
[----:B---3--:R-:W-:-:S04]  /*12dc0*/  @!P2 IMAD.WIDE R58, R0, 0x2, R60 ;  /* 0x00000002003aa825 */ /* 0x008fc800078e023c */
[----:B------:R-:W-:-:S04]  /*12dd0*/  @!P1 IMAD.WIDE R26, R27, 0x2, R60 ;  /* 0x000000021b1a9825 */ /* 0x000fc800078e023c */
[----:B------:R-:W-:Y:S01]  /*12de0*/  @!P0 IMAD.WIDE R60, R25, 0x2, R60 ;  /* 0x00000002193c8825 */ /* 0x000fe200078e023c */
[----:B-1----:R1:W-:Y:S04]  /*12df0*/  @!P2 ST.E.128 [R58.64], R52 ;  /* 0x000000343a00a985 */ /* 0x0023e8000c101d08 */
[----:B--2---:R1:W-:Y:S04]  /*12e00*/  @!P1 ST.E.128 [R26.64], R16 ;  /* 0x000000101a009985 */ /* 0x0043e8000c101d08 */
[----:B-----5:R1:W-:Y:S02]  /*12e10*/  @!P0 ST.E.128 [R60.64], R12 ;  /* 0x0000000c3c008985 */ /* 0x0203e4000c101d08 */
.L_x_227:
[----:B--23--:R-:W-:Y:S05]  /*12e20*/  BSYNC B0 ;  /* 0x0000000000007941 */ /* 0x00cfea0003800000 */
.L_x_226:
[----:B-1----:R-:W-:Y:S01]  /*12e30*/  IADD3 R13, R57, 0x20, RZ ;  /* 0x00000020390d7810 */ /* 0x002fe20007ffe0ff */
        /* <DEDUP_REMOVED lines=22> */
.L_x_229:
[----:B------:R-:W-:Y:S05]  /*12fa0*/  BSYNC B0 ;  /* 0x0000000000007941 */ /* 0x000fea0003800000 */
.L_x_228:
[----:B--2---:R-:W-:Y:S01]  /*12fb0*/  IADD3 R13, R57, 0x40, RZ ;  /* 0x00000040390d7810 */ /* 0x004fe20007ffe0ff */
[----:B------:R2:W1:Y:S01]  /*12fc0*/  SHFL.IDX PT, R17, R3, 0x2, 0x1c1f ;  /* 0x005c1f0003117f89 */ /* 0x00046200000e0000 */
        /* <DEDUP_REMOVED lines=21> */
.L_x_231:
[----:B------:R-:W-:Y:S05]  /*13120*/  BSYNC B0 ;  /* 0x0000000000007941 */ /* 0x000fea0003800000 */
.L_x_230:
[----:B------:R-:W-:Y:S01]  /*13130*/  IADD3 R57, R57, 0x60, RZ ;  /* 0x0000006039397810 */ /* 0x000fe20007ffe0ff */
[----:B-1----:R1:W2:Y:S03]  /*13140*/  SHFL.IDX PT, R9, R3, 0x3, 0x1c1f ;  /* 0x007c1f0003097f89 */ /* 0x0022a600000e0000 */
[----:B------:R-:W-:Y:S01]  /*13150*/  ISETP.GE.AND P0, PT, R57, R24, PT ;  /* 0x000000183900720c */ /* 0x000fe20003f06270 */
[----:B------:R1:W4:-:S12]  /*13160*/  SHFL.IDX PT, R8, R2, 0x3, 0x1c1f ;  /* 0x007c1f0002087f89 */ /* 0x00031800000e0000 */
[----:B------:R-:W-:Y:S05]  /*13170*/  @P0 EXIT ;  /* 0x000000000000094d */ /* 0x000fea0003800000 */
[C---:B-12---:R-:W-:Y:S02]  /*13180*/  IADD3 R3, R0.reuse, 0x20, RZ ;  /* 0x0000002000037810 */ /* 0x046fe40007ffe0ff */
[C---:B------:R-:W-:Y:S02]  /*13190*/  ISETP.GE.AND P1, PT, R0.reuse, c[0x0][0x3c8], PT ;  /* 0x0000f20000007a0c */ /* 0x040fe40003f26270 */
[----:B------:R-:W-:Y:S02]  /*131a0*/  ISETP.GE.AND P0, PT, R3, c[0x0][0x3c8], PT ;  /* 0x0000f20003007a0c */ /* 0x000fe40003f06270 */
[----:B------:R-:W-:-:S09]  /*131b0*/  IADD3 R13, R0, 0x40, RZ ;  /* 0x00000040000d7810 */ /* 0x000fd20007ffe0ff */
[----:B----4-:R-:W-:Y:S02]  /*131c0*/  @!P1 IMAD.WIDE R10, R0, 0x2, R8 ;  /* 0x00000002000a9825 */ /* 0x010fe400078e0208 */
[----:B------:R-:W-:-:S03]  /*131d0*/  @!P0 SHF.R.S32.HI R2, RZ, 0x1f, R3 ;  /* 0x0000001fff028819 */ /* 0x000fc60000011403 */
[----:B------:R1:W-:Y:S01]  /*131e0*/  @!P1 ST.E.128 [R10.64], R40 ;  /* 0x000000280a009985 */ /* 0x0003e2000c101d08 */
[----:B------:R-:W-:-:S04]  /*131f0*/  @!P0 LEA.HI R2, R2, R3, RZ, 0x3 ;  /* 0x0000000302028211 */ /* 0x000fc800078f18ff */
[----:B------:R-:W-:-:S05]  /*13200*/  @!P0 LOP3.LUT R2, R2, 0xfffffff8, RZ, 0xc0, !PT ;  /* 0xfffffff802028812 */ /* 0x000fca00078ec0ff */
[----:B------:R-:W-:-:S05]  /*13210*/  @!P0 IMAD.WIDE R2, R2, 0x2, R8 ;  /* 0x0000000202028825 */ /* 0x000fca00078e0208 */
[----:B------:R1:W-:Y:S01]  /*13220*/  @!P0 ST.E.128 [R2.64], R28 ;  /* 0x0000001c02008985 */ /* 0x0003e2000c101d08 */
[----:B------:R-:W-:-:S13]  /*13230*/  ISETP.GE.AND P0, PT, R13, c[0x0][0x3c8], PT ;  /* 0x0000f2000d007a0c */ /* 0x000fda0003f06270 */
[----:B------:R-:W-:Y:S05]  /*13240*/  @P0 EXIT ;  /* 0x000000000000094d */ /* 0x000fea0003800000 */
[----:B------:R-:W-:-:S04]  /*13250*/  SHF.R.S32.HI R0, RZ, 0x1f, R13 ;  /* 0x0000001fff007819 */ /* 0x000fc8000001140d */
[----:B------:R-:W-:-:S04]  /*13260*/  LEA.HI R0, R0, R13, RZ, 0x3 ;  /* 0x0000000d00007211 */ /* 0x000fc800078f18ff */
[----:B-1----:R-:W-:-:S05]  /*13270*/  LOP3.LUT R3, R0, 0xfffffff8, RZ, 0xc0, !PT ;  /* 0xfffffff800037812 */ /* 0x002fca00078ec0ff */
[----:B------:R-:W-:-:S05]  /*13280*/  IMAD.WIDE R8, R3, 0x2, R8 ;  /* 0x0000000203087825 */ /* 0x000fca00078e0208 */
[----:B------:R-:W-:Y:S01]  /*13290*/  ST.E.128 [R8.64], R4 ;  /* 0x0000000408007985 */ /* 0x000fe2000c101d08 */
[----:B------:R-:W-:Y:S05]  /*132a0*/  EXIT ;  /* 0x000000000000794d */ /* 0x000fea0003800000 */
.L_x_225:
[----:B------:R-:W1:Y:S01]  /*132b0*/  S2R R7, SR_TID.X ;  /* 0x0000000000077919 */ /* 0x000e620000002100 */
[----:B------:R-:W-:Y:S03]  /*132c0*/  BSSY B0, `(.L_x_232) ;  /* 0x0000027000007945 */ /* 0x000fe60003800000 */
[----:B------:R-:W2:Y:S01]  /*132d0*/  S2R R8, SR_CTAID.Z ;  /* 0x0000000000087919 */ /* 0x000ea20000002700 */
[----:B-1----:R-:W-:Y:S02]  /*132e0*/  ISETP.GT.AND P0, PT, R7, 0x7f, PT ;  /* 0x0000007f0700780c */ /* 0x002fe40003f04270 */
[----:B--2---:R-:W-:-:S11]  /*132f0*/  SHF.R.S32.HI R11, RZ, 0x1f, R8 ;  /* 0x0000001fff0b7819 */ /* 0x004fd60000011408 */
[----:B------:R-:W-:Y:S05]  /*13300*/  @P0 BRA `(.L_x_233) ;  /* 0x0000022000000947 */ /* 0x000fea0003800000 */
[----:B------:R-:W1:Y:S01]  /*13310*/  S2R R0, SR_CTAID.X ;  /* 0x0000000000007919 */ /* 0x000e620000002500 */
[----:B------:R-:W-:-:S05]  /*13320*/  MOV R2, c[0x0][0x4e8] ;  /* 0x00013a0000027a02 */ /* 0x000fca0000000f00 */
[----:B------:R-:W-:Y:S01]  /*13330*/  IMAD R3, R2, c[0x0][0x388], RZ ;  /* 0x0000e20002037a24 */ /* 0x000fe200078e02ff */
[----:B-1----:R-:W-:-:S04]  /*13340*/  LEA R0, R0, R7, 0x7 ;  /* 0x0000000700007211 */ /* 0x002fc800078e38ff */
[----:B------:R-:W-:-:S13]  /*13350*/  ISETP.GE.AND P0, PT, R0, R3, PT ;  /* 0x000000030000720c */ /* 0x000fda0003f06270 */
[----:B------:R-:W-:Y:S05]  /*13360*/  @P0 BRA `(.L_x_233) ;  /* 0x000001c000000947 */ /* 0x000fea0003800000 */
[----:B------:R-:W1:Y:S01]  /*13370*/  S2R R9, SR_CTAID.Y ;  /* 0x0000000000097919 */ /* 0x000e620000002600 */
[----:B------:R-:W-:Y:S02]  /*13380*/  ISETP.NE.AND P0, PT, R2, 0x1, PT ;  /* 0x000000010200780c */ /* 0x000fe40003f05270 */
[----:B------:R-:W-:-:S11]  /*13390*/  MOV R5, R0 ;  /* 0x0000000000057202 */ /* 0x000fd60000000f00 */
[----:B------:R-:W-:-:S05]  /*133a0*/  @P0 IMAD.HI.U32 R6, R0, c[0x0][0x4ec], RZ ;  /* 0x00013b0000060a27 */ /* 0x000fca00078e00ff */
[----:B------:R-:W-:Y:S02]  /*133b0*/  @P0 SHF.R.U32.HI R5, RZ, c[0x0][0x4f0], R6 ;  /* 0x00013c00ff050a19 */ /* 0x000fe40000011606 */
[----:B-1----:R-:W-:Y:S01]  /*133c0*/  SHF.R.S32.HI R4, RZ, 0x1f, R9 ;  /* 0x0000001fff047819 */ /* 0x002fe20000011409 */
[----:B------:R-:W-:-:S04]  /*133d0*/  IMAD.WIDE.U32 R2, R9, c[0x0][0x490], RZ ;  /* 0x0001240009027a25 */ /* 0x000fc800078e00ff */
[----:B------:R-:W-:Y:S02]  /*133e0*/  IMAD R4, R4, c[0x0][0x490], RZ ;  /* 0x0001240004047a24 */ /* 0x000fe400078e02ff */
[----:B------:R-:W-:Y:S02]  /*133f0*/  IMAD.MOV.U32 R12, RZ, RZ, R2 ;  /* 0x000000ffff0c7224 */ /* 0x000fe400078e0002 */
[----:B------:R-:W-:Y:S01]  /*13400*/  IMAD R13, R9, c[0x0][0x494], R4 ;  /* 0x00012500090d7a24 */ /* 0x000fe200078e0204 */
[----:B------:R-:W-:-:S04]  /*13410*/  IADD3 R9, -R5, RZ, RZ ;  /* 0x000000ff05097210 */ /* 0x000fc80007ffe1ff */
[----:B------:R-:W-:Y:S01]  /*13420*/  IADD3 R13, R3, R13, RZ ;  /* 0x0000000d030d7210 */ /* 0x000fe20007ffe0ff */
[----:B------:R-:W-:Y:S02]  /*13430*/  IMAD R3, R11, c[0x0][0x498], RZ ;  /* 0x000126000b037a24 */ /* 0x000fe400078e02ff */
[----:B------:R-:W-:Y:S02]  /*13440*/  IMAD R4, R9, c[0x0][0x4e8], R0 ;  /* 0x00013a0009047a24 */ /* 0x000fe400078e0200 */
[----:B------:R-:W-:-:S03]  /*13450*/  IMAD.WIDE.U32 R12, R8, c[0x0][0x498], R12 ;  /* 0x00012600080c7a25 */ /* 0x000fc600078e000c */
[----:B------:R-:W-:Y:S01]  /*13460*/  SHF.R.S32.HI R2, RZ, 0x1f, R4 ;  /* 0x0000001fff027819 */ /* 0x000fe20000011404 */
[----:B------:R-:W-:Y:S01]  /*13470*/  IMAD R0, R8, c[0x0][0x49c], R3 ;  /* 0x0001270008007a24 */ /* 0x000fe200078e0203 */
[----:B------:R-:W-:Y:S02]  /*13480*/  SHF.R.S32.HI R3, RZ, 0x1f, R5 ;  /* 0x0000001fff037819 */ /* 0x000fe40000011405 */
[----:B------:R-:W-:Y:S01]  /*13490*/  IADD3 R12, P0, R5, R12, RZ ;  /* 0x0000000c050c7210 */ /* 0x000fe20007f1e0ff */
[----:B------:R-:W-:-:S03]  /*134a0*/  IMAD R5, R2, c[0x0][0x488], RZ ;  /* 0x0001220002057a24 */ /* 0x000fc600078e02ff */
[----:B------:R-:W-:Y:S01]  /*134b0*/  IADD3.X R13, R3, R13, R0, P0, !PT ;  /* 0x0000000d030d7210 */ /* 0x000fe200007fe400 */
[----:B------:R-:W-:-:S04]  /*134c0*/  IMAD R5, R4, c[0x0][0x48c], R5 ;  /* 0x0001230004057a24 */ /* 0x000fc800078e0205 */
[----:B------:R-:W-:-:S05]  /*134d0*/  IMAD.WIDE.U32 R12, R4, c[0x0][0x488], R12 ;  /* 0x00012200040c7a25 */ /* 0x000fca00078e000c */
[----:B------:R-:W-:Y:S02]  /*134e0*/  IADD3 R5, R13, R5, RZ ;  /* 0x000000050d057210 */ /* 0x000fe40007ffe0ff */
[----:B------:R-:W-:-:S04]  /*134f0*/  LEA R2, P0, R12, c[0x0][0x450], 0x2 ;  /* 0x000114000c027a11 */ /* 0x000fc800078010ff */
[----:B------:R-:W-:Y:S01]  /*13500*/  LEA.HI.X R3, R12, c[0x0][0x454], R5, 0x2, P0 ;  /* 0x000115000c037a11 */ /* 0x000fe200000f1405 */
[----:B------:R-:W-:-:S05]  /*13510*/  IMAD.MOV.U32 R5, RZ, RZ, -0x800000 ;  /* 0xff800000ff057424 */ /* 0x000fca00078e00ff */
[----:B------:R1:W-:Y:S03]  /*13520*/  STG.E [R2.64], R5 ;  /* 0x0000000502007986 */ /* 0x0003e6000c101908 */
.L_x_233:
[----:B------:R-:W-:Y:S05]  /*13530*/  BSYNC B0 ;  /* 0x0000000000007941 */ /* 0x000fea0003800000 */
.L_x_232:
[----:B------:R-:W2:Y:S01]  /*13540*/  S2R R12, SR_CTAID.Y ;  /* 0x00000000000c7919 */ /* 0x000ea20000002600 */
[----:B------:R-:W-:Y:S01]  /*13550*/  SHF.R.S32.HI R4, RZ, 0x1f, R7 ;  /* 0x0000001fff047819 */ /* 0x000fe20000011407 */
[----:B------:R-:W-:Y:S01]  /*13560*/  IMAD R11, R11, c[0x0][0x3f0], RZ ;  /* 0x0000fc000b0b7a24 */ /* 0x000fe200078e02ff */
[----:B-1----:R-:W-:Y:S01]  /*13570*/  MOV R3, c[0x0][0x4e8] ;  /* 0x00013a0000037a02 */ /* 0x002fe20000000f00 */
[----:B------:R-:W1:Y:S01]  /*13580*/  S2R R5, SR_CTAID.X ;  /* 0x0000000000057919 */ /* 0x000e620000002500 */
[----:B------:R-:W-:Y:S01]  /*13590*/  LEA.HI R4, R4, R7, RZ, 0x2 ;  /* 0x0000000704047211 */ /* 0x000fe200078f10ff */
[----:B------:R-:W-:Y:S01]  /*135a0*/  BSSY B0, `(.L_x_234) ;  /* 0x0000038000007945 */ /* 0x000fe20003800000 */
[C---:B------:R-:W-:Y:S01]  /*135b0*/  ISETP.NE.AND P0, PT, R3.reuse, 0x1, PT ;  /* 0x000000010300780c */ /* 0x040fe20003f05270 */
[----:B------:R-:W-:Y:S01]  /*135c0*/  IMAD R3, R3, c[0x0][0x388], RZ ;  /* 0x0000e20003037a24 */ /* 0x000fe200078e02ff */
[----:B------:R-:W-:Y:S02]  /*135d0*/  LOP3.LUT R2, R4, 0xfffffffc, RZ, 0xc0, !PT ;  /* 0xfffffffc04027812 */ /* 0x000fe400078ec0ff */
[----:B------:R-:W-:-:S03]  /*135e0*/  SHF.R.S32.HI R4, RZ, 0x2, R4 ;  /* 0x00000002ff047819 */ /* 0x000fc60000011404 */
[----:B------:R-:W-:-:S05]  /*135f0*/  IMAD.IADD R7, R7, 0x1, -R2 ;  /* 0x0000000107077824 */ /* 0x000fca00078e0a02 */
[CC--:B------:R-:W-:Y:S02]  /*13600*/  LEA R6, R7.reuse, R4.reuse, 0x5 ;  /* 0x0000000407067211 */ /* 0x0c0fe400078e28ff */
[----:B------:R-:W-:Y:S02]  /*13610*/  SHF.L.U32 R7, R7, 0x3, RZ ;  /* 0x0000000307077819 */ /* 0x000fe400000006ff */
[----:B--2---:R-:W-:Y:S01]  /*13620*/  SHF.R.S32.HI R0, RZ, 0x1f, R12 ;  /* 0x0000001fff007819 */ /* 0x004fe2000001140c */
[C---:B-1----:R-:W-:Y:S01]  /*13630*/  IMAD R6, R5.reuse, 0x80, R6 ;  /* 0x0000008005067824 */ /* 0x042fe200078e0206 */
[----:B------:R-:W-:-:S03]  /*13640*/  LEA R4, R5, R4, 0x7 ;  /* 0x0000000405047211 */ /* 0x000fc600078e38ff */
[----:B------:R-:W-:Y:S01]  /*13650*/  IMAD R9, R0, c[0x0][0x3e8], RZ ;  /* 0x0000fa0000097a24 */ /* 0x000fe200078e02ff */
[----:B------:R-:W-:Y:S01]  /*13660*/  IADD3 R5, R7, 0x40, RZ ;  /* 0x0000004007057810 */ /* 0x000fe20007ffe0ff */
[----:B------:R-:W-:-:S04]  /*13670*/  @P0 IMAD.HI.U32 R2, R6, c[0x0][0x4ec], RZ ;  /* 0x00013b0006020a27 */ /* 0x000fc800078e00ff */
[C---:B------:R-:W-:Y:S02]  /*13680*/  IMAD R9, R12.reuse, c[0x0][0x3ec], R9 ;  /* 0x0000fb000c097a24 */ /* 0x040fe400078e0209 */
[----:B------:R-:W-:-:S04]  /*13690*/  IMAD.WIDE.U32 R12, R12, c[0x0][0x3e8], RZ ;  /* 0x0000fa000c0c7a25 */ /* 0x000fc800078e00ff */
[----:B------:R-:W-:Y:S01]  /*136a0*/  IMAD R0, R8, c[0x0][0x3f4], R11 ;  /* 0x0000fd0008007a24 */ /* 0x000fe200078e020b */
[----:B------:R-:W-:Y:S01]  /*136b0*/  IADD3 R13, R13, R9, RZ ;  /* 0x000000090d0d7210 */ /* 0x000fe20007ffe0ff */
[----:B------:R-:W-:Y:S01]  /*136c0*/  IMAD.MOV.U32 R9, RZ, RZ, R6 ;  /* 0x000000ffff097224 */ /* 0x000fe200078e0006 */
[----:B------:R-:W-:-:S03]  /*136d0*/  @P0 SHF.R.U32.HI R9, RZ, c[0x0][0x4f0], R2 ;  /* 0x00013c00ff090a19 */ /* 0x000fc60000011602 */
[----:B------:R-:W-:Y:S01]  /*136e0*/  IMAD.WIDE.U32 R12, R8, c[0x0][0x3f0], R12 ;  /* 0x0000fc00080c7a25 */ /* 0x000fe200078e000c */
[----:B------:R-:W-:Y:S02]  /*136f0*/  SHF.R.S32.HI R2, RZ, 0x1f, R9 ;  /* 0x0000001fff027819 */ /* 0x000fe40000011409 */
[----:B------:R-:W-:Y:S01]  /*13700*/  IADD3 R11, -R9, RZ, RZ ;  /* 0x000000ff090b7210 */ /* 0x000fe20007ffe1ff */
[----:B------:R-:W-:Y:S02]  /*13710*/  IMAD.IADD R13, R13, 0x1, R0 ;  /* 0x000000010d0d7824 */ /* 0x000fe400078e0200 */
[----:B------:R-:W-:Y:S02]  /*13720*/  IMAD R2, R2, c[0x0][0x3e0], RZ ;  /* 0x0000f80002027a24 */ /* 0x000fe400078e02ff */
[----:B------:R-:W-:Y:S01]  /*13730*/  IMAD R11, R11, c[0x0][0x4e8], R6 ;  /* 0x00013a000b0b7a24 */ /* 0x000fe200078e0206 */
[----:B------:R-:W-:Y:S01]  /*13740*/  IADD3 R6, R7, 0x20, RZ ;  /* 0x0000002007067810 */ /* 0x000fe20007ffe0ff */
[----:B------:R-:W-:-:S03]  /*13750*/  IMAD.WIDE.U32 R12, R9, c[0x0][0x3e0], R12 ;  /* 0x0000f800090c7a25 */ /* 0x000fc600078e000c */
[----:B------:R-:W-:Y:S01]  /*13760*/  SHF.R.S32.HI R0, RZ, 0x1f, R11 ;  /* 0x0000001fff007819 */ /* 0x000fe2000001140b */
[----:B------:R-:W-:-:S04]  /*13770*/  IMAD R9, R9, c[0x0][0x3e4], R2 ;  /* 0x0000f90009097a24 */ /* 0x000fc800078e0202 */
[----:B------:R-:W-:Y:S01]  /*13780*/  IMAD R0, R0, c[0x0][0x3d8], RZ ;  /* 0x0000f60000007a24 */ /* 0x000fe200078e02ff */
[----:B------:R-:W-:-:S03]  /*13790*/  IADD3 R13, R13, R9, RZ ;  /* 0x000000090d0d7210 */ /* 0x000fc60007ffe0ff */
[C---:B------:R-:W-:Y:S02]  /*137a0*/  IMAD R0, R11.reuse, c[0x0][0x3dc], R0 ;  /* 0x0000f7000b007a24 */ /* 0x040fe400078e0200 */
[----:B------:R-:W-:-:S04]  /*137b0*/  IMAD.WIDE.U32 R8, R11, c[0x0][0x3d8], R12 ;  /* 0x0000f6000b087a25 */ /* 0x000fc800078e000c */
[----:B------:R-:W-:Y:S01]  /*137c0*/  IMAD.IADD R11, R9, 0x1, R0 ;  /* 0x00000001090b7824 */ /* 0x000fe200078e0200 */
[----:B------:R-:W-:-:S04]  /*137d0*/  LEA R9, P0, R8, c[0x0][0x380], 0x1 ;  /* 0x0000e00008097a11 */ /* 0x000fc800078008ff */
[----:B------:R-:W-:Y:S01]  /*137e0*/  LEA.HI.X R8, R8, c[0x0][0x384], R11, 0x1, P0 ;  /* 0x0000e10008087a11 */ /* 0x000fe200000f0c0b */
[----:B------:R1:W2:Y:S01]  /*137f0*/  SHFL.IDX PT, R10, R9, RZ, 0x1c1f ;  /* 0x001c1fff090a7589 */ /* 0x0002a200000e0000 */
[----:B------:R-:W-:-:S03]  /*13800*/  ISETP.GE.AND P0, PT, R4, R3, PT ;  /* 0x000000030400720c */ /* 0x000fc60003f06270 */
[----:B------:R1:W3:Y:S10]  /*13810*/  SHFL.IDX PT, R11, R8, RZ, 0x1c1f ;  /* 0x001c1fff080b7589 */ /* 0x0002f400000e0000 */
[----:B------:R-:W-:Y:S05]  /*13820*/  @P0 BRA `(.L_x_235) ;  /* 0x000000f000000947 */ /* 0x000fea0003800000 */
[----:B------:R-:W-:Y:S02]  /*13830*/  ISETP.GE.AND P1, PT, R6, c[0x0][0x3c8], PT ;  /* 0x0000f20006007a0c */ /* 0x000fe40003f26270 */
[----:B------:R-:W-:-:S02]  /*13840*/  ISETP.GE.AND P0, PT, R5, c[0x0][0x3c8], PT ;  /* 0x0000f20005007a0c */ /* 0x000fc40003f06270 */
        /* <DEDUP_REMOVED lines=13> */
.L_x_235:
[----:B------:R-:W-:Y:S05]  /*13920*/  BSYNC B0 ;  /* 0x0000000000007941 */ /* 0x000fea0003800000 */
.L_x_234:
[----:B------:R-:W-:Y:S01]  /*13930*/  IADD3 R0, R4, 0x20, RZ ;  /* 0x0000002004007810 */ /* 0x000fe20007ffe0ff */
[----:B--23--:R2:W3:Y:S01]  /*13940*/  SHFL.IDX PT, R11, R8, 0x1, 0x1c1f ;  /* 0x003c1f00080b7f89 */ /* 0x00c4e200000e0000 */
        /* <DEDUP_REMOVED lines=19> */
.L_x_237:
[----:B------:R-:W-:Y:S05]  /*13a80*/  BSYNC B0 ;  /* 0x0000000000007941 */ /* 0x000fea0003800000 */
.L_x_236:
[----:B------:R-:W-:Y:S01]  /*13a90*/  IADD3 R0, R4, 0x40, RZ ;  /* 0x0000004004007810 */ /* 0x000fe20007ffe0ff */
[----:B---3--:R3:W1:Y:S01]  /*13aa0*/  SHFL.IDX PT, R11, R8, 0x2, 0x1c1f ;  /* 0x005c1f00080b7f89 */ /* 0x00866200000e0000 */
        /* <DEDUP_REMOVED lines=19> */
.L_x_239:
[----:B------:R-:W-:Y:S05]  /*13be0*/  BSYNC B0 ;  /* 0x0000000000007941 */ /* 0x000fea0003800000 */
.L_x_238:
[----:B------:R-:W-:Y:S01]  /*13bf0*/  IADD3 R4, R4, 0x60, RZ ;  /* 0x0000006004047810 */ /* 0x000fe20007ffe0ff */
[----:B-1----:R1:W2:Y:S03]  /*13c00*/  SHFL.IDX PT, R11, R8, 0x3, 0x1c1f ;  /* 0x007c1f00080b7f89 */ /* 0x0022a600000e0000 */
[----:B------:R-:W-:Y:S01]  /*13c10*/  ISETP.GE.AND P0, PT, R4, R3, PT ;  /* 0x000000030400720c */ /* 0x000fe20003f06270 */
[----:B----4-:R1:W4:-:S12]  /*13c20*/  SHFL.IDX PT, R10, R9, 0x3, 0x1c1f ;  /* 0x007c1f00090a7f89 */ /* 0x01031800000e0000 */
[----:B------:R-:W-:Y:S05]  /*13c30*/  @P0 EXIT ;  /* 0x000000000000094d */ /* 0x000fea0003800000 */
[----:B------:R-:W-:Y:S02]  /*13c40*/  ISETP.GE.AND P0, PT, R6, c[0x0][0x3c8], PT ;  /* 0x0000f20006007a0c */ /* 0x000fe40003f06270 */
[----:B------:R-:W-:-:S11]  /*13c50*/  ISETP.GE.AND P1, PT, R7, c[0x0][0x3c8], PT ;  /* 0x0000f20007007a0c */ /* 0x000fd60003f26270 */
[----:B------:R-:W-:-:S04]  /*13c60*/  @!P0 SHF.R.S32.HI R3, RZ, 0x1f, R6 ;  /* 0x0000001fff038819 */ /* 0x000fc80000011406 */
[----:B------:R-:W-:Y:S01]  /*13c70*/  @!P0 LEA.HI R3, R3, R6, RZ, 0x3 ;  /* 0x0000000603038211 */ /* 0x000fe200078f18ff */
[----:B--2-4-:R-:W-:-:S03]  /*13c80*/  @!P1 IMAD.WIDE R6, R7, 0x2, R10 ;  /* 0x0000000207069825 */ /* 0x014fc600078e020a */
[----:B------:R-:W-:Y:S02]  /*13c90*/  @!P0 LOP3.LUT R3, R3, 0xfffffff8, RZ, 0xc0, !PT ;  /* 0xfffffff803038812 */ /* 0x000fe400078ec0ff */
[----:B------:R2:W-:Y:S03]  /*13ca0*/  @!P1 ST.E.128 [R6.64], RZ ;  /* 0x000000ff06009985 */ /* 0x0005e6000c101d08 */
[----:B------:R-:W-:-:S05]  /*13cb0*/  @!P0 IMAD.WIDE R2, R3, 0x2, R10 ;  /* 0x0000000203028825 */ /* 0x000fca00078e020a */
[----:B------:R2:W-:Y:S01]  /*13cc0*/  @!P0 ST.E.128 [R2.64], RZ ;  /* 0x000000ff02008985 */ /* 0x0005e2000c101d08 */
[----:B------:R-:W-:-:S13]  /*13cd0*/  ISETP.GE.AND P0, PT, R5, c[0x0][0x3c8], PT ;  /* 0x0000f20005007a0c */ /* 0x000fda0003f06270 */
[----:B------:R-:W-:Y:S05]  /*13ce0*/  @P0 EXIT ;  /* 0x000000000000094d */ /* 0x000fea0003800000 */
[----:B------:R-:W-:-:S04]  /*13cf0*/  SHF.R.S32.HI R0, RZ, 0x1f, R5 ;  /* 0x0000001fff007819 */ /* 0x000fc80000011405 */
[----:B------:R-:W-:-:S04]  /*13d00*/  LEA.HI R0, R0, R5, RZ, 0x3 ;  /* 0x0000000500007211 */ /* 0x000fc800078f18ff */
[----:B--2---:R-:W-:-:S05]  /*13d10*/  LOP3.LUT R3, R0, 0xfffffff8, RZ, 0xc0, !PT ;  /* 0xfffffff800037812 */ /* 0x004fca00078ec0ff */
[----:B------:R-:W-:-:S05]  /*13d20*/  IMAD.WIDE R10, R3, 0x2, R10 ;  /* 0x00000002030a7825 */ /* 0x000fca00078e020a */
[----:B------:R-:W-:Y:S01]  /*13d30*/  ST.E.128 [R10.64], RZ ;  /* 0x000000ff0a007985 */ /* 0x000fe2000c101d08 */
[----:B------:R-:W-:Y:S05]  /*13d40*/  EXIT ;  /* 0x000000000000794d */ /* 0x000fea0003800000 */
.L_x_240:
        /* <DEDUP_REMOVED lines=11> */
.L_x_757:


//--------------------- .text._ZN7cutlass13device_kernelIN5flash19enable_sm80_to_sm89INS1_16FlashAttnFwdSm80INS1_25CollectiveMainloopFwdSm80ILi4ELi1ELb0EN4cute5tupleIJNS5_1CILi128EEENS7_ILi48EEENS7_ILi96EEEEEELi96ENS_10bfloat16_tEfNS_4arch4Sm80ELb0ELb1ELb1ELb1ELb0ELb0ELb1ELb0EEENS1_21CollectiveEpilogueFwdINS6_IJS8_SA_S9_EEENS6_IJNS7_ILi1EEESI_SI_EEESC_SE_Li128ELb1ELb1ELb0ELb0EEENS1_19SingleTileSchedulerILb1ELb0ELb1ELi128EEEEEEEEEvNT_6ParamsE --------------------------
	.section	.text._ZN7cutlass13device_kernelIN5flash19enable_sm80_to_sm89INS1_16FlashAttnFwdSm80INS1_25CollectiveMainloopFwdSm80ILi4ELi1ELb0EN4cute5tupleIJNS5_1CILi128EEENS7_ILi48EEENS7_ILi96EEEEEELi96ENS_10bfloat16_tEfNS_4arch4Sm80ELb0ELb1ELb1ELb1ELb0ELb0ELb1ELb0EEENS1_21CollectiveEpilogueFwdINS6_IJS8_SA_S9_EEENS6_IJNS7_ILi1EEESI_SI_EEESC_SE_Li128ELb1ELb1ELb0ELb0EEENS1_19SingleTileSchedulerILb1ELb0ELb1ELi128EEEEEEEEEvNT_6ParamsE,"ax",@progbits
	.sectioninfo	@"SHI_REGISTERS=255"
	.align	128
.text._ZN7cutlass13device_kernelIN5flash19enable_sm80_to_sm89INS1_16FlashAttnFwdSm80INS1_25CollectiveMainloopFwdSm80ILi4ELi1ELb0EN4cute5tupleIJNS5_1CILi128EEENS7_ILi48EEENS7_ILi96EEEEEELi96ENS_10bfloat16_tEfNS_4arch4Sm80ELb0ELb1ELb1ELb1ELb0ELb0ELb1ELb0EEENS1_21CollectiveEpilogueFwdINS6_IJS8_SA_S9_EEENS6_IJNS7_ILi1EEESI_SI_EEESC_SE_Li128ELb1ELb1ELb0ELb0EEENS1_19SingleTileSchedulerILb1ELb0ELb1ELi128EEEEEEEEEvNT_6ParamsE:
        .type           _ZN7cutlass13device_kernelIN5flash19enable_sm80_to_sm89INS1_16FlashAttnFwdSm80INS1_25CollectiveMainloopFwdSm80ILi4ELi1ELb0EN4cute5tupleIJNS5_1CILi128EEENS7_ILi48EEENS7_ILi96EEEEEELi96ENS_10bfloat16_tEfNS_4arch4Sm80ELb0ELb1ELb1ELb1ELb0ELb0ELb1ELb0EEENS1_21CollectiveEpilogueFwdINS6_IJS8_SA_S9_EEENS6_IJNS7_ILi1EEESI_SI_EEESC_SE_Li128ELb1ELb1ELb0ELb0EEENS1_19SingleTileSchedulerILb1ELb0ELb1ELi128EEEEEEEEEvNT_6ParamsE,@function
        .size           _ZN7cutlass13device_kernelIN5flash19enable_sm80_to_sm89INS1_16FlashAttnFwdSm80INS1_25CollectiveMainloopFwdSm80ILi4ELi1ELb0EN4cute5tupleIJNS5_1CILi128EEENS7_ILi48EEENS7_ILi96EEEEEELi96ENS_10bfloat16_tEfNS_4arch4Sm80ELb0ELb1ELb1ELb1ELb0ELb0ELb1ELb0EEENS1_21CollectiveEpilogueFwdINS6_IJS8_SA_S9_EEENS6_IJNS7_ILi1EEESI_SI_EEESC_SE_Li128ELb1ELb1ELb0ELb0EEENS1_19SingleTileSchedulerILb1ELb0ELb1ELi128EEEEEEEEEvNT_6ParamsE,(.L_x_758 - _ZN7cutlass13device_kernelIN5flash19enable_sm80_to_sm89INS1_16FlashAttnFwdSm80INS1_25CollectiveMainloopFwdSm80ILi4ELi1ELb0EN4cute5tupleIJNS5_1CILi128EEENS7_ILi48EEENS7_ILi96EEEEEELi96ENS_10bfloat16_tEfNS_4arch4Sm80ELb0ELb1ELb1ELb1ELb0ELb0ELb1ELb0EEENS1_21CollectiveEpilogueFwdINS6_IJS8_SA_S9_EEENS6_IJNS7_ILi1EEESI_SI_EEESC_SE_Li128ELb1ELb1ELb0ELb0EEENS1_19SingleTileSchedulerILb1ELb0ELb1ELi128EEEEEEEEEvNT_6ParamsE)
        .other          _ZN7cutlass13device_kernelIN5flash19enable_sm80_to_sm89INS1_16FlashAttnFwdSm80INS1_25CollectiveMainloopFwdSm80ILi4ELi1ELb0EN4cute5tupleIJNS5_1CILi128EEENS7_ILi48EEENS7_ILi96EEEEEELi96ENS_10bfloat16_tEfNS_4arch4Sm80ELb0ELb1ELb1ELb1ELb0ELb0ELb1ELb0EEENS1_21CollectiveEpilogueFwdINS6_IJS8_SA_S9_EEENS6_IJNS7_ILi1EEESI_SI_EEESC_SE_Li128ELb1ELb1ELb0ELb0EEENS1_19SingleTileSchedulerILb1ELb0ELb1ELi128EEEEEEEEEvNT_6ParamsE,@"STO_CUDA_ENTRY STV_DEFAULT"
_ZN7cutlass13device_kernelIN5flash19enable_sm80_to_sm89INS1_16FlashAttnFwdSm80INS1_25CollectiveMainloopFwdSm80ILi4ELi1ELb0EN4cute5tupleIJNS5_1CILi128EEENS7_ILi48EEENS7_ILi96EEEEEELi96ENS_10bfloat16_tEfNS_4arch4Sm80ELb0ELb1ELb1ELb1ELb0ELb0ELb1ELb0EEENS1_21CollectiveEpilogueFwdINS6_IJS8_SA_S9_EEENS6_IJNS7_ILi1EEESI_SI_EEESC_SE_Li128ELb1ELb1ELb0ELb0EEENS1_19SingleTileSchedulerILb1ELb0ELb1ELi128EEEEEEEEEvNT_6ParamsE:
[----:B------:R-:W-:Y:S02]  /*0000*/  MOV R1, c[0x0][0x28] ;  /* 0x00000a0000017a02 */ /* 0x000fe40000000f00 */
[----:B------:R-:W1:Y:S01]  /*0010*/  S2R R129, SR_TID.X ;  /* 0x0000000000817919 */ /* 0x000e620000002100 */
[----:B------:R-:W-:Y:S01]  /*0020*/  IMAD.MOV.U32 R29, RZ, RZ, 0x4 ;  /* 0x00000004ff1d7424 */ /* 0x000fe200078e00ff */
[----:B------:R-:W2:Y:S01]  /*0030*/  S2UR UR4, SR_CTAID.X ;  /* 0x00000000000479c3 */ /* 0x000ea20000002500 */
[----:B------:R-:W-:Y:S01]  /*0040*/  ULDC.64 UR8, c[0x0][0x118] ;  /* 0x0000460000087ab9 */ /* 0x000fe20000000a00 */
[----:B------:R-:W3:Y:S01]  /*0050*/  S2R R5, SR_CTAID.Z ;  /* 0x0000000000057919 */ /* 0x000ee20000002700 */
[----:B------:R-:W-:Y:S02]  /*0060*/  IADD3 R1, R1, -0x70, RZ ;  /* 0xffffff9001017810 */ /* 0x000fe40007ffe0ff */
[----:B-1----:R-:W-:Y:S01]  /*0070*/  SHF.R.U32.HI R0, RZ, 0x5, R129 ;  /* 0x00000005ff007819 */ /* 0x002fe20000011681 */
[----:B---3--:R-:W-:-:S05]  /*0080*/  IMAD.WIDE R2, R5, R29, c[0x0][0x568] ;  /* 0x00015a0005027625 */ /* 0x008fca00078e021d */
[----:B------:R-:W1:Y:S02]  /*0090*/  SHFL.IDX PT, R0, R0, RZ, 0x1f ;  /* 0x00001fff00007589 */ /* 0x000e6400000e0000 */
[----:B-1----:R-:W-:-:S13]  /*00a0*/  ISETP.NE.AND P0, PT, R0, RZ, PT ;  /* 0x000000ff0000720c */ /* 0x002fda0003f05270 */
[----:B--2---:R-:W-:Y:S05]  /*00b0*/  @!P0 BRA `(.L_x_241) ;  /* 0x0000015000008947 */ /* 0x004fea0003800000 */
[----:B------:R-:W-:-:S04]  /*00c0*/  ISETP.NE.U32.AND P0, PT, RZ, c[0x0][0x568], PT ;  /* 0x00015a00ff007a0c */ /* 0x000fc80003f05070 */
[----:B------:R-:W-:-:S13]  /*00d0*/  ISETP.NE.AND.EX P0, PT, RZ, c[0x0][0x56c], PT, P0 ;  /* 0x00015b00ff007a0c */ /* 0x000fda0003f05300 */
[----:B------:R-:W-:Y:S05]  /*00e0*/  @!P0 BRA `(.L_x_242) ;  /* 0x0000002000008947 */ /* 0x000fea0003800000 */
[----:B------:R1:W5:Y:S01]  /*00f0*/  LDG.E R0, [R2.64] ;  /* 0x0000000802007981 */ /* 0x000362000c1e1900 */
[----:B------:R-:W-:Y:S05]  /*0100*/  BRA `(.L_x_243) ;  /* 0x0000009000007947 */ /* 0x000fea0003800000 */
.L_x_242:
        /* <DEDUP_REMOVED lines=8> */
.L_x_244:
[----:B------:R-:W-:-:S04]  /*0190*/  MOV R0, c[0x0][0x54c] ;  /* 0x0001530000007a02 */ /* 0x000fc80000000f00 */
.L_x_243:
[----:B------:R-:W-:Y:S01]  /*01a0*/  USHF.L.U32 UR4, UR4, 0x7, URZ ;  /* 0x0000000704047899 */ /* 0x000fe2000800063f */
[----:B-----5:R-:W-:-:S05]  /*01b0*/  IMAD R0, R0, c[0x0][0x548], RZ ;  /* 0x0001520000007a24 */ /* 0x020fca00078e02ff */
[----:B------:R-:W-:-:S04]  /*01c0*/  MOV R10, UR4 ;  /* 0x00000004000a7c02 */ /* 0x000fc80008000f00 */
[----:B------:R-:W-:-:S04]  /*01d0*/  ISETP.GE.AND P0, PT, R10, R0, PT ;  /* 0x000000000a00720c */ /* 0x000fc80003f06270 */
[----:B------:R-:W-:-:S05]  /*01e0*/  SEL R0, R5, 0xffffffff, !P0 ;  /* 0xffffffff05007807 */ /* 0x000fca0004000000 */
[----:B------:R2:W-:Y:S01]  /*01f0*/  STL [R1+0x6c], R0 ;  /* 0x00006c0001007387 */ /* 0x0005e20000100800 */
[----:B------:R-:W-:Y:S05]  /*0200*/  BRA `(.L_x_245) ;  /* 0x0000014000007947 */ /* 0x000fea0003800000 */
.L_x_241:
[----:B------:R-:W-:-:S04]  /*0210*/  ISETP.NE.U32.AND P0, PT, RZ, c[0x0][0x568], PT ;  /* 0x00015a00ff007a0c */ /* 0x000fc80003f05070 */
[----:B------:R-:W-:-:S13]  /*0220*/  ISETP.NE.AND.EX P0, PT, RZ, c[0x0][0x56c], PT, P0 ;  /* 0x00015b00ff007a0c */ /* 0x000fda0003f05300 */
[----:B------:R-:W-:Y:S05]  /*0230*/  @!P0 BRA `(.L_x_246) ;  /* 0x0000002000008947 */ /* 0x000fea0003800000 */
[----:B------:R1:W5:Y:S01]  /*0240*/  LDG.E R0, [R2.64] ;  /* 0x0000000802007981 */ /* 0x000362000c1e1900 */
[----:B------:R-:W-:Y:S05]  /*0250*/  BRA `(.L_x_247) ;  /* 0x0000009000007947 */ /* 0x000fea0003800000 */
.L_x_246:
        /* <DEDUP_REMOVED lines=8> */
.L_x_248:
[----:B------:R-:W-:-:S04]  /*02e0*/  MOV R0, c[0x0][0x54c] ;  /* 0x0001530000007a02 */ /* 0x000fc80000000f00 */
.L_x_247:
[----:B------:R-:W-:Y:S01]  /*02f0*/  USHF.L.U32 UR4, UR4, 0x7, URZ ;  /* 0x0000000704047899 */ /* 0x000fe2000800063f */
[----:B-----5:R-:W-:-:S05]  /*0300*/  IMAD R0, R0, c[0x0][0x548], RZ ;  /* 0x0001520000007a24 */ /* 0x020fca00078e02ff */
[----:B------:R-:W-:-:S04]  /*0310*/  MOV R10, UR4 ;  /* 0x00000004000a7c02 */ /* 0x000fc80008000f00 */
[----:B------:R-:W-:-:S04]  /*0320*/  ISETP.GE.AND P0, PT, R10, R0, PT ;  /* 0x000000000a00720c */ /* 0x000fc80003f06270 */
[----:B------:R-:W-:-:S05]  /*0330*/  SEL R0, R5, 0xffffffff, !P0 ;  /* 0xffffffff05007807 */ /* 0x000fca0004000000 */
[----:B------:R2:W-:Y:S04]  /*0340*/  STL [R1+0x6c], R0 ;  /* 0x00006c0001007387 */ /* 0x0005e80000100800 */
.L_x_245:
[----:B------:R-:W3:Y:S02]  /*0350*/  LDL R48, [R1+0x6c] ;  /* 0x00006c0001307983 */ /* 0x000ee40000100800 */
[----:B---3--:R-:W-:-:S13]  /*0360*/  ISETP.GE.AND P0, PT, R48, RZ, PT ;  /* 0x000000ff3000720c */ /* 0x008fda0003f06270 */
[----:B------:R-:W-:Y:S05]  /*0370*/  @!P0 EXIT ;  /* 0x000000000000894d */ /* 0x000fea0003800000 */
[----:B------:R-:W-:Y:S01]  /*0380*/  ISETP.NE.U32.AND P0, PT, RZ, c[0x0][0x370], PT ;  /* 0x0000dc00ff007a0c */ /* 0x000fe20003f05070 */
[----:B------:R-:W-:Y:S01]  /*0390*/  IMAD.MOV.U32 R11, RZ, RZ, RZ ;  /* 0x000000ffff0b7224 */ /* 0x000fe200078e00ff */
[----:B------:R-:W-:Y:S01]  /*03a0*/  ISETP.NE.U32.AND P2, PT, RZ, c[0x0][0x360], PT ;  /* 0x0000d800ff007a0c */ /* 0x000fe20003f45070 */
[----:B------:R-:W-:Y:S01]  /*03b0*/  CS2R R12, SRZ ;  /* 0x00000000000c7805 */ /* 0x000fe2000001ff00 */
[----:B------:R-:W-:Y:S01]  /*03c0*/  ISETP.NE.AND.EX P1, PT, RZ, c[0x0][0x374], PT, P0 ;  /* 0x0000dd00ff007a0c */ /* 0x000fe20003f25300 */
[CC--:B------:R-:W-:Y:S01]  /*03d0*/  IMAD.WIDE R4, R48.reuse, R29.reuse, c[0x0][0x348] ;  /* 0x0000d20030047625 */ /* 0x0c0fe200078e021d */
[----:B------:R-:W-:Y:S02]  /*03e0*/  ISETP.NE.AND.EX P0, PT, RZ, c[0x0][0x364], PT, P2 ;  /* 0x0000d900ff007a0c */ /* 0x000fe40003f05320 */
[----:B------:R-:W-:Y:S01]  /*03f0*/  ISETP.NE.U32.AND P2, PT, RZ, c[0x0][0x348], PT ;  /* 0x0000d200ff007a0c */ /* 0x000fe20003f45070 */
[----:B-1----:R-:W-:Y:S01]  /*0400*/  IMAD.WIDE R2, R48, R29, c[0x0][0x350] ;  /* 0x0000d40030027625 */ /* 0x002fe200078e021d */
[----:B------:R-:W-:-:S02]  /*0410*/  ISETP.NE.U32.AND P3, PT, RZ, c[0x0][0x350], PT ;  /* 0x0000d400ff007a0c */ /* 0x000fc40003f65070 */
[----:B------:R-:W-:Y:S01]  /*0420*/  ISETP.NE.AND.EX P2, PT, RZ, c[0x0][0x34c], PT, P2 ;  /* 0x0000d300ff007a0c */ /* 0x000fe20003f45320 */
[----:B------:R-:W-:Y:S01]  /*0430*/  IMAD.MOV.U32 R229, RZ, RZ, c[0x0][0x168] ;  /* 0x00005a00ffe57624 */ /* 0x000fe200078e00ff */
[----:B------:R-:W-:-:S03]  /*0440*/  ISETP.NE.AND.EX P3, PT, RZ, c[0x0][0x354], PT, P3 ;  /* 0x0000d500ff007a0c */ /* 0x000fc60003f65330 */
[----:B------:R-:W-:-:S04]  /*0450*/  @P1 IMAD.WIDE R8, R48, R29, c[0x0][0x370] ;  /* 0x0000dc0030081625 */ /* 0x000fc800078e021d */
[----:B------:R-:W-:Y:S01]  /*0460*/  @P0 IMAD.WIDE R6, R48, R29, c[0x0][0x360] ;  /* 0x0000d80030060625 */ /* 0x000fe200078e021d */
[----:B------:R1:W5:Y:S04]  /*0470*/  @P1 LDG.E R11, [R8.64] ;  /* 0x00000008080b1981 */ /* 0x000368000c1e1900 */
[----:B------:R1:W5:Y:S04]  /*0480*/  @P2 LDG.E R13, [R4.64] ;  /* 0x00000008040d2981 */ /* 0x000368000c1e1900 */
[----:B------:R1:W5:Y:S04]  /*0490*/  @P3 LDG.E R12, [R2.64] ;  /* 0x00000008020c3981 */ /* 0x000368000c1e1900 */
[----:B------:R3:W5:Y:S02]  /*04a0*/  @P0 LDG.E R229, [R6.64] ;  /* 0x0000000806e50981 */ /* 0x000764000c1e1900 */
[----:B---3--:R-:W-:Y:S01]  /*04b0*/  IMAD.MOV.U32 R6, RZ, RZ, c[0x0][0x1d0] ;  /* 0x00007400ff067624 */ /* 0x008fe200078e00ff */
[----:B------:R-:W-:Y:S05]  /*04c0*/  @P0 BRA `(.L_x_249) ;  /* 0x0000004000000947 */ /* 0x000fea0003800000 */
[----:B-1----:R-:W-:Y:S05]  /*04d0*/  @!P2 BRA `(.L_x_249) ;  /* 0x000000300000a947 */ /* 0x002fea0003800000 */
[----:B--2---:R1:W2:Y:S04]  /*04e0*/  LDG.E R0, [R4.64] ;  /* 0x0000000804007981 */ /* 0x0042a8000c1e1900 */
[----:B-1----:R-:W2:Y:S02]  /*04f0*/  LDG.E R4, [R4.64+0x4] ;  /* 0x0000040804047981 */ /* 0x002ea4000c1e1900 */
[----:B--2--5:R-:W-:-:S02]  /*0500*/  IADD3 R229, -R0, R4, RZ ;  /* 0x0000000400e57210 */ /* 0x024fc40007ffe1ff */
.L_x_249:
[----:B-1----:R-:W-:-:S04]  /*0510*/  ISETP.NE.U32.AND P0, PT, RZ, c[0x0][0x368], PT ;  /* 0x0000da00ff007a0c */ /* 0x002fc80003f05070 */
[----:B------:R-:W-:-:S13]  /*0520*/  ISETP.NE.AND.EX P0, PT, RZ, c[0x0][0x36c], PT, P0 ;  /* 0x0000db00ff007a0c */ /* 0x000fda0003f05300 */
[----:B------:R-:W-:Y:S05]  /*0530*/  @!P0 BRA `(.L_x_250) ;  /* 0x0000003000008947 */ /* 0x000fea0003800000 */
[----:B------:R-:W-:-:S05]  /*0540*/  IMAD.WIDE R2, R48, R29, c[0x0][0x368] ;  /* 0x0000da0030027625 */ /* 0x000fca00078e021d */
[----:B------:R1:W5:Y:S01]  /*0550*/  LDG.E R6, [R2.64] ;  /* 0x0000000802067981 */ /* 0x000362000c1e1900 */
[----:B------:R-:W-:Y:S05]  /*0560*/  BRA `(.L_x_251) ;  /* 0x0000004000007947 */ /* 0x000fea0003800000 */
.L_x_250:
[----:B------:R-:W-:Y:S05]  /*0570*/  @!P3 BRA `(.L_x_251) ;  /* 0x000000300000b947 */ /* 0x000fea0003800000 */
[----:B------:R1:W3:Y:S04]  /*0580*/  LDG.E R6, [R2.64] ;  /* 0x0000000802067981 */ /* 0x0002e8000c1e1900 */
[----:B-1----:R-:W3:Y:S02]  /*0590*/  LDG.E R2, [R2.64+0x4] ;  /* 0x0000040802027981 */ /* 0x002ee4000c1e1900 */
[----:B---3--:R-:W-:Y:S02]  /*05a0*/  IADD3 R6, -R6, R2, RZ ;  /* 0x0000000206067210 */ /* 0x008fe40007ffe1ff */
.L_x_251:
[----:B--2---:R-:W-:Y:S01]  /*05b0*/  IMAD.MOV.U32 R0, RZ, RZ, c[0x0][0x2c4] ;  /* 0x0000b100ff007624 */ /* 0x004fe200078e00ff */
[----:B------:R-:W-:Y:S01]  /*05c0*/  LOP3.LUT R228, R228, 0xfffff7ff, RZ, 0xc0, !PT ;  /* 0xfffff7ffe4e47812 */ /* 0x000fe200078ec0ff */
[----:B------:R-:W-:Y:S02]  /*05d0*/  IMAD.MOV.U32 R185, RZ, RZ, R10 ;  /* 0x000000ffffb97224 */ /* 0x000fe400078e000a */
[----:B------:R-:W-:Y:S01]  /*05e0*/  IMAD.MOV.U32 R252, RZ, RZ, c[0x0][0x32c] ;  /* 0x0000cb00fffc7624 */ /* 0x000fe200078e00ff */
[----:B------:R-:W-:Y:S01]  /*05f0*/  ISETP.NE.AND P6, PT, R0, 0x1, PT ;  /* 0x000000010000780c */ /* 0x000fe20003fc5270 */
[----:B-----5:R-:W-:-:S02]  /*0600*/  IMAD.IADD R227, R6, 0x1, -R11 ;  /* 0x0000000106e37824 */ /* 0x020fc400078e0a0b */
[----:B------:R-:W-:Y:S01]  /*0610*/  IMAD.IADD R12, R12, 0x1, R11 ;  /* 0x000000010c0c7824 */ /* 0x000fe200078e020b */
[----:B------:R-:W-:Y:S02]  /*0620*/  ISETP.GE.AND P5, PT, R252, 0x1, PT ;  /* 0x00000001fc00780c */ /* 0x000fe40003fa6270 */
[----:B-1----:R-:W-:-:S07]  /*0630*/  IADD3 R2, R227, 0x1, -R229 ;  /* 0x00000001e3027810 */ /* 0x002fce0007ffe8e5 */
[----:B------:R-:W-:Y:S02]  /*0640*/  @P6 IADD3 R0, R185, 0x7f, RZ ;  /* 0x0000007fb9006810 */ /* 0x000fe40007ffe0ff */
[----:B------:R-:W-:-:S03]  /*0650*/  @P6 LOP3.LUT R228, R228, 0x800, RZ, 0xfc, !PT ;  /* 0x00000800e4e46812 */ /* 0x000fc600078efcff */
[----:B------:R-:W-:Y:S01]  /*0660*/  @P6 IMAD.HI.U32 R3, R0, c[0x0][0x2c8], RZ ;  /* 0x0000b20000036a27 */ /* 0x000fe200078e00ff */
[----:B------:R-:W-:Y:S02]  /*0670*/  IADD3 R0, R10, 0x7f, RZ ;  /* 0x0000007f0a007810 */ /* 0x000fe40007ffe0ff */
[----:B------:R-:W-:Y:S02]  /*0680*/  LOP3.LUT R228, R228, 0xfffffbff, RZ, 0xc0, !PT ;  /* 0xfffffbffe4e47812 */ /* 0x000fe400078ec0ff */
[----:B------:R-:W-:Y:S02]  /*0690*/  @P6 SHF.R.U32.HI R0, RZ, c[0x0][0x2cc], R3 ;  /* 0x0000b300ff006a19 */ /* 0x000fe40000011603 */
[----:B------:R-:W-:-:S03]  /*06a0*/  @P5 LOP3.LUT R228, R228, 0x400, RZ, 0xfc, !PT ;  /* 0x00000400e4e45812 */ /* 0x000fc600078efcff */
[----:B------:R-:W-:-:S05]  /*06b0*/  IMAD.IADD R0, R2, 0x1, R0 ;  /* 0x0000000102007824 */ /* 0x000fca00078e0200 */
[----:B------:R-:W-:Y:S01]  /*06c0*/  IADD3 R3, R0, c[0x0][0x328], RZ ;  /* 0x0000ca0000037a10 */ /* 0x000fe20007ffe0ff */
[----:B------:R-:W-:Y:S05]  /*06d0*/  @!P5 BRA `(.L_x_252) ;  /* 0x000000e00000d947 */ /* 0x000fea0003800000 */
[C---:B------:R-:W-:Y:S02]  /*06e0*/  ISETP.GT.AND P0, PT, R0.reuse, RZ, PT ;  /* 0x000000ff0000720c */ /* 0x040fe40003f04270 */
[----:B------:R-:W-:-:S11]  /*06f0*/  IADD3 R2, R0, -0x1, RZ ;  /* 0xffffffff00027810 */ /* 0x000fd60007ffe0ff */
[----:B------:R-:W-:Y:S05]  /*0700*/  @P0 BRA `(.L_x_253) ;  /* 0x0000006000000947 */ /* 0x000fea0003800000 */
[----:B------:R-:W-:Y:S01]  /*0710*/  ISETP.NE.AND P0, PT, R252, 0x1, PT ;  /* 0x00000001fc00780c */ /* 0x000fe20003f05270 */
[----:B------:R-:W-:-:S12]  /*0720*/  IMAD.MOV R0, RZ, RZ, -R0 ;  /* 0x000000ffff007224 */ /* 0x000fd800078e0a00 */
[----:B------:R-:W-:-:S05]  /*0730*/  @P0 IMAD.HI.U32 R2, R0, c[0x0][0x330], RZ ;  /* 0x0000cc0000020a27 */ /* 0x000fca00078e00ff */
[----:B------:R-:W-:-:S04]  /*0740*/  @P0 SHF.R.U32.HI R0, RZ, c[0x0][0x334], R2 ;  /* 0x0000cd00ff000a19 */ /* 0x000fc80000011602 */
[----:B------:R-:W-:Y:S01]  /*0750*/  LOP3.LUT R2, RZ, R0, RZ, 0x33, !PT ;  /* 0x00000000ff027212 */ /* 0x000fe200078e33ff */
[----:B------:R-:W-:Y:S05]  /*0760*/  BRA `(.L_x_254) ;  /* 0x0000003000007947 */ /* 0x000fea0003800000 */
.L_x_253:
[----:B------:R-:W-:-:S13]  /*0770*/  ISETP.NE.AND P0, PT, R252, 0x1, PT ;  /* 0x00000001fc00780c */ /* 0x000fda0003f05270 */
[----:B------:R-:W-:-:S05]  /*0780*/  @P0 IMAD.HI.U32 R0, R2, c[0x0][0x330], RZ ;  /* 0x0000cc0002000a27 */ /* 0x000fca00078e00ff */
[----:B------:R-:W-:-:S05]  /*0790*/  @P0 SHF.R.U32.HI R2, RZ, c[0x0][0x334], R0 ;  /* 0x0000cd00ff020a19 */ /* 0x000fca0000011600 */
.L_x_254:
[----:B------:R-:W-:-:S05]  /*07a0*/  IMAD R2, R2, R252, c[0x0][0x32c] ;  /* 0x0000cb0002027624 */ /* 0x000fca00078e02fc */
[----:B------:R-:W-:-:S04]  /*07b0*/  IMNMX R3, R3, R2, PT ;  /* 0x0000000203037217 */ /* 0x000fc80003800200 */
.L_x_252:
[----:B------:R-:W-:Y:S01]  /*07c0*/  IADD3 R2, R3, 0x2f, RZ ;  /* 0x0000002f03027810 */ /* 0x000fe20007ffe0ff */
[----:B------:R-:W-:Y:S01]  /*07d0*/  @P6 IMAD.HI.U32 R4, R185, c[0x0][0x2c8], RZ ;  /* 0x0000b200b9046a27 */ /* 0x000fe200078e00ff */
[----:B------:R-:W-:-:S03]  /*07e0*/  IADD3 R3, R227, 0x2f, RZ ;  /* 0x0000002fe3037810 */ /* 0x000fc60007ffe0ff */
[----:B------:R-:W-:-:S04]  /*07f0*/  IMAD.HI R5, R2, 0x2aaaaaab, RZ ;  /* 0x2aaaaaab02057827 */ /* 0x000fc800078e02ff */
[----:B------:R-:W-:-:S04]  /*0800*/  IMAD.HI R2, R3, 0x2aaaaaab, RZ ;  /* 0x2aaaaaab03027827 */ /* 0x000fc800078e02ff */
[----:B------:R-:W-:Y:S01]  /*0810*/  IMAD.MOV.U32 R0, RZ, RZ, R185 ;  /* 0x000000ffff007224 */ /* 0x000fe200078e00b9 */
[----:B------:R-:W-:Y:S01]  /*0820*/  @P6 SHF.R.U32.HI R0, RZ, c[0x0][0x2cc], R4 ;  /* 0x0000b300ff006a19 */ /* 0x000fe20000011604 */
[----:B------:R-:W-:Y:S01]  /*0830*/  IMAD.IADD R244, R227, 0x1, -R229 ;  /* 0x00000001e3f47824 */ /* 0x000fe200078e0ae5 */
[----:B------:R-:W-:Y:S02]  /*0840*/  SHF.R.U32.HI R4, RZ, 0x1f, R5 ;  /* 0x0000001fff047819 */ /* 0x000fe40000011605 */
[----:B------:R-:W-:Y:S01]  /*0850*/  SHF.R.U32.HI R3, RZ, 0x1f, R2 ;  /* 0x0000001fff037819 */ /* 0x000fe20000011602 */
[----:B------:R-:W-:Y:S01]  /*0860*/  IMAD.IADD R0, R244, 0x1, R0 ;  /* 0x00000001f4007824 */ /* 0x000fe200078e0200 */
[----:B------:R-:W-:Y:S02]  /*0870*/  LEA.HI.SX32 R4, R5, R4, 0x1d ;  /* 0x0000000405047211 */ /* 0x000fe400078feaff */
[----:B------:R-:W-:Y:S02]  /*0880*/  LEA.HI.SX32 R2, R2, R3, 0x1d ;  /* 0x0000000302027211 */ /* 0x000fe400078feaff */
[----:B------:R-:W-:-:S02]  /*0890*/  IADD3 R3, R0, -c[0x0][0x324], RZ ;  /* 0x8000c90000037a10 */ /* 0x000fc40007ffe0ff */
[----:B------:R-:W-:Y:S01]  /*08a0*/  IMNMX R222, R2, R4, PT ;  /* 0x0000000402de7217 */ /* 0x000fe20003800200 */
[----:B------:R-:W-:Y:S05]  /*08b0*/  @!P5 BRA `(.L_x_255) ;  /* 0x000000d00000d947 */ /* 0x000fea0003800000 */
[----:B------:R-:W-:-:S13]  /*08c0*/  ISETP.GT.AND P0, PT, R0, -0x1, PT ;  /* 0xffffffff0000780c */ /* 0x000fda0003f04270 */
[----:B------:R-:W-:Y:S05]  /*08d0*/  @P0 BRA `(.L_x_256) ;  /* 0x0000006000000947 */ /* 0x000fea0003800000 */
[----:B------:R-:W-:Y:S02]  /*08e0*/  ISETP.NE.AND P0, PT, R252, 0x1, PT ;  /* 0x00000001fc00780c */ /* 0x000fe40003f05270 */
[----:B------:R-:W-:-:S11]  /*08f0*/  LOP3.LUT R0, RZ, R0, RZ, 0x33, !PT ;  /* 0x00000000ff007212 */ /* 0x000fd600078e33ff */
[----:B------:R-:W-:-:S05]  /*0900*/  @P0 IMAD.HI.U32 R2, R0, c[0x0][0x330], RZ ;  /* 0x0000cc0000020a27 */ /* 0x000fca00078e00ff */
[----:B------:R-:W-:-:S04]  /*0910*/  @P0 SHF.R.U32.HI R0, RZ, c[0x0][0x334], R2 ;  /* 0x0000cd00ff000a19 */ /* 0x000fc80000011602 */
[----:B------:R-:W-:Y:S01]  /*0920*/  LOP3.LUT R0, RZ, R0, RZ, 0x33, !PT ;  /* 0x00000000ff007212 */ /* 0x000fe200078e33ff */
[----:B------:R-:W-:Y:S05]  /*0930*/  BRA `(.L_x_257) ;  /* 0x0000003000007947 */ /* 0x000fea0003800000 */
.L_x_256:
[----:B------:R-:W-:-:S13]  /*0940*/  ISETP.NE.AND P0, PT, R252, 0x1, PT ;  /* 0x00000001fc00780c */ /* 0x000fda0003f05270 */
[----:B------:R-:W-:-:S05]  /*0950*/  @P0 IMAD.HI.U32 R2, R0, c[0x0][0x330], RZ ;  /* 0x0000cc0000020a27 */ /* 0x000fca00078e00ff */
[----:B------:R-:W-:-:S05]  /*0960*/  @P0 SHF.R.U32.HI R0, RZ, c[0x0][0x334], R2 ;  /* 0x0000cd00ff000a19 */ /* 0x000fca0000011602 */
.L_x_257:
[----:B------:R-:W-:-:S05]  /*0970*/  IMAD R0, R0, c[0x0][0x32c], RZ ;  /* 0x0000cb0000007a24 */ /* 0x000fca00078e02ff */
[----:B------:R-:W-:-:S05]  /*0980*/  IMNMX R3, R3, R0, !PT ;  /* 0x0000000003037217 */ /* 0x000fca0007800200 */
.L_x_255:
[----:B------:R-:W-:Y:S01]  /*0990*/  IMAD.HI R0, R3, 0x2aaaaaab, RZ ;  /* 0x2aaaaaab03007827 */ /* 0x000fe200078e02ff */
[----:B------:R-:W-:Y:S01]  /*09a0*/  PLOP3.LUT P4, PT, PT, PT, PT, 0x80, 0x0 ;  /* 0x000000000000781c */ /* 0x000fe20003f8f070 */
[----:B------:R-:W-:Y:S01]  /*09b0*/  CS2R R94, SRZ ;  /* 0x00000000005e7805 */ /* 0x000fe2000001ff00 */
[----:B------:R-:W-:Y:S01]  /*09c0*/  CS2R R98, SRZ ;  /* 0x0000000000627805 */ /* 0x000fe2000001ff00 */
[----:B------:R-:W-:Y:S01]  /*09d0*/  IMAD.MOV.U32 R11, RZ, RZ, RZ ;  /* 0x000000ffff0b7224 */ /* 0x000fe200078e00ff */
[----:B------:R-:W-:Y:S01]  /*09e0*/  SHF.R.U32.HI R2, RZ, 0x1f, R0 ;  /* 0x0000001fff027819 */ /* 0x000fe20000011600 */
[----:B------:R-:W-:Y:S01]  /*09f0*/  IMAD.MOV.U32 R92, RZ, RZ, RZ ;  /* 0x000000ffff5c7224 */ /* 0x000fe200078e00ff */
[----:B------:R-:W-:Y:S01]  /*0a00*/  CS2R R96, SRZ ;  /* 0x0000000000607805 */ /* 0x000fe2000001ff00 */
[----:B------:R-:W-:Y:S01]  /*0a10*/  CS2R R90, SRZ ;  /* 0x00000000005a7805 */ /* 0x000fe2000001ff00 */
[----:B------:R-:W-:Y:S01]  /*0a20*/  LEA.HI.SX32 R0, R0, R2, 0x1d ;  /* 0x0000000200007211 */ /* 0x000fe200078feaff */
[----:B------:R-:W-:Y:S01]  /*0a30*/  CS2R R88, SRZ ;  /* 0x0000000000587805 */ /* 0x000fe2000001ff00 */
[----:B------:R-:W-:Y:S01]  /*0a40*/  CS2R R86, SRZ ;  /* 0x0000000000567805 */ /* 0x000fe2000001ff00 */
[----:B------:R-:W-:Y:S01]  /*0a50*/  CS2R R84, SRZ ;  /* 0x0000000000547805 */ /* 0x000fe2000001ff00 */
[----:B------:R-:W-:Y:S01]  /*0a60*/  IMNMX R245, RZ, R0, !PT ;  /* 0x00000000fff57217 */ /* 0x000fe20007800200 */
[----:B------:R-:W-:Y:S01]  /*0a70*/  CS2R R14, SRZ ;  /* 0x00000000000e7805 */ /* 0x000fe2000001ff00 */
[----:B------:R-:W-:Y:S01]  /*0a80*/  MOV R78, RZ ;  /* 0x000000ff004e7202 */ /* 0x000fe20000000f00 */
[----:B------:R-:W-:Y:S01]  /*0a90*/  IMAD.MOV.U32 R76, RZ, RZ, RZ ;  /* 0x000000ffff4c7224 */ /* 0x000fe200078e00ff */
[----:B------:R-:W-:Y:S01]  /*0aa0*/  ISETP.GT.AND P0, PT, R222, R245, PT ;  /* 0x000000f5de00720c */ /* 0x000fe20003f04270 */
[----:B------:R1:W-:Y:S01]  /*0ab0*/  STL [R1+0x48], R245 ;  /* 0x000048f501007387 */ /* 0x0003e20000100800 */
[----:B------:R-:W-:Y:S01]  /*0ac0*/  CS2R R16, SRZ ;  /* 0x0000000000107805 */ /* 0x000fe2000001ff00 */
[----:B------:R-:W-:Y:S01]  /*0ad0*/  IMAD.MOV.U32 R82, RZ, RZ, RZ ;  /* 0x000000ffff527224 */ /* 0x000fe200078e00ff */
        /* <DEDUP_REMOVED lines=52> */
[----:B------:R-:W-:Y:S01]  /*0e20*/  CS2R R50, SRZ ;  /* 0x0000000000327805 */ /* 0x000fe2000001ff00 */
[----:B------:R-:W-:Y:S05]  /*0e30*/  @!P0 BRA `(.L_x_258) ;  /* 0x0001186000008947 */ /* 0x000fea0003800000 */
[----:B-1----:R-:W-:-:S04]  /*0e40*/  ISETP.NE.U32.AND P0, PT, RZ, c[0x0][0x340], PT ;  /* 0x0000d000ff007a0c */ /* 0x002fc80003f05070 */
[----:B------:R-:W-:-:S13]  /*0e50*/  ISETP.NE.AND.EX P0, PT, RZ, c[0x0][0x344], PT, P0 ;  /* 0x0000d100ff007a0c */ /* 0x000fda0003f05300 */
[----:B------:R-:W-:-:S05]  /*0e60*/  @P0 IMAD.WIDE R2, R48, R29, c[0x0][0x340] ;  /* 0x0000d00030020625 */ /* 0x000fca00078e021d */
[----:B------:R1:W2:Y:S01]  /*0e70*/  @P0 LDG.E R22, [R2.64] ;  /* 0x0000000802160981 */ /* 0x0002a2000c1e1900 */
[----:B------:R-:W-:Y:S01]  /*0e80*/  SHF.R.S32.HI R0, RZ, 0x1f, R13 ;  /* 0x0000001fff007819 */ /* 0x000fe2000001140d */
[----:B------:R-:W-:Y:S01]  /*0e90*/  BSSY B0, `(.L_x_259) ;  /* 0x0000091000007945 */ /* 0x000fe20003800000 */
[----:B------:R-:W-:Y:S01]  /*0ea0*/  SHF.R.S32.HI R14, RZ, 0x1f, R129 ;  /* 0x0000001fff0e7819 */ /* 0x000fe20000011481 */
[----:B------:R-:W3:Y:S01]  /*0eb0*/  S2R R30, SR_CTAID.Y ;  /* 0x00000000001e7919 */ /* 0x000ee20000002600 */
[----:B------:R-:W-:Y:S01]  /*0ec0*/  SHF.R.S32.HI R6, RZ, 0x1f, R12 ;  /* 0x0000001fff067819 */ /* 0x000fe2000001140c */
[----:B------:R-:W-:Y:S01]  /*0ed0*/  IMAD R0, R0, c[0x0][0x178], RZ ;  /* 0x00005e0000007a24 */ /* 0x000fe200078e02ff */
[CC--:B------:R-:W-:Y:S02]  /*0ee0*/  LEA.HI R27, R14.reuse, R129.reuse, RZ, 0x3 ;  /* 0x000000810e1b7211 */ /* 0x0c0fe400078f18ff */
[----:B------:R-:W-:Y:S01]  /*0ef0*/  LEA.HI R26, R14, R129, RZ, 0x4 ;  /* 0x000000810e1a7211 */ /* 0x000fe200078f20ff */
[----:B------:R-:W-:Y:S01]  /*0f00*/  IMAD R0, R13, c[0x0][0x17c], R0 ;  /* 0x00005f000d007a24 */ /* 0x000fe200078e0200 */
[----:B------:R-:W-:-:S02]  /*0f10*/  SHF.R.S32.HI R25, RZ, 0x3, R27 ;  /* 0x00000003ff197819 */ /* 0x000fc4000001141b */
[----:B------:R-:W-:Y:S02]  /*0f20*/  SHF.R.S32.HI R19, RZ, 0x1f, R48 ;  /* 0x0000001fff137819 */ /* 0x000fe40000011430 */
[-C--:B------:R-:W-:Y:S02]  /*0f30*/  LEA.HI R124, R14, R129.reuse, RZ, 0x5 ;  /* 0x000000810e7c7211 */ /* 0x080fe400078f28ff */
[----:B------:R-:W-:Y:S02]  /*0f40*/  LOP3.LUT R228, R228, 0xfffffeff, RZ, 0xc0, !PT ;  /* 0xfffffeffe4e47812 */ /* 0x000fe400078ec0ff */
[----:B------:R-:W-:Y:S01]  /*0f50*/  SHF.R.S32.HI R123, RZ, 0x5, R124 ;  /* 0x00000005ff7b7819 */ /* 0x000fe2000001147c */
[----:B-1----:R-:W-:Y:S01]  /*0f60*/  IMAD.WIDE.U32 R2, R13, c[0x0][0x178], RZ ;  /* 0x00005e000d027a25 */ /* 0x002fe200078e00ff */
[----:B------:R-:W-:Y:S02]  /*0f70*/  LEA.HI R13, R14, R129, RZ, 0x2 ;  /* 0x000000810e0d7211 */ /* 0x000fe400078f10ff */
[----:B---3--:R-:W-:Y:S01]  /*0f80*/  SHF.R.S32.HI R28, RZ, 0x1f, R30 ;  /* 0x0000001fff1c7819 */ /* 0x008fe2000001141e */
[----:B------:R-:W-:Y:S01]  /*0f90*/  IMAD.IADD R3, R3, 0x1, R0 ;  /* 0x0000000103037824 */ /* 0x000fe200078e0200 */
[----:B------:R-:W-:Y:S01]  /*0fa0*/  LOP3.LUT R4, R13, 0xfffffffc, RZ, 0xc0, !PT ;  /* 0xfffffffc0d047812 */ /* 0x000fe200078ec0ff */
[----:B------:R-:W-:Y:S01]  /*0fb0*/  IMAD.SHL.U32 R0, R25, 0x40, RZ ;  /* 0x0000004019007824 */ /* 0x000fe200078e00ff */
[----:B------:R-:W-:Y:S01]  /*0fc0*/  SHF.R.S32.HI R128, RZ, 0x2, R13 ;  /* 0x00000002ff807819 */ /* 0x000fe2000001140d */
[----:B------:R-:W-:-:S02]  /*0fd0*/  IMAD R8, R28, c[0x0][0x1b8], RZ ;  /* 0x00006e001c087a24 */ /* 0x000fc400078e02ff */
[----:B------:R-:W-:Y:S01]  /*0fe0*/  IMAD.IADD R29, R129, 0x1, -R4 ;  /* 0x00000001811d7824 */ /* 0x000fe200078e0a04 */
[----:B------:R-:W-:Y:S01]  /*0ff0*/  LOP3.LUT R0, R0, 0xc0, RZ, 0xc0, !PT ;  /* 0x000000c000007812 */ /* 0x000fe200078ec0ff */
[----:B------:R-:W-:Y:S01]  /*1000*/  IMAD.WIDE.U32 R2, R30, c[0x0][0x1b8], R2 ;  /* 0x00006e001e027a25 */ /* 0x000fe200078e0002 */
[----:B------:R-:W-:Y:S02]  /*1010*/  IADD3 R4, P1, R12, R128, RZ ;  /* 0x000000800c047210 */ /* 0x000fe40007f3e0ff */
[----:B------:R-:W-:Y:S01]  /*1020*/  SHF.R.U32.HI R5, RZ, 0x3, R0 ;  /* 0x00000003ff057819 */ /* 0x000fe20000011600 */
[----:B------:R-:W-:Y:S01]  /*1030*/  IMAD.SHL.U32 R10, R29, 0x8, RZ ;  /* 0x000000081d0a7824 */ /* 0x000fe200078e00ff */
[----:B------:R-:W-:Y:S02]  /*1040*/  LEA.HI.X.SX32 R6, R128, R6, 0x1, P1 ;  /* 0x0000000680067211 */ /* 0x000fe400008f0eff */
[----:B------:R-:W-:Y:S02]  /*1050*/  SEL R12, R19, RZ, !P2 ;  /* 0x000000ff130c7207 */ /* 0x000fe40005000000 */
[----:B------:R-:W-:-:S02]  /*1060*/  LOP3.LUT R7, R0, 0x18, R10, 0xf8, !PT ;  /* 0x0000001800077812 */ /* 0x000fc400078ef80a */
[----:B------:R-:W-:Y:S02]  /*1070*/  IADD3 R0, R10, 0x40, RZ ;  /* 0x000000400a007810 */ /* 0x000fe40007ffe0ff */
[----:B------:R-:W-:Y:S02]  /*1080*/  SHF.R.S32.HI R11, RZ, 0x1f, R10 ;  /* 0x0000001fff0b7819 */ /* 0x000fe4000001140a */
[----:B------:R-:W-:Y:S01]  /*1090*/  ISETP.GE.AND P1, PT, R0, c[0x0][0x1d4], PT ;  /* 0x0000750000007a0c */ /* 0x000fe20003f26270 */
[C---:B------:R-:W-:Y:S01]  /*10a0*/  IMAD R0, R6.reuse, c[0x0][0x1e0], RZ ;  /* 0x0000780006007a24 */ /* 0x040fe200078e02ff */
[----:B------:R-:W-:Y:S01]  /*10b0*/  LOP3.LUT R18, R7, R5, RZ, 0x3c, !PT ;  /* 0x0000000507127212 */ /* 0x000fe200078e3cff */
[----:B------:R-:W-:Y:S02]  /*10c0*/  IMAD R6, R6, c[0x0][0x208], RZ ;  /* 0x0000820006067a24 */ /* 0x000fe400078e02ff */
[----:B------:R-:W-:Y:S02]  /*10d0*/  IMAD R5, R30, c[0x0][0x1bc], R8 ;  /* 0x00006f001e057a24 */ /* 0x000fe400078e0208 */
[----:B------:R-:W-:Y:S01]  /*10e0*/  IMAD R20, R4, c[0x0][0x1e4], R0 ;  /* 0x0000790004147a24 */ /* 0x000fe200078e0200 */
[----:B------:R-:W-:Y:S01]  /*10f0*/  LOP3.LUT R0, R26, 0xfffffff0, RZ, 0xc0, !PT ;  /* 0xfffffff01a007812 */ /* 0x000fe200078ec0ff */
[----:B------:R-:W-:Y:S01]  /*1100*/  IMAD R21, R4, c[0x0][0x20c], R6 ;  /* 0x0000830004157a24 */ /* 0x000fe200078e0206 */
[----:B------:R-:W-:Y:S01]  /*1110*/  SEL R6, R48, RZ, !P2 ;  /* 0x000000ff30067207 */ /* 0x000fe20005000000 */
[----:B------:R-:W-:Y:S01]  /*1120*/  IMAD.WIDE.U32 R8, R4, c[0x0][0x1e0], R10 ;  /* 0x0000780004087a25 */ /* 0x000fe200078e000a */
[----:B------:R-:W-:-:S02]  /*1130*/  IADD3 R23, -R0, R129, RZ ;  /* 0x0000008100177210 */ /* 0x000fc40007ffe1ff */
[----:B------:R-:W-:Y:S01]  /*1140*/  @P1 LOP3.LUT R228, R228, 0x100, RZ, 0xfc, !PT ;  /* 0x00000100e4e41812 */ /* 0x000fe200078efcff */
[----:B------:R-:W-:Y:S01]  /*1150*/  IMAD.WIDE.U32 R16, R4, c[0x0][0x208], R10 ;  /* 0x0000820004107a25 */ /* 0x000fe200078e000a */
[----:B------:R-:W-:Y:S02]  /*1160*/  LEA.HI R4, R13, R128, RZ, 0x1 ;  /* 0x000000800d047211 */ /* 0x000fe400078f08ff */
[----:B------:R-:W-:Y:S01]  /*1170*/  LEA.HI R24, R23, R23, RZ, 0x1 ;  /* 0x0000001717187211 */ /* 0x000fe200078f08ff */
[----:B------:R-:W-:Y:S01]  /*1180*/  IMAD R7, R29, 0x20, R128 ;  /* 0x000000201d077824 */ /* 0x000fe200078e0280 */
[----:B------:R-:W-:Y:S01]  /*1190*/  LOP3.LUT R0, R4, 0x7fffffe, RZ, 0xc0, !PT ;  /* 0x07fffffe04007812 */ /* 0x000fe200078ec0ff */
[----:B------:R-:W-:Y:S01]  /*11a0*/  IMAD.IADD R3, R3, 0x1, R5 ;  /* 0x0000000103037824 */ /* 0x000fe200078e0205 */
[--C-:B------:R-:W-:Y:S01]  /*11b0*/  SHF.R.S32.HI R15, RZ, 0x1, R24.reuse ;  /* 0x00000001ff0f7819 */ /* 0x100fe20000011418 */
[----:B------:R-:W-:Y:S01]  /*11c0*/  IMAD.IADD R7, R185, 0x1, R7 ;  /* 0x00000001b9077824 */ /* 0x000fe200078e0207 */
[----:B------:R-:W-:Y:S01]  /*11d0*/  SHF.R.S32.HI R14, RZ, 0x1f, R24 ;  /* 0x0000001fff0e7819 */ /* 0x000fe20000011418 */
[----:B------:R-:W-:Y:S01]  /*11e0*/  IMAD.IADD R0, R128, 0x1, -R0 ;  /* 0x0000000180007824 */ /* 0x000fe200078e0a00 */
[----:B------:R-:W-:Y:S01]  /*11f0*/  ISETP.GE.AND P1, PT, R10, c[0x0][0x1d4], PT ;  /* 0x000075000a007a0c */ /* 0x000fe20003f26270 */
[----:B------:R-:W-:Y:S01]  /*1200*/  @P6 IMAD.HI.U32 R13, R7, c[0x0][0x2c8], RZ ;  /* 0x0000b200070d6a27 */ /* 0x000fe200078e00ff */
[----:B------:R-:W-:-:S02]  /*1210*/  LOP3.LUT R228, R228, 0xfffffdff, RZ, 0xc0, !PT ;  /* 0xfffffdffe4e47812 */ /* 0x000fc400078ec0ff */
[----:B------:R-:W-:Y:S01]  /*1220*/  LEA R5, R123, R0, 0x3 ;  /* 0x000000007b057211 */ /* 0x000fe200078e18ff */
[----:B------:R-:W-:Y:S01]  /*1230*/  IMAD.MOV.U32 R4, RZ, RZ, R7 ;  /* 0x000000ffff047224 */ /* 0x000fe200078e0007 */
[----:B------:R-:W-:Y:S01]  /*1240*/  @P6 SHF.R.U32.HI R4, RZ, c[0x0][0x2cc], R13 ;  /* 0x0000b300ff046a19 */ /* 0x000fe2000001160d */
[----:B------:R-:W-:Y:S01]  /*1250*/  IMAD R0, R12, c[0x0][0x1c0], RZ ;  /* 0x000070000c007a24 */ /* 0x000fe200078e02ff */
[----:B------:R-:W-:Y:S01]  /*1260*/  LEA.HI R12, R14, R15, RZ, 0x2 ;  /* 0x0000000f0e0c7211 */ /* 0x000fe200078f10ff */
[----:B------:R-:W-:Y:S02]  /*1270*/  IMAD.U32 R223, R5, 0x20, R18 ;  /* 0x0000002005df7824 */ /* 0x000fe400078e0012 */
[----:B------:R-:W-:Y:S01]  /*1280*/  IMAD R13, R6, c[0x0][0x1c4], R0 ;  /* 0x00007100060d7a24 */ /* 0x000fe200078e0200 */
[----:B------:R-:W-:Y:S01]  /*1290*/  LOP3.LUT R5, R12, 0xfffffffc, RZ, 0xc0, !PT ;  /* 0xfffffffc0c057812 */ /* 0x000fe200078ec0ff */
[----:B------:R-:W-:Y:S01]  /*12a0*/  IMAD.WIDE.U32 R2, R6, c[0x0][0x1c0], R2 ;  /* 0x0000700006027a25 */ /* 0x000fe200078e0002 */
[----:B------:R-:W-:-:S02]  /*12b0*/  SHF.R.S32.HI R0, RZ, 0x1f, R4 ;  /* 0x0000001fff007819 */ /* 0x000fc40000011404 */
[----:B------:R-:W-:Y:S01]  /*12c0*/  @P1 LOP3.LUT R228, R228, 0x200, RZ, 0xfc, !PT ;  /* 0x00000200e4e41812 */ /* 0x000fe200078efcff */
[----:B------:R-:W-:Y:S02]  /*12d0*/  IMAD.MOV R6, RZ, RZ, -R4 ;  /* 0x000000ffff067224 */ /* 0x000fe400078e0a04 */
[----:B------:R-:W-:Y:S01]  /*12e0*/  IMAD.IADD R9, R9, 0x1, R20 ;  /* 0x0000000109097824 */ /* 0x000fe200078e0214 */
[----:B------:R-:W-:Y:S01]  /*12f0*/  IADD3 R20, R15, -R5, RZ ;  /* 0x800000050f147210 */ /* 0x000fe20007ffe0ff */
[----:B------:R-:W-:Y:S01]  /*1300*/  IMAD R5, R0, c[0x0][0x1b0], RZ ;  /* 0x00006c0000057a24 */ /* 0x000fe200078e02ff */
[----:B------:R-:W-:Y:S01]  /*1310*/  LOP3.LUT R228, R228, 0xffffff7f, RZ, 0xc0, !PT ;  /* 0xffffff7fe4e47812 */ /* 0x000fe200078ec0ff */
[----:B------:R-:W-:Y:S02]  /*1320*/  IMAD.IADD R3, R3, 0x1, R13 ;  /* 0x0000000103037824 */ /* 0x000fe400078e020d */
[----:B------:R-:W-:Y:S02]  /*1330*/  IMAD R0, R6, c[0x0][0x2c4], R7 ;  /* 0x0000b10006007a24 */ /* 0x000fe400078e0207 */
[----:B------:R-:W-:-:S02]  /*1340*/  IMAD R5, R4, c[0x0][0x1b4], R5 ;  /* 0x00006d0004057a24 */ /* 0x000fc400078e0205 */
[----:B------:R-:W-:Y:S01]  /*1350*/  IMAD.WIDE.U32 R2, R4, c[0x0][0x1b0], R2 ;  /* 0x00006c0004027a25 */ /* 0x000fe200078e0002 */
[----:B------:R-:W-:-:S03]  /*1360*/  SHF.R.S32.HI R4, RZ, 0x1f, R0 ;  /* 0x0000001fff047819 */ /* 0x000fc60000011400 */
[----:B------:R-:W-:Y:S02]  /*1370*/  IMAD.IADD R3, R3, 0x1, R5 ;  /* 0x0000000103037824 */ /* 0x000fe400078e0205 */
[----:B------:R-:W-:Y:S02]  /*1380*/  IMAD R4, R4, c[0x0][0x1a8], RZ ;  /* 0x00006a0004047a24 */ /* 0x000fe400078e02ff */
[----:B------:R-:W-:-:S04]  /*1390*/  IMAD.WIDE.U32 R2, R0, c[0x0][0x1a8], R2 ;  /* 0x00006a0000027a25 */ /* 0x000fc800078e0002 */
[----:B------:R-:W-:Y:S02]  /*13a0*/  IMAD R12, R0, c[0x0][0x1ac], R4 ;  /* 0x00006b00000c7a24 */ /* 0x000fe400078e0204 */
[----:B------:R-:W-:Y:S02]  /*13b0*/  IMAD.IADD R7, R17, 0x1, R21 ;  /* 0x0000000111077824 */ /* 0x000fe400078e0215 */
[C---:B------:R-:W-:Y:S02]  /*13c0*/  IMAD R14, R28.reuse, c[0x0][0x210], RZ ;  /* 0x000084001c0e7a24 */ /* 0x040fe400078e02ff */
[----:B------:R-:W-:Y:S02]  /*13d0*/  IMAD.MOV.U32 R6, RZ, RZ, R16 ;  /* 0x000000ffff067224 */ /* 0x000fe400078e0010 */
[----:B------:R-:W-:Y:S02]  /*13e0*/  IMAD R13, R28, c[0x0][0x1e8], RZ ;  /* 0x00007a001c0d7a24 */ /* 0x000fe400078e02ff */
[----:B------:R-:W-:-:S02]  /*13f0*/  IMAD.IADD R3, R3, 0x1, R12 ;  /* 0x0000000103037824 */ /* 0x000fc400078e020c */
[C---:B------:R-:W-:Y:S02]  /*1400*/  IMAD R14, R30.reuse, c[0x0][0x214], R14 ;  /* 0x000085001e0e7a24 */ /* 0x040fe400078e020e */
[----:B------:R-:W-:-:S04]  /*1410*/  IMAD.WIDE.U32 R6, R30, c[0x0][0x210], R6 ;  /* 0x000084001e067a25 */ /* 0x000fc800078e0006 */
[C---:B------:R-:W-:Y:S01]  /*1420*/  IMAD R13, R30.reuse, c[0x0][0x1ec], R13 ;  /* 0x00007b001e0d7a24 */ /* 0x040fe200078e020d */
[----:B------:R-:W-:Y:S01]  /*1430*/  IADD3 R7, R7, R14, RZ ;  /* 0x0000000e07077210 */ /* 0x000fe20007ffe0ff */
[----:B------:R-:W-:Y:S01]  /*1440*/  IMAD.WIDE.U32 R8, R30, c[0x0][0x1e8], R8 ;  /* 0x00007a001e087a25 */ /* 0x000fe200078e0008 */
[----:B------:R-:W-:-:S03]  /*1450*/  SHF.L.U32 R14, R29, 0x3, RZ ;  /* 0x000000031d0e7819 */ /* 0x000fc600000006ff */
[----:B------:R-:W-:Y:S02]  /*1460*/  IMAD.IADD R9, R9, 0x1, R13 ;  /* 0x0000000109097824 */ /* 0x000fe400078e020d */
[----:B------:R-:W-:Y:S02]  /*1470*/  IMAD R16, R229, c[0x0][0x2c4], RZ ;  /* 0x0000b100e5107a24 */ /* 0x000fe400078e02ff */
[----:B------:R-:W-:-:S05]  /*1480*/  IMAD.IADD R15, R185, 0x1, R128 ;  /* 0x00000001b90f7824 */ /* 0x000fca00078e0280 */
[----:B------:R-:W-:Y:S02]  /*1490*/  ISETP.GE.AND P4, PT, R15, R16, PT ;  /* 0x000000100f00720c */ /* 0x000fe40003f86270 */
[----:B--2---:R-:W-:Y:S01]  /*14a0*/  @P0 SHF.R.S32.HI R5, RZ, 0x1f, R22 ;  /* 0x0000001fff050819 */ /* 0x004fe20000011416 */
[----:B------:R-:W-:Y:S01]  /*14b0*/  @!P0 IMAD.MOV.U32 R5, RZ, RZ, R19 ;  /* 0x000000ffff058224 */ /* 0x000fe200078e0013 */
[----:B------:R-:W-:Y:S01]  /*14c0*/  @P0 MOV R4, R22 ;  /* 0x0000001600040202 */ /* 0x000fe20000000f00 */
[----:B------:R-:W-:Y:S01]  /*14d0*/  @!P0 IMAD.MOV.U32 R4, RZ, RZ, R48 ;  /* 0x000000ffff048224 */ /* 0x000fe200078e0030 */
[C---:B------:R-:W-:Y:S02]  /*14e0*/  LEA R18, P0, R2.reuse, c[0x0][0x160], 0x1 ;  /* 0x0000580002127a11 */ /* 0x040fe400078008ff */
[----:B------:R-:W-:Y:S02]  /*14f0*/  SEL R0, R5, RZ, !P3 ;  /* 0x000000ff05007207 */ /* 0x000fe40005800000 */
[----:B------:R-:W-:-:S02]  /*1500*/  LEA.HI.X R17, R2, c[0x0][0x164], R3, 0x1, P0 ;  /* 0x0000590002117a11 */ /* 0x000fc400000f0c03 */
[----:B------:R-:W-:Y:S01]  /*1510*/  SEL R4, R4, RZ, !P3 ;  /* 0x000000ff04047207 */ /* 0x000fe20005800000 */
[----:B------:R-:W-:Y:S01]  /*1520*/  IMAD R2, R0, c[0x0][0x1f0], RZ ;  /* 0x00007c0000027a24 */ /* 0x000fe200078e02ff */
[----:B------:R-:W-:Y:S01]  /*1530*/  LOP3.LUT P0, RZ, R20, 0x2, RZ, 0xc0, !PT ;  /* 0x0000000214ff7812 */ /* 0x000fe2000780c0ff */
[----:B------:R-:W-:Y:S01]  /*1540*/  IMAD R0, R0, c[0x0][0x218], RZ ;  /* 0x0000860000007a24 */ /* 0x000fe200078e02ff */
[----:B------:R-:W-:Y:S01]  /*1550*/  IADD3 R3, R10, 0x20, RZ ;  /* 0x000000200a037810 */ /* 0x000fe20007ffe0ff */
[C---:B------:R-:W-:Y:S01]  /*1560*/  IMAD R13, R4.reuse, c[0x0][0x1f4], R2 ;  /* 0x00007d00040d7a24 */ /* 0x040fe200078e0202 */
[----:B------:R1:W2:Y:S01]  /*1570*/  SHFL.IDX PT, R5, R17, RZ, 0x1c1f ;  /* 0x001c1fff11057589 */ /* 0x0002a200000e0000 */
[----:B------:R-:W-:Y:S01]  /*1580*/  IMAD.WIDE.U32 R246, R4, c[0x0][0x1f0], R8 ;  /* 0x00007c0004f67a25 */ /* 0x000fe200078e0008 */
[----:B------:R-:W-:Y:S02]  /*1590*/  ISETP.GE.AND P3, PT, R14, c[0x0][0x198], PT ;  /* 0x000066000e007a0c */ /* 0x000fe40003f66270 */
[----:B------:R-:W-:Y:S01]  /*15a0*/  ISETP.GE.AND P2, PT, R3, c[0x0][0x198], PT ;  /* 0x0000660003007a0c */ /* 0x000fe20003f46270 */
[C---:B------:R-:W-:Y:S01]  /*15b0*/  IMAD R12, R4.reuse, c[0x0][0x21c], R0 ;  /* 0x00008700040c7a24 */ /* 0x040fe200078e0200 */
[----:B------:R1:W-:Y:S01]  /*15c0*/  STL.64 [R1+0x30], R246 ;  /* 0x000030f601007387 */ /* 0x0003e20000100a00 */
[----:B------:R-:W-:Y:S01]  /*15d0*/  IMAD.WIDE.U32 R250, R4, c[0x0][0x218], R6 ;  /* 0x0000860004fa7a25 */ /* 0x000fe200078e0006 */
[----:B------:R-:W-:-:S02]  /*15e0*/  IADD3 R0, R14, 0x40, RZ ;  /* 0x000000400e007810 */ /* 0x000fc40007ffe0ff */
[----:B------:R1:W3:Y:S01]  /*15f0*/  SHFL.IDX PT, R4, R18, RZ, 0x1c1f ;  /* 0x001c1fff12047589 */ /* 0x0002e200000e0000 */
[----:B------:R-:W-:Y:S01]  /*1600*/  IMAD.IADD R31, R247, 0x1, R13 ;  /* 0x00000001f71f7824 */ /* 0x000fe200078e020d */
[----:B------:R-:W-:Y:S01]  /*1610*/  ISETP.GE.AND P1, PT, R0, c[0x0][0x198], PT ;  /* 0x0000660000007a0c */ /* 0x000fe20003f26270 */
[----:B------:R-:W-:Y:S01]  /*1620*/  IMAD.IADD R33, R251, 0x1, R12 ;  /* 0x00000001fb217824 */ /* 0x000fe200078e020c */
[----:B------:R1:W-:Y:S01]  /*1630*/  STL.64 [R1+0x40], R250 ;  /* 0x000040fa01007387 */ /* 0x0003e20000100a00 */
[----:B------:R-:W-:-:S03]  /*1640*/  IMAD.MOV.U32 R2, RZ, RZ, 0x10 ;  /* 0x00000010ff027424 */ /* 0x000fc600078e00ff */
[----:B------:R1:W-:Y:S02]  /*1650*/  STL [R1+0x2c], R31 ;  /* 0x00002c1f01007387 */ /* 0x0003e40000100800 */
[----:B------:R-:W-:Y:S02]  /*1660*/  SEL R2, R2, 0xfffffff0, !P0 ;  /* 0xfffffff002027807 */ /* 0x000fe40004000000 */
[----:B------:R1:W-:Y:S01]  /*1670*/  STL [R1+0x3c], R33 ;  /* 0x00003c2101007387 */ /* 0x0003e20000100800 */
[----:B------:R-:W-:-:S13]  /*1680*/  ISETP.GE.AND P0, PT, R3, c[0x0][0x1d4], PT ;  /* 0x0000750003007a0c */ /* 0x000fda0003f06270 */
[----:B------:R-:W-:Y:S01]  /*1690*/  @P0 LOP3.LUT R228, R228, 0x80, RZ, 0xfc, !PT ;  /* 0x00000080e4e40812 */ /* 0x000fe200078efcff */
[----:B------:R-:W-:Y:S05]  /*16a0*/  @P4 BRA `(.L_x_260) ;  /* 0x000000f000004947 */ /* 0x000fea0003800000 */
[----:B--23--:R-:W-:Y:S02]  /*16b0*/  SHF.R.S32.HI R8, RZ, 0x1f, R3 ;  /* 0x0000001fff087819 */ /* 0x00cfe40000011403 */
[----:B------:R-:W-:Y:S02]  /*16c0*/  SHF.R.S32.HI R9, RZ, 0x1f, R0 ;  /* 0x0000001fff097819 */ /* 0x000fe40000011400 */
[----:B------:R-:W-:Y:S02]  /*16d0*/  LEA.HI R8, R8, R3, RZ, 0x3 ;  /* 0x0000000308087211 */ /* 0x000fe400078f18ff */
[----:B------:R-:W-:Y:S02]  /*16e0*/  LEA.HI R0, R9, R0, RZ, 0x3 ;  /* 0x0000000009007211 */ /* 0x000fe400078f18ff */
[----:B------:R-:W-:Y:S02]  /*16f0*/  LEA R6, P0, R14, R4, 0x1 ;  /* 0x000000040e067211 */ /* 0x000fe400078008ff */
[----:B------:R-:W-:-:S02]  /*1700*/  LOP3.LUT R8, R8, 0xfffffff8, RZ, 0xc0, !PT ;  /* 0xfffffff808087812 */ /* 0x000fc400078ec0ff */
        /* <DEDUP_REMOVED lines=9> */
.L_x_260:
[----:B--23--:R-:W-:Y:S05]  /*17a0*/  BSYNC B0 ;  /* 0x0000000000007941 */ /* 0x00cfea0003800000 */
.L_x_259:
        /* <DEDUP_REMOVED lines=22> */
.L_x_262:
[----:B------:R-:W-:Y:S05]  /*1910*/  BSYNC B0 ;  /* 0x0000000000007941 */ /* 0x000fea0003800000 */
.L_x_261:
        /* <DEDUP_REMOVED lines=22> */
.L_x_264:
[----:B------:R-:W-:Y:S05]  /*1a80*/  BSYNC B0 ;  /* 0x0000000000007941 */ /* 0x000fea0003800000 */
.L_x_263:
[----:B-1--4-:R-:W1:Y:S01]  /*1a90*/  SHFL.IDX PT, R4, R18, 0x3, 0x1c1f ;  /* 0x007c1f0012047f89 */ /* 0x012e6200000e0000 */
[----:B------:R-:W-:Y:S01]  /*1aa0*/  IADD3 R0, R15, 0x60, RZ ;  /* 0x000000600f007810 */ /* 0x000fe20007ffe0ff */
[----:B------:R-:W-:Y:S01]  /*1ab0*/  IMAD.SHL.U32 R223, R223, 0x2, RZ ;  /* 0x00000002dfdf7824 */ /* 0x000fe200078e00ff */
[----:B------:R-:W-:Y:S01]  /*1ac0*/  SHF.R.S32.HI R10, RZ, 0x4, R26 ;  /* 0x00000004ff0a7819 */ /* 0x000fe2000001141a */
[----:B------:R-:W4:Y:S01]  /*1ad0*/  SHFL.IDX PT, R5, R17, 0x3, 0x1c1f ;  /* 0x007c1f0011057f89 */ /* 0x000f2200000e0000 */
[----:B------:R-:W-:Y:S01]  /*1ae0*/  ISETP.GE.AND P0, PT, R0, R16, PT ;  /* 0x000000100000720c */ /* 0x000fe20003f06270 */
[----:B------:R-:W-:Y:S01]  /*1af0*/  IMAD.MOV.U32 R12, RZ, RZ, 0x30 ;  /* 0x00000030ff0c7424 */ /* 0x000fe200078e00ff */
[----:B------:R-:W-:Y:S01]  /*1b00*/  IADD3 R122, R222, -0x1, RZ ;  /* 0xffffffffde7a7810 */ /* 0x000fe20007ffe0ff */
[----:B------:R-:W-:-:S02]  /*1b10*/  IMAD.MOV.U32 R130, RZ, RZ, R30 ;  /* 0x000000ffff827224 */ /* 0x000fc400078e001e */
[----:B------:R-:W-:Y:S02]  /*1b20*/  IMAD R28, R222, -0x30, R12 ;  /* 0xffffffd0de1c7824 */ /* 0x000fe400078e020c */
[C---:B------:R-:W-:Y:S02]  /*1b30*/  IMAD R125, R12.reuse, c[0x0][0x1e4], RZ ;  /* 0x000079000c7d7a24 */ /* 0x040fe400078e02ff */
[----:B------:R-:W-:Y:S02]  /*1b40*/  IMAD.IADD R121, R227, 0x1, R28 ;  /* 0x00000001e3797824 */ /* 0x000fe400078e021c */
[----:B------:R-:W-:Y:S02]  /*1b50*/  IMAD.WIDE.U32 R126, R12, c[0x0][0x1e0], RZ ;  /* 0x000078000c7e7a25 */ /* 0x000fe400078e00ff */
[----:B------:R-:W-:Y:S02]  /*1b60*/  @!P0 IADD3 R0, R14, 0x40, RZ ;  /* 0x000000400e008810 */ /* 0x000fe40007ffe0ff */
[----:B------:R-:W-:-:S02]  /*1b70*/  IMAD.IADD R125, R127, 0x1, R125 ;  /* 0x000000017f7d7824 */ /* 0x000fc400078e027d */
[----:B------:R-:W-:Y:S01]  /*1b80*/  IMAD.MOV.U32 R131, RZ, RZ, R31 ;  /* 0x000000ffff837224 */ /* 0x000fe200078e001f */
[C---:B-1----:R-:W-:Y:S01]  /*1b90*/  @!P0 LEA R6, P4, R14.reuse, R4, 0x1 ;  /* 0x000000040e068211 */ /* 0x042fe200078808ff */
[----:B------:R-:W-:Y:S02]  /*1ba0*/  IMAD.MOV.U32 R130, RZ, RZ, R246 ;  /* 0x000000ffff827224 */ /* 0x000fe400078e00f6 */
[----:B------:R-:W-:Y:S01]  /*1bb0*/  IMAD.MOV.U32 R12, RZ, RZ, 0x5 ;  /* 0x00000005ff0c7424 */ /* 0x000fe200078e00ff */
[----:B----4-:R-:W-:Y:S01]  /*1bc0*/  @!P0 LEA.HI.X R7, R14, R5, R11, 0x1, P4 ;  /* 0x000000050e078211 */ /* 0x010fe200020f0c0b */
[----:B------:R-:W-:Y:S01]  /*1bd0*/  IMAD.MOV.U32 R248, RZ, RZ, R32 ;  /* 0x000000fffff87224 */ /* 0x000fe200078e0020 */
[----:B------:R-:W-:Y:S01]  /*1be0*/  LOP3.LUT P4, RZ, R228, 0x100, RZ, 0xc0, !PT ;  /* 0x00000100e4ff7812 */ /* 0x000fe2000788c0ff */
[----:B------:R-:W-:Y:S01]  /*1bf0*/  IMAD.MOV.U32 R249, RZ, RZ, R33 ;  /* 0x000000fffff97224 */ /* 0x000fe200078e0021 */
[----:B------:R-:W-:Y:S01]  /*1c00*/  STL.64 [R1+0x28], R130 ;  /* 0x0000288201007387 */ /* 0x000fe20000100a00 */
[----:B------:R-:W-:-:S03]  /*1c10*/  IMAD.MOV.U32 R248, RZ, RZ, R250 ;  /* 0x000000fffff87224 */ /* 0x000fc600078e00fa */
[----:B------:R-:W-:Y:S01]  /*1c20*/  @!PT LDS RZ, [RZ] ;  /* 0x00000000fffff984 */ /* 0x000fe20000000800 */
[----:B------:R1:W-:Y:S01]  /*1c30*/  @!P0 LDGSTS.E.BYPASS.LTC128B.128 [R223+0x7880], [R6.64], !P3 ;  /* 0x0788000006df8fae */ /* 0x0003e2000d901d48 */
[----:B------:R-:W-:Y:S02]  /*1c40*/  LOP3.LUT P3, RZ, R228, 0x80, RZ, 0xc0, !PT ;  /* 0x00000080e4ff7812 */ /* 0x000fe4000786c0ff */
[----:B-1----:R-:W-:-:S04]  /*1c50*/  @!P0 SHF.R.S32.HI R6, RZ, 0x1f, R3 ;  /* 0x0000001fff068819 */ /* 0x002fc80000011403 */
[----:B------:R-:W-:Y:S02]  /*1c60*/  @!P0 LEA.HI R6, R6, R3, RZ, 0x3 ;  /* 0x0000000306068211 */ /* 0x000fe400078f18ff */
[----:B------:R-:W-:Y:S02]  /*1c70*/  LOP3.LUT R3, R27, 0xfffffff8, RZ, 0xc0, !PT ;  /* 0xfffffff81b037812 */ /* 0x000fe400078ec0ff */
[----:B------:R-:W-:-:S03]  /*1c80*/  @!P0 LOP3.LUT R6, R6, 0xfffffff8, RZ, 0xc0, !PT ;  /* 0xfffffff806068812 */ /* 0x000fc600078ec0ff */
[----:B------:R-:W-:Y:S01]  /*1c90*/  IMAD.IADD R8, R129, 0x1, -R3 ;  /* 0x0000000181087824 */ /* 0x000fe200078e0a03 */
[----:B------:R-:W-:Y:S01]  /*1ca0*/  @!P0 SHF.R.S32.HI R3, RZ, 0x1f, R0 ;  /* 0x0000001fff038819 */ /* 0x000fe20000011400 */
[----:B------:R-:W-:-:S03]  /*1cb0*/  @!P0 IMAD.WIDE R6, R6, 0x2, R4 ;  /* 0x0000000206068825 */ /* 0x000fc600078e0204 */
[----:B------:R-:W-:Y:S02]  /*1cc0*/  @!P0 LEA.HI R0, R3, R0, RZ, 0x3 ;  /* 0x0000000003008211 */ /* 0x000fe400078f18ff */
[----:B------:R1:W-:Y:S01]  /*1cd0*/  @!P0 LDGSTS.E.BYPASS.LTC128B.128 [R223+0x9880], [R6.64], !P2 ;  /* 0x0988000006df8fae */ /* 0x0003e2000d101d48 */
[----:B------:R-:W-:Y:S02]  /*1ce0*/  LOP3.LUT P2, RZ, R228, 0x200, RZ, 0xc0, !PT ;  /* 0x00000200e4ff7812 */ /* 0x000fe4000784c0ff */
[----:B------:R-:W-:Y:S02]  /*1cf0*/  @!P0 LOP3.LUT R0, R0, 0xfffffff8, RZ, 0xc0, !PT ;  /* 0xfffffff800008812 */ /* 0x000fe400078ec0ff */
[----:B------:R-:W-:-:S03]  /*1d00*/  LOP3.LUT R228, R228, 0xffffffbf, RZ, 0xc0, !PT ;  /* 0xffffffbfe4e47812 */ /* 0x000fc600078ec0ff */
[----:B------:R-:W-:-:S05]  /*1d10*/  @!P0 IMAD.WIDE R4, R0, 0x2, R4 ;  /* 0x0000000200048825 */ /* 0x000fca00078e0204 */
[----:B------:R4:W-:Y:S04]  /*1d20*/  @!P0 LDGSTS.E.BYPASS.LTC128B.128 [R223+0xb880], [R4.64], !P1 ;  /* 0x0b88000004df8fae */ /* 0x0009e8000c901d48 */
[----:B------:R-:W0:Y:S01]  /*1d30*/  LDGDEPBAR ;  /* 0x00000000000079af */ /* 0x000e220000000000 */
[----:B-1----:R-:W-:Y:S02]  /*1d40*/  LEA.HI R6, R8, R8, RZ, 0x1 ;  /* 0x0000000808067211 */ /* 0x002fe400078f08ff */
[----:B------:R-:W-:Y:S02]  /*1d50*/  LEA.HI R7, R26, R10, RZ, 0x1 ;  /* 0x0000000a1a077211 */ /* 0x000fe400078f08ff */
[----:B------:R-:W-:Y:S02]  /*1d60*/  SHF.R.S32.HI R9, RZ, 0x1, R6 ;  /* 0x00000001ff097819 */ /* 0x000fe40000011406 */
[----:B------:R-:W-:Y:S01]  /*1d70*/  LOP3.LUT R3, R7, 0xfffffffe, RZ, 0xc0, !PT ;  /* 0xfffffffe07037812 */ /* 0x000fe200078ec0ff */
[----:B------:R-:W-:Y:S01]  /*1d80*/  BAR.SYNC.DEFER_BLOCKING 0x0 ;  /* 0x0000000000007b1d */ /* 0x000fe20000010000 */
[C---:B------:R-:W-:Y:S01]  /*1d90*/  LOP3.LUT P0, RZ, R9.reuse, 0x2, RZ, 0xc0, !PT ;  /* 0x0000000209ff7812 */ /* 0x040fe2000780c0ff */
[----:B------:R-:W-:-:S02]  /*1da0*/  IMAD.SHL.U32 R7, R9, 0x40, RZ ;  /* 0x0000004009077824 */ /* 0x000fc400078e00ff */
[----:B------:R-:W-:Y:S01]  /*1db0*/  IMAD.IADD R11, R10, 0x1, -R3 ;  /* 0x000000010a0b7824 */ /* 0x000fe200078e0a03 */
[----:B------:R-:W-:Y:S01]  /*1dc0*/  LOP3.LUT R3, R6, 0x3fffffe, RZ, 0xc0, !PT ;  /* 0x03fffffe06037812 */ /* 0x000fe200078ec0ff */
[----:B------:R-:W-:Y:S01]  /*1dd0*/  IMAD.SHL.U32 R10, R25, 0x8, RZ ;  /* 0x00000008190a7824 */ /* 0x000fe200078e00ff */
[----:B------:R-:W-:Y:S01]  /*1de0*/  LOP3.LUT R0, R7, 0xc0, RZ, 0xc0, !PT ;  /* 0x000000c007007812 */ /* 0x000fe200078ec0ff */
[----:B------:R-:W-:Y:S01]  /*1df0*/  IMAD.MOV.U32 R9, RZ, RZ, c[0x0][0x1e0] ;  /* 0x00007800ff097624 */ /* 0x000fe200078e00ff */
[----:B----4-:R-:W-:Y:S01]  /*1e00*/  IMNMX R4, R121, 0x30, PT ;  /* 0x0000003079047817 */ /* 0x010fe20003800200 */
[----:B------:R-:W-:Y:S01]  /*1e10*/  IMAD.IADD R6, R8, 0x1, -R3 ;  /* 0x0000000108067824 */ /* 0x000fe200078e0a03 */
[----:B------:R-:W-:Y:S01]  /*1e20*/  LOP3.LUT R3, R0, 0x8, R10, 0xf8, !PT ;  /* 0x0000000800037812 */ /* 0x000fe200078ef80a */
[----:B------:R-:W-:Y:S01]  /*1e30*/  IMAD.SHL.U32 R132, R9, 0x20, RZ ;  /* 0x0000002009847824 */ /* 0x000fe200078e00ff */
[----:B------:R-:W-:Y:S01]  /*1e40*/  SHF.R.U32.HI R0, RZ, 0x3, R0 ;  /* 0x00000003ff007819 */ /* 0x000fe20000011600 */
[----:B------:R-:W-:Y:S01]  /*1e50*/  IMAD.IADD R8, R4, 0x1, -R128 ;  /* 0x0000000104087824 */ /* 0x000fe200078e0a80 */
[----:B------:R-:W-:-:S02]  /*1e60*/  SHF.R.S32.HI R10, RZ, 0x1f, R122 ;  /* 0x0000001fff0a7819 */ /* 0x000fc4000001147a */
[----:B------:R-:W-:Y:S01]  /*1e70*/  LOP3.LUT R3, R3, R0, RZ, 0x3c, !PT ;  /* 0x0000000003037212 */ /* 0x000fe200078e3cff */
[----:B------:R-:W-:Y:S01]  /*1e80*/  IMAD R0, R11, 0x8, R6 ;  /* 0x000000080b007824 */ /* 0x000fe200078e0206 */
[----:B------:R-:W-:Y:S01]  /*1e90*/  ISETP.GE.AND P1, PT, R8, 0x1, PT ;  /* 0x000000010800780c */ /* 0x000fe20003f26270 */
[----:B------:R-:W-:Y:S01]  /*1ea0*/  IMAD.WIDE.U32 R6, R122, R126, R130 ;  /* 0x0000007e7a067225 */ /* 0x000fe200078e0082 */
[----:B------:R-:W-:-:S03]  /*1eb0*/  SHF.L.U64.HI R133, R9, R12, c[0x0][0x1e4] ;  /* 0x0000790009857619 */ /* 0x000fc6000001020c */
[----:B------:R-:W-:Y:S02]  /*1ec0*/  IMAD.U32 R0, R0, 0x20, R3 ;  /* 0x0000002000007824 */ /* 0x000fe400078e0003 */
[----:B------:R-:W-:Y:S01]  /*1ed0*/  IMAD R3, R125, R122, RZ ;  /* 0x0000007a7d037224 */ /* 0x000fe200078e02ff */
[----:B------:R-:W-:Y:S01]  /*1ee0*/  STL.64 [R1+0x50], R132 ;  /* 0x0000508401007387 */ /* 0x000fe20000100a00 */
[----:B------:R-:W-:Y:S02]  /*1ef0*/  IMAD.SHL.U32 R208, R0, 0x2, RZ ;  /* 0x0000000200d07824 */ /* 0x000fe400078e00ff */
[----:B------:R-:W-:Y:S01]  /*1f00*/  IMAD R0, R10, R126, R3 ;  /* 0x0000007e0a007224 */ /* 0x000fe200078e0203 */
[----:B------:R-:W-:Y:S02]  /*1f10*/  STL.64 [R1+0x38], R248 ;  /* 0x000038f801007387 */ /* 0x000fe40000100a00 */
[C---:B------:R-:W-:Y:S01]  /*1f20*/  IADD3 R3, R208.reuse, 0x3c80, RZ ;  /* 0x00003c80d0037810 */ /* 0x040fe20007ffe0ff */
[----:B------:R-:W-:Y:S01]  /*1f30*/  IMAD.IADD R7, R7, 0x1, R0 ;  /* 0x0000000107077824 */ /* 0x000fe200078e0200 */
[----:B------:R-:W-:-:S02]  /*1f40*/  IADD3 R213, R208, 0x3ca0, RZ ;  /* 0x00003ca0d0d57810 */ /* 0x000fc40007ffe0ff */
[----:B------:R-:W-:Y:S02]  /*1f50*/  @P0 IADD3 R213, R3, -0x20, RZ ;  /* 0xffffffe003d50810 */ /* 0x000fe40007ffe0ff */
[C---:B------:R-:W-:Y:S02]  /*1f60*/  @P1 LEA R4, P0, R6.reuse, c[0x0][0x1c8], 0x1 ;  /* 0x0000720006041a11 */ /* 0x040fe400078008ff */
[----:B------:R-:W-:Y:S02]  /*1f70*/  SEL R0, RZ, 0x1, P2 ;  /* 0x00000001ff007807 */ /* 0x000fe40001000000 */
[----:B------:R-:W-:Y:S02]  /*1f80*/  @P1 LEA.HI.X R5, R6, c[0x0][0x1cc], R7, 0x1, P0 ;  /* 0x0000730006051a11 */ /* 0x000fe400000f0c07 */
[----:B------:R-:W-:Y:S02]  /*1f90*/  ISETP.GE.AND P0, PT, R8, 0x21, PT ;  /* 0x000000210800780c */ /* 0x000fe40003f06270 */
[----:B------:R-:W-:Y:S01]  /*1fa0*/  SEL R3, RZ, 0x2, P3 ;  /* 0x00000002ff037807 */ /* 0x000fe20001800000 */
[----:B------:R-:W-:Y:S01]  /*1fb0*/  @!PT LDS RZ, [RZ] ;  /* 0x00000000fffff984 */ /* 0x000fe20000000800 */
[----:B------:R-:W-:Y:S01]  /*1fc0*/  @!PT LDS RZ, [RZ] ;  /* 0x00000000fffff984 */ /* 0x000fe20000000800 */
[----:B------:R-:W-:Y:S01]  /*1fd0*/  @!PT LDS RZ, [RZ] ;  /* 0x00000000fffff984 */ /* 0x000fe20000000800 */
[----:B------:R1:W-:Y:S01]  /*1fe0*/  @P1 LDGSTS.E.BYPASS.LTC128B.128 [R223+0x3c80], [R4.64], !P2 ;  /* 0x03c8000004df1fae */ /* 0x0003e2000d101d48 */
[----:B------:R-:W-:-:S02]  /*1ff0*/  IADD3 R221, R213, 0x400, RZ ;  /* 0x00000400d5dd7810 */ /* 0x000fc40007ffe0ff */
[----:B------:R-:W-:Y:S01]  /*2000*/  IADD3 R220, R213, 0x800, RZ ;  /* 0x00000800d5dc7810 */ /* 0x000fe20007ffe0ff */
[----:B------:R1:W-:Y:S01]  /*2010*/  @P1 LDGSTS.E.BYPASS.LTC128B.128 [R223+0x4880], [R4.64+0x40], !P3 ;  /* 0x0488004004df1fae */ /* 0x0003e2000d901d48 */
[----:B------:R-:W-:Y:S01]  /*2020*/  IMAD.IADD R21, R3, 0x1, R0 ;  /* 0x0000000103157824 */ /* 0x000fe200078e0200 */
[C---:B------:R-:W-:Y:S02]  /*2030*/  IADD3 R219, R213.reuse, 0xc00, RZ ;  /* 0x00000c00d5db7810 */ /* 0x040fe40007ffe0ff */
[----:B------:R1:W-:Y:S01]  /*2040*/  @P1 LDGSTS.E.BYPASS.LTC128B.128 [R223+0x5480], [R4.64+0x80], !P4 ;  /* 0x0548008004df1fae */ /* 0x0003e2000e101d48 */
[----:B------:R-:W-:Y:S02]  /*2050*/  IADD3 R218, R213, 0x1000, RZ ;  /* 0x00001000d5da7810 */ /* 0x000fe40007ffe0ff */
[----:B------:R-:W-:Y:S02]  /*2060*/  @P0 IADD3 R8, P1, R132, R6, RZ ;  /* 0x0000000684080210 */ /* 0x000fe40007f3e0ff */
[----:B------:R-:W-:-:S02]  /*2070*/  SHF.R.S32.HI R6, RZ, 0x1f, R23 ;  /* 0x0000001fff067819 */ /* 0x000fc40000011417 */
[----:B------:R-:W-:Y:S01]  /*2080*/  IADD3 R217, R213, 0x1400, RZ ;  /* 0x00001400d5d97810 */ /* 0x000fe20007ffe0ff */
[----:B------:R-:W-:Y:S01]  /*2090*/  @P0 IMAD.X R3, R133, 0x1, R7, P1 ;  /* 0x0000000185030824 */ /* 0x000fe200008e0607 */
[----:B------:R-:W-:Y:S01]  /*20a0*/  LEA.HI R9, R6, R23, RZ, 0x3 ;  /* 0x0000001706097211 */ /* 0x000fe200078f18ff */
[----:B------:R-:W-:Y:S01]  /*20b0*/  IMAD.SHL.U32 R6, R11, 0x8, RZ ;  /* 0x000000080b067824 */ /* 0x000fe200078e00ff */
[C---:B------:R-:W-:Y:S01]  /*20c0*/  IADD3 R216, R213.reuse, 0x1800, RZ ;  /* 0x00001800d5d87810 */ /* 0x040fe20007ffe0ff */
[----:B------:R-:W-:Y:S01]  /*20d0*/  IMAD R7, R10, c[0x0][0x208], RZ ;  /* 0x000082000a077a24 */ /* 0x000fe200078e02ff */
[C---:B------:R-:W-:Y:S01]  /*20e0*/  IADD3 R215, R213.reuse, 0x1c00, RZ ;  /* 0x00001c00d5d77810 */ /* 0x040fe20007ffe0ff */
[----:B------:R-:W-:Y:S01]  /*20f0*/  IMAD.WIDE.U32 R10, R122, c[0x0][0x208], RZ ;  /* 0x000082007a0a7a25 */ /* 0x000fe200078e00ff */
[----:B------:R-:W-:Y:S02]  /*2100*/  IADD3 R214, R213, 0x2000, RZ ;  /* 0x00002000d5d67810 */ /* 0x000fe40007ffe0ff */
[----:B-1----:R-:W-:Y:S01]  /*2110*/  LOP3.LUT R4, R24, 0x7fffffe, RZ, 0xc0, !PT ;  /* 0x07fffffe18047812 */ /* 0x002fe200078ec0ff */
[----:B------:R-:W-:-:S04]  /*2120*/  IMAD.SHL.U32 R5, R20, 0x40, RZ ;  /* 0x0000004014057824 */ /* 0x000fc800078e00ff */
[----:B------:R-:W-:Y:S01]  /*2130*/  IMAD.IADD R120, R23, 0x1, -R4 ;  /* 0x0000000117787824 */ /* 0x000fe200078e0a04 */
[C---:B------:R-:W-:Y:S02]  /*2140*/  @P0 LEA R4, P1, R8.reuse, c[0x0][0x1c8], 0x1 ;  /* 0x0000720008040a11 */ /* 0x040fe400078208ff */
[----:B------:R-:W-:Y:S02]  /*2150*/  LOP3.LUT R0, R5, 0xc0, RZ, 0xc0, !PT ;  /* 0x000000c005007812 */ /* 0x000fe400078ec0ff */
[----:B------:R-:W-:Y:S01]  /*2160*/  @P0 LEA.HI.X R5, R8, c[0x0][0x1cc], R3, 0x1, P1 ;  /* 0x0000730008050a11 */ /* 0x000fe200008f0c03 */
[----:B------:R-:W-:Y:S01]  /*2170*/  IMAD R3, R122, c[0x0][0x20c], R7 ;  /* 0x000083007a037a24 */ /* 0x000fe200078e0207 */
[----:B------:R-:W-:Y:S01]  /*2180*/  LOP3.LUT R8, R0, 0x8, R6, 0xf8, !PT ;  /* 0x0000000800087812 */ /* 0x000fe200078ef806 */
[----:B------:R-:W-:Y:S01]  /*2190*/  IMAD.WIDE.U32 R6, R10, 0x30, R248 ;  /* 0x000000300a067825 */ /* 0x000fe200078e00f8 */
[----:B------:R-:W-:Y:S01]  /*21a0*/  SHF.R.U32.HI R0, RZ, 0x3, R0 ;  /* 0x00000003ff007819 */ /* 0x000fe20000011600 */
[----:B------:R1:W-:Y:S01]  /*21b0*/  @P0 LDGSTS.E.BYPASS.LTC128B.128 [R223+0x4480], [R4.64], !P2 ;  /* 0x0448000004df0fae */ /* 0x0003e2000d101d48 */
[----:B------:R-:W-:Y:S01]  /*21c0*/  ISETP.GT.AND P1, PT, R129, 0x3f, PT ;  /* 0x0000003f8100780c */ /* 0x000fe20003f24270 */
[----:B------:R-:W-:Y:S01]  /*21d0*/  IMAD.IADD R3, R11, 0x1, R3 ;  /* 0x000000010b037824 */ /* 0x000fe200078e0203 */
[----:B------:R-:W-:Y:S01]  /*21e0*/  LOP3.LUT R31, R8, R0, RZ, 0x3c, !PT ;  /* 0x00000000081f7212 */ /* 0x000fe200078e3cff */
[----:B------:R1:W-:Y:S01]  /*21f0*/  @P0 LDGSTS.E.BYPASS.LTC128B.128 [R223+0x5080], [R4.64+0x40], !P3 ;  /* 0x0508004004df0fae */ /* 0x0003e2000d901d48 */
[----:B------:R-:W-:-:S02]  /*2200*/  IMAD.SHL.U32 R0, R9, 0x20, RZ ;  /* 0x0000002009007824 */ /* 0x000fc400078e00ff */
[----:B------:R-:W-:Y:S01]  /*2210*/  IMAD R3, R3, 0x30, RZ ;  /* 0x0000003003037824 */ /* 0x000fe200078e02ff */
[----:B------:R1:W-:Y:S01]  /*2220*/  @P0 LDGSTS.E.BYPASS.LTC128B.128 [R223+0x5c80], [R4.64+0x80], !P4 ;  /* 0x05c8008004df0fae */ /* 0x0003e2000e101d48 */
[----:B------:R-:W-:Y:S02]  /*2230*/  LEA R16, P0, R6, c[0x0][0x1f8], 0x1 ;  /* 0x00007e0006107a11 */ /* 0x000fe400078008ff */
[----:B------:R-:W-:Y:S01]  /*2240*/  LOP3.LUT R30, R0, 0xffffff00, RZ, 0xc0, !PT ;  /* 0xffffff00001e7812 */ /* 0x000fe200078ec0ff */
[----:B------:R-:W0:Y:S01]  /*2250*/  LDGDEPBAR ;  /* 0x00000000000079af */ /* 0x000e220000000000 */
[----:B------:R-:W-:Y:S01]  /*2260*/  IMAD.IADD R0, R7, 0x1, R3 ;  /* 0x0000000107007824 */ /* 0x000fe200078e0203 */
[----:B------:R-:W-:Y:S02]  /*2270*/  @P1 LOP3.LUT R228, R228, 0x40, RZ, 0xfc, !PT ;  /* 0x00000040e4e41812 */ /* 0x000fe400078efcff */
[----:B------:R-:W-:Y:S02]  /*2280*/  IMAD R3, R123, 0x200, R30 ;  /* 0x000002007b037824 */ /* 0x000fe400078e021e */
[----:B--23--:R-:W-:-:S02]  /*2290*/  LEA.HI.X R17, R6, c[0x0][0x1fc], R0, 0x1, P0 ;  /* 0x00007f0006117a11 */ /* 0x00cfc400000f0c00 */
[----:B------:R-:W-:Y:S01]  /*22a0*/  IMAD R0, R120, 0x20, R3 ;  /* 0x0000002078007824 */ /* 0x000fe200078e0203 */
[----:B------:R-:W-:-:S03]  /*22b0*/  IADD3 R3, R28, R227, -R128 ;  /* 0x000000e31c037210 */ /* 0x000fc60007ffe880 */
[----:B------:R-:W-:-:S04]  /*22c0*/  IMAD.IADD R0, R31, 0x1, R0 ;  /* 0x000000011f007824 */ /* 0x000fc800078e0200 */
[----:B------:R-:W-:Y:S02]  /*22d0*/  IMAD.SHL.U32 R211, R0, 0x2, RZ ;  /* 0x0000000200d37824 */ /* 0x000fe400078e00ff */
[----:B------:R-:W-:Y:S02]  /*22e0*/  IMAD R0, R120, 0x20, R30 ;  /* 0x0000002078007824 */ /* 0x000fe400078e021e */
[----:B------:R-:W-:Y:S02]  /*22f0*/  IMAD R212, R2, 0x2, R211 ;  /* 0x0000000202d47824 */ /* 0x000fe400078e02d3 */
[----:B------:R-:W-:Y:S02]  /*2300*/  IMAD.IADD R0, R31, 0x1, R0 ;  /* 0x000000011f007824 */ /* 0x000fe400078e0200 */
[----:B-1----:R-:W-:Y:S01]  /*2310*/  IMAD.MOV.U32 R4, RZ, RZ, c[0x0][0x208] ;  /* 0x00008200ff047624 */ /* 0x002fe200078e00ff */
[----:B------:R-:W-:-:S04]  /*2320*/  DEPBAR.LE SB0, 0x1 ;  /* 0x000080400000791a */ /* 0x000fc80000000000 */
[C---:B------:R-:W-:Y:S01]  /*2330*/  SHF.L.U64.HI R13, R4.reuse, R12, c[0x0][0x20c] ;  /* 0x00008300040d7619 */ /* 0x040fe2000001020c */
[----:B------:R-:W-:Y:S01]  /*2340*/  IMAD.SHL.U32 R5, R4, 0x20, RZ ;  /* 0x0000002004057824 */ /* 0x000fe200078e00ff */
[----:B------:R-:W-:Y:S01]  /*2350*/  SEL R4, RZ, 0x4, P4 ;  /* 0x00000004ff047807 */ /* 0x000fe20002000000 */
[----:B------:R-:W-:-:S04]  /*2360*/  DEPBAR.LE SB0, 0x0 ;  /* 0x000080000000791a */ /* 0x000fc80000000000 */
[----:B------:R-:W-:Y:S01]  /*2370*/  BAR.SYNC.DEFER_BLOCKING 0x0 ;  /* 0x0000000000007b1d */ /* 0x000fe20000010000 */
[----:B------:R-:W-:Y:S01]  /*2380*/  @!P1 LEA R18, P0, R5, R16, 0x1 ;  /* 0x0000001005129211 */ /* 0x000fe200078008ff */
[----:B------:R-:W-:-:S03]  /*2390*/  IMAD.IADD R20, R4, 0x1, R21 ;  /* 0x0000000104147824 */ /* 0x000fc600078e0215 */
[----:B------:R-:W-:Y:S02]  /*23a0*/  @!P1 LEA.HI.X R19, R5, R17, R13, 0x1, P0 ;  /* 0x0000001105139211 */ /* 0x000fe400000f0c0d */
[----:B------:R-:W-:-:S04]  /*23b0*/  LOP3.LUT P0, RZ, R20, 0x1, RZ, 0xc0, !PT ;  /* 0x0000000114ff7812 */ /* 0x000fc8000780c0ff */
[----:B------:R-:W-:Y:S01]  /*23c0*/  ISETP.LT.OR P0, PT, R3, 0x1, !P0 ;  /* 0x000000010300780c */ /* 0x000fe20004701670 */
[----:B------:R-:W-:Y:S04]  /*23d0*/  LDSM.16.M88.4 R12, [R211+0x6080] ;  /* 0x00608000d30c783b */ /* 0x000fe80000000200 */
[----:B------:R-:W-:Y:S04]  /*23e0*/  LDSM.16.M88.4 R8, [R211+0x7080] ;  /* 0x00708000d308783b */ /* 0x000fe80000000200 */
[----:B------:R-:W1:Y:S04]  /*23f0*/  LDSM.16.M88.4 R40, [R208+0x3c80] ;  /* 0x003c8000d028783b */ /* 0x000e680000000200 */
[----:B------:R-:W2:Y:S04]  /*2400*/  LDSM.16.M88.4 R36, [R208+0x4080] ;  /* 0x00408000d024783b */ /* 0x000ea80000000200 */
[----:B------:R-:W3:Y:S04]  /*2410*/  LDSM.16.M88.4 R32, [R208+0x4480] ;  /* 0x00448000d020783b */ /* 0x000ee80000000200 */
[----:B------:R-:W-:Y:S04]  /*2420*/  LDSM.16.M88.4 R24, [R212+0x6080] ;  /* 0x00608000d418783b */ /* 0x000fe80000000200 */
[----:B------:R-:W-:Y:S04]  /*2430*/  LDSM.16.M88.4 R4, [R212+0x7080] ;  /* 0x00708000d404783b */ /* 0x000fe80000000200 */
[----:B------:R-:W4:Y:S04]  /*2440*/  LDSM.16.M88.4 R44, [R213] ;  /* 0x00000000d52c783b */ /* 0x000f280000000200 */
[----:B------:R-:W5:Y:S04]  /*2450*/  LDSM.16.M88.4 R48, [R213+0x400] ;  /* 0x00040000d530783b */ /* 0x000f680000000200 */
[----:B------:R-:W4:Y:S04]  /*2460*/  LDSM.16.M88.4 R56, [R213+0x800] ;  /* 0x00080000d538783b */ /* 0x000f280000000200 */
[----:B------:R-:W-:Y:S01]  /*2470*/  @!PT LDS RZ, [RZ] ;  /* 0x00000000fffff984 */ /* 0x000fe20000000800 */
[----:B------:R-:W-:Y:S01]  /*2480*/  @!PT LDS RZ, [RZ] ;  /* 0x00000000fffff984 */ /* 0x000fe20000000800 */
[----:B------:R-:W-:Y:S01]  /*2490*/  @!PT LDS RZ, [RZ] ;  /* 0x00000000fffff984 */ /* 0x000fe20000000800 */
[----:B------:R4:W-:Y:S01]  /*24a0*/  LDGSTS.E.BYPASS.LTC128B.128 [R223+0x1880], [R16.64], !P0 ;  /* 0x0188000010df7fae */ /* 0x0009e2000c101d48 */
[----:B------:R-:W-:-:S04]  /*24b0*/  LOP3.LUT P0, RZ, R20, 0x2, RZ, 0xc0, !PT ;  /* 0x0000000214ff7812 */ /* 0x000fc8000780c0ff */
[----:B------:R-:W-:Y:S01]  /*24c0*/  ISETP.LT.OR P0, PT, R3, 0x1, !P0 ;  /* 0x000000010300780c */ /* 0x000fe20004701670 */
[C---:B-1----:R-:W-:Y:S08]  /*24d0*/  HMMA.16816.F32.BF16 R72, R8.reuse, R40, RZ ;  /* 0x000000280848723c */ /* 0x042ff000000418ff */
[----:B--2---:R-:W-:Y:S04]  /*24e0*/  HMMA.16816.F32.BF16 R64, R8, R36, RZ ;  /* 0x000000240840723c */ /* 0x004fe800000418ff */
[----:B------:R1:W-:Y:S01]  /*24f0*/  LDGSTS.E.BYPASS.LTC128B.128 [R223+0x2480], [R16.64+0x40], !P0 ;  /* 0x0248004010df7fae */ /* 0x0003e2000c101d48 */
[----:B------:R-:W-:-:S04]  /*2500*/  LOP3.LUT P0, RZ, R20, 0x4, RZ, 0xc0, !PT ;  /* 0x0000000414ff7812 */ /* 0x000fc8000780c0ff */
[----:B------:R-:W-:Y:S01]  /*2510*/  ISETP.LT.OR P0, PT, R3, 0x1, !P0 ;  /* 0x000000010300780c */ /* 0x000fe20004701670 */
[C---:B---3--:R-:W-:Y:S08]  /*2520*/  HMMA.16816.F32.BF16 R52, R8.reuse, R32, RZ ;  /* 0x000000200834723c */ /* 0x048ff000000418ff */
[----:B------:R-:W-:Y:S04]  /*2530*/  HMMA.16816.F32.BF16 R68, R8, R42, RZ ;  /* 0x0000002a0844723c */ /* 0x000fe800000418ff */
[----:B------:R1:W-:Y:S01]  /*2540*/  LDGSTS.E.BYPASS.LTC128B.128 [R223+0x3080], [R16.64+0x80], !P0 ;  /* 0x0308008010df7fae */ /* 0x0003e2000c101d48 */
[----:B------:R-:W-:-:S03]  /*2550*/  @!P1 LOP3.LUT P0, RZ, R21, 0x1, RZ, 0xc0, !PT ;  /* 0x0000000115ff9812 */ /* 0x000fc6000780c0ff */
[----:B------:R-:W-:Y:S01]  /*2560*/  HMMA.16816.F32.BF16 R60, R8, R38, RZ ;  /* 0x00000026083c723c */ /* 0x000fe200000418ff */
[----:B------:R-:W-:-:S07]  /*2570*/  @!P1 ISETP.LT.OR P0, PT, R3, 0x21, !P0 ;  /* 0x000000210300980c */ /* 0x000fce0004701670 */
[----:B------:R-:W-:Y:S06]  /*2580*/  HMMA.16816.F32.BF16 R8, R8, R34, RZ ;  /* 0x000000220808723c */ /* 0x000fec00000418ff */
[----:B------:R1:W-:Y:S01]  /*2590*/  @!P1 LDGSTS.E.BYPASS.LTC128B.128 [R223+0x2080], [R18.64], !P0 ;  /* 0x0208000012df9fae */ /* 0x0003e2000c101d48 */
[----:B------:R-:W-:Y:S01]  /*25a0*/  @!P1 LOP3.LUT P0, RZ, R21, 0x2, RZ, 0xc0, !PT ;  /* 0x0000000215ff9812 */ /* 0x000fe2000780c0ff */
[----:B------:R-:W-:Y:S03]  /*25b0*/  HMMA.16816.F32.BF16 R80, R12, R42, RZ ;  /* 0x0000002a0c50723c */ /* 0x000fe600000418ff */
[----:B------:R-:W-:-:S05]  /*25c0*/  @!P1 ISETP.LT.OR P0, PT, R3, 0x21, !P0 ;  /* 0x000000210300980c */ /* 0x000fca0004701670 */
[C---:B------:R-:W-:Y:S08]  /*25d0*/  HMMA.16816.F32.BF16 R20, R12.reuse, R40, RZ ;  /* 0x000000280c14723c */ /* 0x040ff000000418ff */
[----:B------:R1:W-:Y:S01]  /*25e0*/  @!P1 LDGSTS.E.BYPASS.LTC128B.128 [R223+0x2c80], [R18.64+0x40], !P0 ;  /* 0x02c8004012df9fae */ /* 0x0003e2000c101d48 */
[----:B------:R-:W-:Y:S01]  /*25f0*/  @!P1 ISETP.LT.OR P0, PT, R3, 0x21, P4 ;  /* 0x000000210300980c */ /* 0x000fe20002701670 */
[C---:B------:R-:W-:Y:S08]  /*2600*/  HMMA.16816.F32.BF16 R40, R12.reuse, R36, RZ ;  /* 0x000000240c28723c */ /* 0x040ff000000418ff */
[----:B------:R-:W-:Y:S04]  /*2610*/  HMMA.16816.F32.BF16 R76, R12, R38, RZ ;  /* 0x000000260c4c723c */ /* 0x000fe800000418ff */
[----:B------:R1:W-:Y:S01]  /*2620*/  @!P1 LDGSTS.E.BYPASS.LTC128B.128 [R223+0x3880], [R18.64+0x80], !P0 ;  /* 0x0388008012df9fae */ /* 0x0003e2000c101d48 */
[----:B------:R-:W-:-:S03]  /*2630*/  ISETP.GT.AND P0, PT, R122, R245, PT ;  /* 0x000000f57a00720c */ /* 0x000fc60003f04270 */
[C---:B------:R-:W-:Y:S01]  /*2640*/  HMMA.16816.F32.BF16 R36, R12.reuse, R32, RZ ;  /* 0x000000200c24723c */ /* 0x040fe200000418ff */
[----:B------:R-:W0:Y:S07]  /*2650*/  LDGDEPBAR ;  /* 0x00000000000079af */ /* 0x000e2e0000000000 */
[----:B------:R-:W-:Y:S01]  /*2660*/  HMMA.16816.F32.BF16 R88, R12, R34, RZ ;  /* 0x000000220c58723c */ /* 0x000fe200000418ff */
[----:B------:R-:W-:Y:S04]  /*2670*/  LDSM.16.M88.4 R32, [R208+0x4880] ;  /* 0x00488000d020783b */ /* 0x000fe80000000200 */
[----:B------:R-:W-:Y:S03]  /*2680*/  LDSM.16.M88.4 R12, [R208+0x5080] ;  /* 0x00508000d00c783b */ /* 0x000fe60000000200 */
[C---:B----4-:R-:W-:Y:S01]  /*2690*/  HMMA.16816.F32.BF16 R104, R4.reuse, R44, R72 ;  /* 0x0000002c0468723c */ /* 0x050fe20000041848 */
[----:B-1----:R-:W-:Y:S07]  /*26a0*/  LDSM.16.M88.4 R16, [R208+0x4c80] ;  /* 0x004c8000d010783b */ /* 0x002fee0000000200 */
[C---:B-----5:R-:W-:Y:S08]  /*26b0*/  HMMA.16816.F32.BF16 R100, R4.reuse, R48, R64 ;  /* 0x000000300464723c */ /* 0x060ff00000041840 */
[C---:B------:R-:W-:Y:S01]  /*26c0*/  HMMA.16816.F32.BF16 R96, R4.reuse, R56, R52 ;  /* 0x000000380460723c */ /* 0x040fe20000041834 */
[----:B------:R-:W-:Y:S07]  /*26d0*/  LDSM.16.M88.4 R52, [R213+0xc00] ;  /* 0x000c0000d534783b */ /* 0x000fee0000000200 */
[C---:B------:R-:W-:Y:S08]  /*26e0*/  HMMA.16816.F32.BF16 R92, R4.reuse, R46, R68 ;  /* 0x0000002e045c723c */ /* 0x040ff00000041844 */
[C---:B------:R-:W-:Y:S08]  /*26f0*/  HMMA.16816.F32.BF16 R84, R4.reuse, R50, R60 ;  /* 0x000000320454723c */ /* 0x040ff0000004183c */
[----:B------:R-:W-:Y:S01]  /*2700*/  HMMA.16816.F32.BF16 R72, R4, R58, R8 ;  /* 0x0000003a0448723c */ /* 0x000fe20000041808 */
[----:B------:R-:W1:Y:S04]  /*2710*/  LDSM.16.M88.4 R4, [R211+0x9080] ;  /* 0x00908000d304783b */ /* 0x000e680000000200 */
[----:B------:R-:W2:Y:S03]  /*2720*/  LDSM.16.M88.4 R8, [R211+0x8080] ;  /* 0x00808000d308783b */ /* 0x000ea60000000200 */
[C---:B------:R-:W-:Y:S01]  /*2730*/  HMMA.16816.F32.BF16 R68, R24.reuse, R44, R20 ;  /* 0x0000002c1844723c */ /* 0x040fe20000041814 */
[----:B------:R-:W3:Y:S07]  /*2740*/  LDSM.16.M88.4 R20, [R212+0x9080] ;  /* 0x00908000d414783b */ /* 0x000eee0000000200 */
[C---:B------:R-:W-:Y:S08]  /*2750*/  HMMA.16816.F32.BF16 R60, R24.reuse, R48, R40 ;  /* 0x00000030183c723c */ /* 0x040ff00000041828 */
[C---:B------:R-:W-:Y:S08]  /*2760*/  HMMA.16816.F32.BF16 R44, R24.reuse, R46, R80 ;  /* 0x0000002e182c723c */ /* 0x040ff00000041850 */
[C---:B------:R-:W-:Y:S01]  /*2770*/  HMMA.16816.F32.BF16 R64, R24.reuse, R56, R36 ;  /* 0x000000381840723c */ /* 0x040fe20000041824 */
[----:B------:R-:W4:Y:S07]  /*2780*/  LDSM.16.M88.4 R36, [R213+0x1000] ;  /* 0x00100000d524783b */ /* 0x000f2e0000000200 */
[C---:B------:R-:W-:Y:S08]  /*2790*/  HMMA.16816.F32.BF16 R48, R24.reuse, R50, R76 ;  /* 0x000000321830723c */ /* 0x040ff0000004184c */
[----:B------:R-:W-:Y:S01]  /*27a0*/  HMMA.16816.F32.BF16 R40, R24, R58, R88 ;  /* 0x0000003a1828723c */ /* 0x000fe20000041858 */
[----:B------:R-:W5:Y:S04]  /*27b0*/  LDSM.16.M88.4 R56, [R213+0x1400] ;  /* 0x00140000d538783b */ /* 0x000f680000000200 */
[----:B------:R-:W2:Y:S03]  /*27c0*/  LDSM.16.M88.4 R24, [R212+0x8080] ;  /* 0x00808000d418783b */ /* 0x000ea60000000200 */
[C---:B-1----:R-:W-:Y:S08]  /*27d0*/  HMMA.16816.F32.BF16 R88, R4.reuse, R18, R84 ;  /* 0x000000120458723c */ /* 0x042ff00000041854 */
[C---:B------:R-:W-:Y:S08]  /*27e0*/  HMMA.16816.F32.BF16 R80, R4.reuse, R32, R104 ;  /* 0x000000200450723c */ /* 0x040ff00000041868 */
[C---:B------:R-:W-:Y:S08]  /*27f0*/  HMMA.16816.F32.BF16 R100, R4.reuse, R16, R100 ;  /* 0x000000100464723c */ /* 0x040ff00000041864 */
[C---:B------:R-:W-:Y:S08]  /*2800*/  HMMA.16816.F32.BF16 R92, R4.reuse, R34, R92 ;  /* 0x00000022045c723c */ /* 0x040ff0000004185c */
[----:B------:R-:W-:Y:S08]  /*2810*/  HMMA.16816.F32.BF16 R84, R4, R14, R72 ;  /* 0x0000000e0454723c */ /* 0x000ff00000041848 */
[----:B--2---:R-:W-:Y:S08]  /*2820*/  HMMA.16816.F32.BF16 R76, R8, R32, R68 ;  /* 0x00000020084c723c */ /* 0x004ff00000041844 */
[----:B------:R-:W-:Y:S08]  /*2830*/  HMMA.16816.F32.BF16 R96, R4, R12, R96 ;  /* 0x0000000c0460723c */ /* 0x000ff00000041860 */
[C---:B------:R-:W-:Y:S01]  /*2840*/  HMMA.16816.F32.BF16 R72, R8.reuse, R34, R44 ;  /* 0x000000220848723c */ /* 0x040fe2000004182c */
[----:B------:R-:W-:Y:S07]  /*2850*/  LDSM.16.M88.4 R44, [R208+0x5880] ;  /* 0x00588000d02c783b */ /* 0x000fee0000000200 */
[C---:B------:R-:W-:Y:S08]  /*2860*/  HMMA.16816.F32.BF16 R68, R8.reuse, R16, R60 ;  /* 0x000000100844723c */ /* 0x040ff0000004183c */
[C---:B------:R-:W-:Y:S01]  /*2870*/  HMMA.16816.F32.BF16 R32, R8.reuse, R18, R48 ;  /* 0x000000120820723c */ /* 0x040fe20000041830 */
[----:B------:R-:W-:Y:S04]  /*2880*/  LDSM.16.M88.4 R48, [R208+0x5480] ;  /* 0x00548000d030783b */ /* 0x000fe80000000200 */
[----:B------:R-:W-:Y:S03]  /*2890*/  LDSM.16.M88.4 R16, [R211+0xa080] ;  /* 0x00a08000d310783b */ /* 0x000fe60000000200 */
[C---:B------:R-:W-:Y:S08]  /*28a0*/  HMMA.16816.F32.BF16 R4, R8.reuse, R12, R64 ;  /* 0x0000000c0804723c */ /* 0x040ff00000041840 */
[----:B------:R-:W-:Y:S01]  /*28b0*/  HMMA.16816.F32.BF16 R8, R8, R14, R40 ;  /* 0x0000000e0808723c */ /* 0x000fe20000041828 */
[----:B------:R-:W1:Y:S04]  /*28c0*/  LDSM.16.M88.4 R12, [R211+0xb080] ;  /* 0x00b08000d30c783b */ /* 0x000e680000000200 */
[----:B------:R-:W2:Y:S03]  /*28d0*/  LDSM.16.M88.4 R40, [R208+0x5c80] ;  /* 0x005c8000d028783b */ /* 0x000ea60000000200 */
[C---:B---3--:R-:W-:Y:S08]  /*28e0*/  HMMA.16816.F32.BF16 R64, R20.reuse, R52, R80 ;  /* 0x000000341440723c */ /* 0x048ff00000041850 */
[C---:B------:R-:W-:Y:S08]  /*28f0*/  HMMA.16816.F32.BF16 R60, R20.reuse, R54, R92 ;  /* 0x00000036143c723c */ /* 0x040ff0000004185c */
[C---:B----4-:R-:W-:Y:S08]  /*2900*/  HMMA.16816.F32.BF16 R112, R20.reuse, R36, R100 ;  /* 0x000000241470723c */ /* 0x050ff00000041864 */
[C---:B------:R-:W-:Y:S08]  /*2910*/  HMMA.16816.F32.BF16 R108, R20.reuse, R38, R88 ;  /* 0x00000026146c723c */ /* 0x040ff00000041858 */
[C---:B-----5:R-:W-:Y:S08]  /*2920*/  HMMA.16816.F32.BF16 R116, R20.reuse, R56, R96 ;  /* 0x000000381474723c */ /* 0x060ff00000041860 */
[----:B------:R-:W-:Y:S01]  /*2930*/  HMMA.16816.F32.BF16 R104, R20, R58, R84 ;  /* 0x0000003a1468723c */ /* 0x000fe20000041854 */
[----:B------:R-:W-:Y:S07]  /*2940*/  LDSM.16.M88.4 R20, [R213+0x2000] ;  /* 0x00200000d514783b */ /* 0x000fee0000000200 */
[C---:B------:R-:W-:Y:S08]  /*2950*/  HMMA.16816.F32.BF16 R100, R24.reuse, R52, R76 ;  /* 0x000000341864723c */ /* 0x040ff0000004184c */
[C---:B------:R-:W-:Y:S08]  /*2960*/  HMMA.16816.F32.BF16 R92, R24.reuse, R36, R68 ;  /* 0x00000024185c723c */ /* 0x040ff00000041844 */
[C---:B------:R-:W-:Y:S08]  /*2970*/  HMMA.16816.F32.BF16 R96, R24.reuse, R54, R72 ;  /* 0x000000361860723c */ /* 0x040ff00000041848 */
[C---:B------:R-:W-:Y:S01]  /*2980*/  HMMA.16816.F32.BF16 R88, R24.reuse, R38, R32 ;  /* 0x000000261858723c */ /* 0x040fe20000041820 */
[----:B------:R-:W-:Y:S04]  /*2990*/  LDSM.16.M88.4 R36, [R213+0x1800] ;  /* 0x00180000d524783b */ /* 0x000fe80000000200 */
[----:B------:R-:W-:Y:S03]  /*29a0*/  LDSM.16.M88.4 R32, [R213+0x1c00] ;  /* 0x001c0000d520783b */ /* 0x000fe60000000200 */
[C---:B------:R-:W-:Y:S01]  /*29b0*/  HMMA.16816.F32.BF16 R84, R24.reuse, R56, R4 ;  /* 0x000000381854723c */ /* 0x040fe20000041804 */
[----:B------:R-:W3:Y:S07]  /*29c0*/  LDSM.16.M88.4 R4, [R212+0xb080] ;  /* 0x00b08000d404783b */ /* 0x000eee0000000200 */
[----:B------:R-:W-:Y:S01]  /*29d0*/  HMMA.16816.F32.BF16 R80, R24, R58, R8 ;  /* 0x0000003a1850723c */ /* 0x000fe20000041808 */
[----:B------:R-:W4:Y:S01]  /*29e0*/  LDSM.16.M88.4 R8, [R212+0xa080] ;  /* 0x00a08000d408783b */ /* 0x000f220000000200 */
[----:B------:R-:W-:-:S06]  /*29f0*/  DEPBAR.LE SB0, 0x0 ;  /* 0x000080000000791a */ /* 0x000fcc0000000000 */
[C---:B-1----:R-:W-:Y:S08]  /*2a00*/  HMMA.16816.F32.BF16 R76, R12.reuse, R48, R64 ;  /* 0x000000300c4c723c */ /* 0x042ff00000041840 */
[C---:B------:R-:W-:Y:S08]  /*2a10*/  HMMA.16816.F32.BF16 R72, R12.reuse, R50, R60 ;  /* 0x000000320c48723c */ /* 0x040ff0000004183c */
[C---:B------:R-:W-:Y:S08]  /*2a20*/  HMMA.16816.F32.BF16 R68, R12.reuse, R44, R112 ;  /* 0x0000002c0c44723c */ /* 0x040ff00000041870 */
[C---:B------:R-:W-:Y:S08]  /*2a30*/  HMMA.16816.F32.BF16 R64, R12.reuse, R46, R108 ;  /* 0x0000002e0c40723c */ /* 0x040ff0000004186c */
[C---:B--2---:R-:W-:Y:S08]  /*2a40*/  HMMA.16816.F32.BF16 R60, R12.reuse, R40, R116 ;  /* 0x000000280c3c723c */ /* 0x044ff00000041874 */
[----:B------:R-:W-:Y:S08]  /*2a50*/  HMMA.16816.F32.BF16 R56, R12, R42, R104 ;  /* 0x0000002a0c38723c */ /* 0x000ff00000041868 */
[C---:B------:R-:W-:Y:S08]  /*2a60*/  HMMA.16816.F32.BF16 R52, R16.reuse, R48, R100 ;  /* 0x000000301034723c */ /* 0x040ff00000041864 */
[C---:B------:R-:W-:Y:S08]  /*2a70*/  HMMA.16816.F32.BF16 R24, R16.reuse, R44, R92 ;  /* 0x0000002c1018723c */ /* 0x040ff0000004185c */
[C---:B------:R-:W-:Y:S08]  /*2a80*/  HMMA.16816.F32.BF16 R48, R16.reuse, R50, R96 ;  /* 0x000000321030723c */ /* 0x040ff00000041860 */
[C---:B------:R-:W-:Y:S08]  /*2a90*/  HMMA.16816.F32.BF16 R44, R16.reuse, R46, R88 ;  /* 0x0000002e102c723c */ /* 0x040ff00000041858 */
[C---:B------:R-:W-:Y:S08]  /*2aa0*/  HMMA.16816.F32.BF16 R12, R16.reuse, R40, R84 ;  /* 0x00000028100c723c */ /* 0x040ff00000041854 */
[----:B------:R-:W-:Y:S08]  /*2ab0*/  HMMA.16816.F32.BF16 R16, R16, R42, R80 ;  /* 0x0000002a1010723c */ /* 0x000ff00000041850 */
[C---:B---3--:R-:W-:Y:S08]  /*2ac0*/  HMMA.16816.F32.BF16 R84, R4.reuse, R36, R76 ;  /* 0x000000240454723c */ /* 0x048ff0000004184c */
[C---:B------:R-:W-:Y:S08]  /*2ad0*/  HMMA.16816.F32.BF16 R80, R4.reuse, R38, R72 ;  /* 0x000000260450723c */ /* 0x040ff00000041848 */
[C---:B------:R-:W-:Y:S08]  /*2ae0*/  HMMA.16816.F32.BF16 R76, R4.reuse, R32, R68 ;  /* 0x00000020044c723c */ /* 0x040ff00000041844 */
[----:B------:R-:W-:Y:S08]  /*2af0*/  HMMA.16816.F32.BF16 R72, R4, R34, R64 ;  /* 0x000000220448723c */ /* 0x000ff00000041840 */
[C---:B----4-:R-:W-:Y:S08]  /*2b00*/  HMMA.16816.F32.BF16 R52, R8.reuse, R36, R52 ;  /* 0x000000240834723c */ /* 0x050ff00000041834 */
[C---:B------:R-:W-:Y:S08]  /*2b10*/  HMMA.16816.F32.BF16 R48, R8.reuse, R38, R48 ;  /* 0x000000260830723c */ /* 0x040ff00000041830 */
[C---:B------:R-:W-:Y:S08]  /*2b20*/  HMMA.16816.F32.BF16 R40, R8.reuse, R32, R24 ;  /* 0x000000200828723c */ /* 0x040ff00000041818 */
[----:B------:R-:W-:Y:S08]  /*2b30*/  HMMA.16816.F32.BF16 R44, R8, R34, R44 ;  /* 0x00000022082c723c */ /* 0x000ff0000004182c */
[C---:B------:R-:W-:Y:S08]  /*2b40*/  HMMA.16816.F32.BF16 R60, R4.reuse, R20, R60 ;  /* 0x00000014043c723c */ /* 0x040ff0000004183c */
[----:B------:R-:W-:Y:S08]  /*2b50*/  HMMA.16816.F32.BF16 R64, R4, R22, R56 ;  /* 0x000000160440723c */ /* 0x000ff00000041838 */
        /* <DEDUP_REMOVED lines=20> */
[----:B------:R-:W-:Y:S02]  /*2ca0*/  @P0 LEA.HI.X R5, R5, c[0x0][0x1cc], R8, 0x1, P2 ;  /* 0x0000730005050a11 */ /* 0x000fe400010f0c08 */
[----:B------:R-:W-:-:S13]  /*2cb0*/  LOP3.LUT P2, RZ, R228, 0x200, RZ, 0xc0, !PT ;  /* 0x00000200e4ff7812 */ /* 0x000fda000784c0ff */
        /* <DEDUP_REMOVED lines=9> */
.L_x_265:
[----:B------:R-:W-:Y:S01]  /*2d50*/  FMUL.FTZ R3, R52, c[0x0][0x320] ;  /* 0x0000c80034037a20 */ /* 0x000fe20000410000 */
[----:B-1----:R-:W-:Y:S01]  /*2d60*/  SHF.R.S32.HI R5, RZ, 0x1f, R123 ;  /* 0x0000001fff057819 */ /* 0x002fe2000001147b */
[----:B------:R-:W-:Y:S01]  /*2d70*/  FMUL.FTZ R4, R49, c[0x0][0x320] ;  /* 0x0000c80031047a20 */ /* 0x000fe20000410000 */
[----:B------:R-:W-:Y:S01]  /*2d80*/  ULDC UR6, c[0x0][0x324] ;  /* 0x0000c90000067ab9 */ /* 0x000fe20000000800 */
[----:B------:R1:W2:Y:S01]  /*2d90*/  MUFU.TANH R23, R3 ;  /* 0x0000000300177308 */ /* 0x0002a20000002400 */
[----:B------:R-:W-:Y:S01]  /*2da0*/  LEA.HI R5, R5, R123, RZ, 0x2 ;  /* 0x0000007b05057211 */ /* 0x000fe200078f10ff */
[----:B------:R-:W-:Y:S01]  /*2db0*/  ULOP3.LUT UR6, URZ, UR6, URZ, 0x33, !UPT ;  /* 0x000000063f067292 */ /* 0x000fe2000f8e333f */
[----:B------:R-:W0:Y:S02]  /*2dc0*/  LDGDEPBAR ;  /* 0x00000000000079af */ /* 0x000e240000000000 */
[----:B------:R-:W-:-:S03]  /*2dd0*/  LOP3.LUT R6, R5, 0xffffffc, RZ, 0xc0, !PT ;  /* 0x0ffffffc05067812 */ /* 0x000fc600078ec0ff */
[----:B------:R3:W4:Y:S02]  /*2de0*/  MUFU.TANH R16, R4 ;  /* 0x0000000400107308 */ /* 0x0007240000002400 */
[----:B------:R-:W-:Y:S02]  /*2df0*/  IMAD.IADD R9, R123, 0x1, -R6 ;  /* 0x000000017b097824 */ /* 0x000fe400078e0a06 */
[----:B-1----:R-:W-:-:S04]  /*2e00*/  FMUL.FTZ R3, R53, c[0x0][0x320] ;  /* 0x0000c80035037a20 */ /* 0x002fc80000410000 */
[----:B------:R1:W1:Y:S01]  /*2e10*/  MUFU.TANH R21, R3 ;  /* 0x0000000300157308 */ /* 0x0002620000002400 */
[----:B---3--:R-:W-:-:S07]  /*2e20*/  FMUL.FTZ R4, R40, c[0x0][0x320] ;  /* 0x0000c80028047a20 */ /* 0x008fce0000410000 */
[----:B------:R3:W2:Y:S01]  /*2e30*/  MUFU.TANH R15, R4 ;  /* 0x00000004000f7308 */ /* 0x0006a20000002400 */
[----:B-1----:R-:W-:-:S07]  /*2e40*/  FMUL.FTZ R3, R48, c[0x0][0x320] ;  /* 0x0000c80030037a20 */ /* 0x002fce0000410000 */
[----:B------:R1:W1:Y:S01]  /*2e50*/  MUFU.TANH R17, R3 ;  /* 0x0000000300117308 */ /* 0x0002620000002400 */
[----:B---3--:R-:W-:-:S04]  /*2e60*/  LEA.HI R4, R29, R29, RZ, 0x1 ;  /* 0x0000001d1d047211 */ /* 0x008fc800078f08ff */
[C---:B------:R-:W-:Y:S02]  /*2e70*/  SHF.L.U32 R8, R4.reuse, 0x5, RZ ;  /* 0x0000000504087819 */ /* 0x040fe400000006ff */
[----:B------:R-:W-:Y:S02]  /*2e80*/  LOP3.LUT R4, R4, 0x1ffffffe, RZ, 0xc0, !PT ;  /* 0x1ffffffe04047812 */ /* 0x000fe400078ec0ff */
[----:B-1----:R-:W-:-:S05]  /*2e90*/  LOP3.LUT R3, R124, 0xffffffe0, RZ, 0xc0, !PT ;  /* 0xffffffe07c037812 */ /* 0x002fca00078ec0ff */
[----:B------:R-:W-:-:S05]  /*2ea0*/  IMAD.IADD R3, R129, 0x1, -R3 ;  /* 0x0000000181037824 */ /* 0x000fca00078e0a03 */
[----:B------:R-:W-:-:S04]  /*2eb0*/  SHF.R.S32.HI R7, RZ, 0x1f, R3 ;  /* 0x0000001fff077819 */ /* 0x000fc80000011403 */
[----:B------:R-:W-:Y:S01]  /*2ec0*/  LEA.HI R5, R7, R3, RZ, 0x2 ;  /* 0x0000000307057211 */ /* 0x000fe200078f10ff */
[----:B------:R-:W-:-:S03]  /*2ed0*/  FMUL.FTZ R7, R41, c[0x0][0x320] ;  /* 0x0000c80029077a20 */ /* 0x000fc60000410000 */
[----:B------:R-:W-:Y:S01]  /*2ee0*/  LEA.HI.SX32 R6, R5, R185, 0x1e ;  /* 0x000000b905067211 */ /* 0x000fe200078ff2ff */
[----:B------:R1:W3:Y:S04]  /*2ef0*/  MUFU.TANH R14, R7 ;  /* 0x00000007000e7308 */ /* 0x0002e80000002400 */
[----:B------:R-:W-:Y:S01]  /*2f00*/  IMAD R9, R9, 0x10, R6 ;  /* 0x0000001009097824 */ /* 0x000fe200078e0206 */
[----:B------:R-:W-:-:S04]  /*2f10*/  LOP3.LUT R6, R8, 0xffffffc0, RZ, 0xc0, !PT ;  /* 0xffffffc008067812 */ /* 0x000fc800078ec0ff */
[----:B------:R-:W-:Y:S01]  /*2f20*/  IADD3 R6, R6, R9, RZ ;  /* 0x0000000906067210 */ /* 0x000fe20007ffe0ff */
[----:B-1----:R-:W-:Y:S02]  /*2f30*/  IMAD.IADD R7, R29, 0x1, -R4 ;  /* 0x000000011d077824 */ /* 0x002fe400078e0a04 */
[----:B------:R-:W-:Y:S02]  /*2f40*/  FMUL.FTZ R4, R45, c[0x0][0x320] ;  /* 0x0000c8002d047a20 */ /* 0x000fe40000410000 */
[----:B------:R-:W-:Y:S02]  /*2f50*/  IMAD R10, R7, 0x8, R6 ;  /* 0x00000008070a7824 */ /* 0x000fe400078e0206 */
[----:B------:R1:W1:Y:S02]  /*2f60*/  MUFU.TANH R13, R4 ;  /* 0x00000004000d7308 */ /* 0x0002640000002400 */
[----:B------:R-:W-:Y:S01]  /*2f70*/  @P6 IMAD.HI.U32 R6, R10, c[0x0][0x2c8], RZ ;  /* 0x0000b2000a066a27 */ /* 0x000fe200078e00ff */
[----:B------:R5:W-:Y:S01]  /*2f80*/  STL [R1+0x4c], R10 ;  /* 0x00004c0a01007387 */ /* 0x000be20000100800 */
[----:B------:R-:W-:-:S03]  /*2f90*/  MOV R11, R10 ;  /* 0x0000000a000b7202 */ /* 0x000fc60000000f00 */
[----:B------:R-:W-:Y:S01]  /*2fa0*/  @P6 SHF.R.U32.HI R11, RZ, c[0x0][0x2cc], R6 ;  /* 0x0000b300ff0b6a19 */ /* 0x000fe20000011606 */
[----:B------:R-:W-:-:S04]  /*2fb0*/  FMUL.FTZ R6, R32, c[0x0][0x320] ;  /* 0x0000c80020067a20 */ /* 0x000fc80000410000 */
[----:B------:R-:W2:Y:S01]  /*2fc0*/  MUFU.TANH R9, R6 ;  /* 0x0000000600097308 */ /* 0x000ea20000002400 */
[----:B-1----:R-:W-:-:S07]  /*2fd0*/  FMUL.FTZ R4, R36, c[0x0][0x320] ;  /* 0x0000c80024047a20 */ /* 0x002fce0000410000 */
[----:B------:R1:W1:Y:S02]  /*2fe0*/  MUFU.TANH R12, R4 ;  /* 0x00000004000c7308 */ /* 0x0002640000002400 */
[----:B-1----:R-:W-:-:S06]  /*2ff0*/  FMUL.FTZ R4, R37, c[0x0][0x320] ;  /* 0x0000c80025047a20 */ /* 0x002fcc0000410000 */
[----:B-----5:R1:W1:Y:S02]  /*3000*/  MUFU.TANH R10, R4 ;  /* 0x00000004000a7308 */ /* 0x0202640000002400 */
[----:B-1----:R-:W-:Y:S02]  /*3010*/  LOP3.LUT R4, R5, 0x7ffffffc, RZ, 0xc0, !PT ;  /* 0x7ffffffc05047812 */ /* 0x002fe400078ec0ff */
[----:B------:R-:W1:Y:S03]  /*3020*/  SHFL.IDX PT, R5, R11, RZ, 0x1c1f ;  /* 0x001c1fff0b057589 */ /* 0x000e6600000e0000 */
[----:B------:R-:W-:Y:S02]  /*3030*/  IMAD.IADD R4, R3, 0x1, -R4 ;  /* 0x0000000103047824 */ /* 0x000fe400078e0a04 */
[----:B------:R-:W-:-:S03]  /*3040*/  FMUL.FTZ R3, R33, c[0x0][0x320] ;  /* 0x0000c80021037a20 */ /* 0x000fc60000410000 */
[----:B------:R-:W-:Y:S01]  /*3050*/  SHF.L.U32 R22, R4, 0x1, RZ ;  /* 0x0000000104167819 */ /* 0x000fe200000006ff */
[----:B------:R5:W1:Y:S01]  /*3060*/  MUFU.TANH R8, R3 ;  /* 0x0000000300087308 */ /* 0x000a620000002400 */
[----:B------:R-:W-:Y:S02]  /*3070*/  FMUL.FTZ R4, R44, c[0x0][0x320] ;  /* 0x0000c8002c047a20 */ /* 0x000fe40000410000 */
[C---:B------:R-:W-:Y:S01]  /*3080*/  IADD3 R19, -R22.reuse, R28, R227 ;  /* 0x0000001c16137210 */ /* 0x040fe20007ffe1e3 */
[----:B------:R1:W-:Y:S04]  /*3090*/  STL [R1+0x4], R22 ;  /* 0x0000041601007387 */ /* 0x0003e80000100800 */
[----:B------:R1:W1:Y:S01]  /*30a0*/  MUFU.TANH R7, R4 ;  /* 0x0000000400077308 */ /* 0x0002620000002400 */
[----:B-----5:R-:W-:-:S05]  /*30b0*/  IADD3 R3, -R22, 0x1, R121 ;  /* 0x0000000116037810 */ /* 0x020fca0007ffe179 */
[----:B------:R-:W-:-:S05]  /*30c0*/  IMAD.IADD R3, R3, 0x1, -R229 ;  /* 0x0000000103037824 */ /* 0x000fca00078e0ae5 */
[C---:B------:R-:W-:Y:S02]  /*30d0*/  IADD3 R18, R3.reuse, c[0x0][0x328], RZ ;  /* 0x0000ca0003127a10 */ /* 0x040fe40007ffe0ff */
[----:B------:R-:W-:Y:S01]  /*30e0*/  IADD3 R20, R3, UR6, RZ ;  /* 0x0000000603147c10 */ /* 0x000fe2000fffe0ff */
[----:B-1----:R-:W-:Y:S01]  /*30f0*/  IMAD.IADD R22, R28, 0x1, -R22 ;  /* 0x000000011c167824 */ /* 0x002fe200078e0a16 */
[-C--:B------:R-:W-:Y:S02]  /*3100*/  IADD3 R4, R18, R5.reuse, RZ ;  /* 0x0000000512047210 */ /* 0x080fe40007ffe0ff */
[----:B------:R-:W-:Y:S02]  /*3110*/  IADD3 R3, R20, R5, RZ ;  /* 0x0000000514037210 */ /* 0x000fe40007ffe0ff */
[----:B------:R-:W-:Y:S01]  /*3120*/  IMNMX R4, R4, R19, PT ;  /* 0x0000001304047217 */ /* 0x000fe20003800200 */
[----:B------:R-:W-:Y:S05]  /*3130*/  @!P5 BRA `(.L_x_266) ;  /* 0x000001400000d947 */ /* 0x000fea0003800000 */
[----:B--234-:R-:W-:Y:S01]  /*3140*/  IADD3 R5, -R229, R227, R5 ;  /* 0x000000e3e5057210 */ /* 0x01cfe20007ffe105 */
[----:B------:R-:W-:Y:S03]  /*3150*/  BSSY B0, `(.L_x_267) ;  /* 0x000000e000007945 */ /* 0x000fe60003800000 */
        /* <DEDUP_REMOVED lines=9> */
.L_x_268:
[----:B------:R-:W-:-:S04]  /*31f0*/  MOV R6, c[0x0][0x32c] ;  /* 0x0000cb0000067a02 */ /* 0x000fc80000000f00 */
[----:B------:R-:W-:-:S13]  /*3200*/  ISETP.NE.AND P0, PT, R6, 0x1, PT ;  /* 0x000000010600780c */ /* 0x000fda0003f05270 */
[----:B------:R-:W-:-:S05]  /*3210*/  @P0 IMAD.HI.U32 R6, R5, c[0x0][0x330], RZ ;  /* 0x0000cc0005060a27 */ /* 0x000fca00078e00ff */
[----:B------:R-:W-:Y:S02]  /*3220*/  @P0 SHF.R.U32.HI R5, RZ, c[0x0][0x334], R6 ;  /* 0x0000cd00ff050a19 */ /* 0x000fe40000011606 */
.L_x_269:
[----:B------:R-:W-:Y:S05]  /*3230*/  BSYNC B0 ;  /* 0x0000000000007941 */ /* 0x000fea0003800000 */
.L_x_267:
[----:B------:R-:W-:-:S05]  /*3240*/  IMAD R5, R5, c[0x0][0x32c], R22 ;  /* 0x0000cb0005057a24 */ /* 0x000fca00078e0216 */
[----:B------:R-:W-:Y:S02]  /*3250*/  IADD3 R6, R5, c[0x0][0x32c], RZ ;  /* 0x0000cb0005067a10 */ /* 0x000fe40007ffe0ff */
[----:B------:R-:W-:Y:S02]  /*3260*/  IMNMX R3, R3, R5, !PT ;  /* 0x0000000503037217 */ /* 0x000fe40007800200 */
[----:B------:R-:W-:Y:S02]  /*3270*/  IMNMX R4, R4, R6, PT ;  /* 0x0000000604047217 */ /* 0x000fe40003800200 */
.L_x_266:
[C---:B--234-:R-:W-:Y:S01]  /*3280*/  ISETP.GE.AND P0, PT, R28.reuse, 0x2, PT ;  /* 0x000000021c00780c */ /* 0x05cfe20003f06270 */
[----:B------:R-:W1:Y:S01]  /*3290*/  SHFL.IDX PT, R5, R11, 0x1, 0x1c1f ;  /* 0x003c1f000b057f89 */ /* 0x000e6200000e0000 */
[----:B------:R-:W-:Y:S02]  /*32a0*/  ISETP.GE.AND P1, PT, R28, 0x9, PT ;  /* 0x000000091c00780c */ /* 0x000fe40003f26270 */
[----:B------:R-:W-:Y:S02]  /*32b0*/  P2R R30, PR, RZ, 0x1 ;  /* 0x00000001ff1e7803 */ /* 0x000fe40000000000 */
[----:B------:R-:W-:-:S02]  /*32c0*/  ISETP.GT.AND P0, PT, R3, 0x1, !P0 ;  /* 0x000000010300780c */ /* 0x000fc40004704270 */
[----:B------:R-:W-:Y:S02]  /*32d0*/  P2R R29, PR, RZ, 0x2 ;  /* 0x00000002ff1d7803 */ /* 0x000fe40000000000 */
[----:B------:R-:W-:Y:S02]  /*32e0*/  ISETP.LT.OR P0, PT, R4, 0x2, P0 ;  /* 0x000000020400780c */ /* 0x000fe40000701670 */
[C---:B------:R-:W-:Y:S02]  /*32f0*/  ISETP.GE.AND P6, PT, R28.reuse, 0x12, PT ;  /* 0x000000121c00780c */ /* 0x040fe40003fc6270 */
[----:B------:R-:W-:Y:S02]  /*3300*/  FSEL R37, R21, -INF , !P0 ;  /* 0xff80000015257808 */ /* 0x000fe40004000000 */
[----:B------:R-:W-:Y:S02]  /*3310*/  ISETP.GT.AND P0, PT, R3, 0x8, !P1 ;  /* 0x000000080300780c */ /* 0x000fe40004f04270 */
[----:B------:R-:W-:-:S02]  /*3320*/  ISETP.GE.AND P1, PT, R28, 0xa, PT ;  /* 0x0000000a1c00780c */ /* 0x000fc40003f26270 */
[----:B------:R-:W-:Y:S02]  /*3330*/  ISETP.LT.OR P0, PT, R4, 0x9, P0 ;  /* 0x000000090400780c */ /* 0x000fe40000701670 */
[----:B------:R-:W-:Y:S02]  /*3340*/  P2R R27, PR, RZ, 0x2 ;  /* 0x00000002ff1b7803 */ /* 0x000fe40000000000 */
[----:B------:R-:W-:Y:S02]  /*3350*/  FSEL R41, R17, -INF , !P0 ;  /* 0xff80000011297808 */ /* 0x000fe40004000000 */
[----:B------:R-:W-:Y:S02]  /*3360*/  ISETP.GT.AND P0, PT, R3, 0x9, !P1 ;  /* 0x000000090300780c */ /* 0x000fe40004f04270 */
[----:B------:R-:W-:Y:S02]  /*3370*/  ISETP.GE.AND P1, PT, R28, 0x11, PT ;  /* 0x000000111c00780c */ /* 0x000fe40003f26270 */
[----:B------:R-:W-:-:S02]  /*3380*/  ISETP.LT.OR P0, PT, R4, 0xa, P0 ;  /* 0x0000000a0400780c */ /* 0x000fc40000701670 */
[----:B------:R-:W-:Y:S02]  /*3390*/  ISETP.GE.AND P5, PT, R28, 0x19, PT ;  /* 0x000000191c00780c */ /* 0x000fe40003fa6270 */
[----:B------:R-:W-:Y:S02]  /*33a0*/  FSEL R40, R16, -INF , !P0 ;  /* 0xff80000010287808 */ /* 0x000fe40004000000 */
[----:B------:R-:W-:Y:S02]  /*33b0*/  ISETP.GT.AND P0, PT, R3, 0x10, !P1 ;  /* 0x000000100300780c */ /* 0x000fe40004f04270 */
[----:B------:R-:W-:Y:S02]  /*33c0*/  ISETP.GE.AND P4, PT, R28, 0x1a, PT ;  /* 0x0000001a1c00780c */ /* 0x000fe40003f86270 */
[----:B------:R-:W-:Y:S02]  /*33d0*/  ISETP.LT.OR P0, PT, R4, 0x11, P0 ;  /* 0x000000110400780c */ /* 0x000fe40000701670 */
[----:B------:R-:W-:-:S02]  /*33e0*/  ISETP.GE.AND P3, PT, R28, 0x21, PT ;  /* 0x000000211c00780c */ /* 0x000fc40003f66270 */
[----:B------:R-:W-:Y:S02]  /*33f0*/  FSEL R44, R15, -INF , !P0 ;  /* 0xff8000000f2c7808 */ /* 0x000fe40004000000 */
[----:B------:R-:W-:Y:S02]  /*3400*/  ISETP.GT.AND P0, PT, R3, 0x11, !P6 ;  /* 0x000000110300780c */ /* 0x000fe40007704270 */
[----:B------:R-:W-:Y:S02]  /*3410*/  ISETP.GE.AND P2, PT, R28, 0x22, PT ;  /* 0x000000221c00780c */ /* 0x000fe40003f46270 */
[----:B------:R-:W-:Y:S02]  /*3420*/  ISETP.LT.OR P0, PT, R4, 0x12, P0 ;  /* 0x000000120400780c */ /* 0x000fe40000701670 */
[----:B------:R-:W-:Y:S02]  /*3430*/  P2R R26, PR, RZ, 0x2 ;  /* 0x00000002ff1a7803 */ /* 0x000fe40000000000 */
[----:B------:R-:W-:-:S02]  /*3440*/  FSEL R45, R14, -INF , !P0 ;  /* 0xff8000000e2d7808 */ /* 0x000fc40004000000 */
[----:B------:R-:W-:Y:S02]  /*3450*/  ISETP.GT.AND P0, PT, R3, 0x18, !P5 ;  /* 0x000000180300780c */ /* 0x000fe40006f04270 */
[----:B------:R-:W-:Y:S02]  /*3460*/  ISETP.GE.AND P1, PT, R28, 0x29, PT ;  /* 0x000000291c00780c */ /* 0x000fe40003f26270 */
[----:B------:R-:W-:-:S04]  /*3470*/  ISETP.LT.OR P0, PT, R4, 0x19, P0 ;  /* 0x000000190400780c */ /* 0x000fc80000701670 */
[----:B------:R-:W-:Y:S02]  /*3480*/  FSEL R48, R7, -INF , !P0 ;  /* 0xff80000007307808 */ /* 0x000fe40004000000 */
[----:B------:R-:W-:-:S04]  /*3490*/  ISETP.GT.AND P0, PT, R3, 0x19, !P4 ;  /* 0x000000190300780c */ /* 0x000fc80006704270 */
        /* <DEDUP_REMOVED lines=11> */
[----:B------:R-:W-:-:S04]  /*3550*/  ISETP.GE.AND P0, PT, R28, 0x1, PT ;  /* 0x000000011c00780c */ /* 0x000fc80003f06270 */
[----:B------:R-:W-:Y:S02]  /*3560*/  P2R R25, PR, RZ, 0x1 ;  /* 0x00000001ff197803 */ /* 0x000fe40000000000 */
[----:B------:R-:W-:-:S04]  /*3570*/  ISETP.GT.AND P0, PT, R3, RZ, !P0 ;  /* 0x000000ff0300720c */ /* 0x000fc80004704270 */
[----:B------:R-:W-:-:S04]  /*3580*/  ISETP.LT.OR P0, PT, R4, 0x1, P0 ;  /* 0x000000010400780c */ /* 0x000fc80000701670 */
[----:B------:R-:W-:Y:S02]  /*3590*/  FSEL R36, R23, -INF , !P0 ;  /* 0xff80000017247808 */ /* 0x000fe40004000000 */
[----:B------:R-:W-:-:S04]  /*35a0*/  ISETP.GE.AND P0, PT, R28, 0x2a, PT ;  /* 0x0000002a1c00780c */ /* 0x000fc80003f06270 */
[----:B------:R-:W-:Y:S02]  /*35b0*/  P2R R24, PR, RZ, 0x1 ;  /* 0x00000001ff187803 */ /* 0x000fe40000000000 */
[----:B------:R-:W-:Y:S01]  /*35c0*/  ISETP.GT.AND P0, PT, R3, 0x29, !P0 ;  /* 0x000000290300780c */ /* 0x000fe20004704270 */
[----:B------:R-:W-:-:S03]  /*35d0*/  FMUL.FTZ R3, R51, c[0x0][0x320] ;  /* 0x0000c80033037a20 */ /* 0x000fc60000410000 */
[----:B------:R-:W-:Y:S01]  /*35e0*/  ISETP.LT.OR P0, PT, R4, 0x2a, P0 ;  /* 0x0000002a0400780c */ /* 0x000fe20000701670 */
[----:B------:R2:W3:Y:S01]  /*35f0*/  MUFU.TANH R23, R3 ;  /* 0x0000000300177308 */ /* 0x0004e20000002400 */
[----:B-1----:R-:W-:Y:S02]  /*3600*/  IMAD.IADD R4, R18, 0x1, R5 ;  /* 0x0000000112047824 */ /* 0x002fe400078e0205 */
[----:B------:R-:W-:Y:S02]  /*3610*/  FSEL R69, R8, -INF , !P0 ;  /* 0xff80000008457808 */ /* 0x000fe40004000000 */
[----:B------:R-:W-:Y:S02]  /*3620*/  ISETP.GE.AND P0, PT, R252, 0x1, PT ;  /* 0x00000001fc00780c */ /* 0x000fe40003f06270 */
[----:B------:R-:W-:Y:S01]  /*3630*/  IMNMX R4, R4, R19, PT ;  /* 0x0000001304047217 */ /* 0x000fe20003800200 */
[----:B--2---:R-:W-:-:S04]  /*3640*/  FMUL.FTZ R3, R55, c[0x0][0x320] ;  /* 0x0000c80037037a20 */ /* 0x004fc80000410000 */
[----:B------:R1:W2:Y:S02]  /*3650*/  MUFU.TANH R21, R3 ;  /* 0x0000000300157308 */ /* 0x0002a40000002400 */
[----:B-1----:R-:W-:-:S06]  /*3660*/  FMUL.FTZ R3, R42, c[0x0][0x320] ;  /* 0x0000c8002a037a20 */ /* 0x002fcc0000410000 */
[----:B------:R1:W4:Y:S02]  /*3670*/  MUFU.TANH R17, R3 ;  /* 0x0000000300117308 */ /* 0x0003240000002400 */
[----:B-1----:R-:W-:-:S06]  /*3680*/  FMUL.FTZ R3, R43, c[0x0][0x320] ;  /* 0x0000c8002b037a20 */ /* 0x002fcc0000410000 */
[----:B------:R1:W1:Y:S02]  /*3690*/  MUFU.TANH R16, R3 ;  /* 0x0000000300107308 */ /* 0x0002640000002400 */
        /* <DEDUP_REMOVED lines=16> */
[----:B-1----:R-:W-:Y:S01]  /*37a0*/  IMAD.IADD R3, R20, 0x1, R5 ;  /* 0x0000000114037824 */ /* 0x002fe200078e0205 */
        /* <DEDUP_REMOVED lines=12> */
.L_x_272:
[----:B------:R-:W-:-:S04]  /*3870*/  MOV R6, c[0x0][0x32c] ;  /* 0x0000cb0000067a02 */ /* 0x000fc80000000f00 */
[----:B------:R-:W-:-:S13]  /*3880*/  ISETP.NE.AND P0, PT, R6, 0x1, PT ;  /* 0x000000010600780c */ /* 0x000fda0003f05270 */
[----:B------:R-:W-:-:S05]  /*3890*/  @P0 IMAD.HI.U32 R6, R5, c[0x0][0x330], RZ ;  /* 0x0000cc0005060a27 */ /* 0x000fca00078e00ff */
[----:B------:R-:W-:Y:S02]  /*38a0*/  @P0 SHF.R.U32.HI R5, RZ, c[0x0][0x334], R6 ;  /* 0x0000cd00ff050a19 */ /* 0x000fe40000011606 */
.L_x_273:
[----:B------:R-:W-:Y:S05]  /*38b0*/  BSYNC B0 ;  /* 0x0000000000007941 */ /* 0x000fea0003800000 */
.L_x_271:
[----:B------:R-:W-:-:S05]  /*38c0*/  IMAD R5, R5, c[0x0][0x32c], R22 ;  /* 0x0000cb0005057a24 */ /* 0x000fca00078e0216 */
[----:B------:R-:W-:Y:S02]  /*38d0*/  IADD3 R6, R5, c[0x0][0x32c], RZ ;  /* 0x0000cb0005067a10 */ /* 0x000fe40007ffe0ff */
[----:B------:R-:W-:Y:S02]  /*38e0*/  IMNMX R3, R3, R5, !PT ;  /* 0x0000000503037217 */ /* 0x000fe40007800200 */
[----:B------:R-:W-:Y:S02]  /*38f0*/  IMNMX R4, R4, R6, PT ;  /* 0x0000000604047217 */ /* 0x000fe40003800200 */
.L_x_270:
[----:B--234-:R-:W-:Y:S01]  /*3900*/  ISETP.NE.AND P0, PT, R30, RZ, PT ;  /* 0x000000ff1e00720c */ /* 0x01cfe20003f05270 */
[----:B------:R-:W1:Y:S03]  /*3910*/  SHFL.IDX PT, R5, R11, 0x2, 0x1c1f ;  /* 0x005c1f000b057f89 */ /* 0x000e6600000e0000 */
[----:B------:R-:W-:-:S04]  /*3920*/  ISETP.GT.AND P0, PT, R3, 0x1, !P0 ;  /* 0x000000010300780c */ /* 0x000fc80004704270 */
[----:B------:R-:W-:-:S04]  /*3930*/  ISETP.LT.OR P0, PT, R4, 0x2, P0 ;  /* 0x000000020400780c */ /* 0x000fc80000701670 */
[----:B------:R-:W-:Y:S02]  /*3940*/  FSEL R31, R21, -INF , !P0 ;  /* 0xff800000151f7808 */ /* 0x000fe40004000000 */
        /* <DEDUP_REMOVED lines=34> */
[----:B------:R-:W-:-:S04]  /*3b70*/  ISETP.NE.AND P0, PT, R24, RZ, PT ;  /* 0x000000ff1800720c */ /* 0x000fc80003f05270 */
        /* <DEDUP_REMOVED lines=43> */
.L_x_276:
[----:B------:R-:W-:-:S04]  /*3e30*/  MOV R6, c[0x0][0x32c] ;  /* 0x0000cb0000067a02 */ /* 0x000fc80000000f00 */
[----:B------:R-:W-:-:S13]  /*3e40*/  ISETP.NE.AND P0, PT, R6, 0x1, PT ;  /* 0x000000010600780c */ /* 0x000fda0003f05270 */
[----:B------:R-:W-:-:S05]  /*3e50*/  @P0 IMAD.HI.U32 R6, R5, c[0x0][0x330], RZ ;  /* 0x0000cc0005060a27 */ /* 0x000fca00078e00ff */
[----:B------:R-:W-:Y:S02]  /*3e60*/  @P0 SHF.R.U32.HI R5, RZ, c[0x0][0x334], R6 ;  /* 0x0000cd00ff050a19 */ /* 0x000fe40000011606 */
.L_x_277:
[----:B------:R-:W-:Y:S05]  /*3e70*/  BSYNC B0 ;  /* 0x0000000000007941 */ /* 0x000fea0003800000 */
.L_x_275:
[----:B------:R-:W-:-:S05]  /*3e80*/  IMAD R5, R5, c[0x0][0x32c], R22 ;  /* 0x0000cb0005057a24 */ /* 0x000fca00078e0216 */
[----:B------:R-:W-:Y:S02]  /*3e90*/  IADD3 R6, R5, c[0x0][0x32c], RZ ;  /* 0x0000cb0005067a10 */ /* 0x000fe40007ffe0ff */
[----:B------:R-:W-:Y:S02]  /*3ea0*/  IMNMX R3, R3, R5, !PT ;  /* 0x0000000503037217 */ /* 0x000fe40007800200 */
[----:B------:R-:W-:Y:S02]  /*3eb0*/  IMNMX R4, R4, R6, PT ;  /* 0x0000000604047217 */ /* 0x000fe40003800200 */
.L_x_274:
[----:B--234-:R-:W-:-:S04]  /*3ec0*/  ISETP.NE.AND P0, PT, R30, RZ, PT ;  /* 0x000000ff1e00720c */ /* 0x01cfc80003f05270 */
        /* <DEDUP_REMOVED lines=41> */
[----:B------:R1:W2:Y:S01]  /*4160*/  MUFU.TANH R21, R3 ;  /* 0x0000000300157308 */ /* 0x0002a20000002400 */
[----:B------:R-:W3:Y:S02]  /*4170*/  SHFL.IDX PT, R4, R11, 0x3, 0x1c1f ;  /* 0x007c1f000b047f89 */ /* 0x000ee400000e0000 */
[----:B------:R-:W-:Y:S02]  /*4180*/  FSEL R196, R9, -INF , !P0 ;  /* 0xff80000009c47808 */ /* 0x000fe40004000000 */
[----:B------:R-:W-:Y:S01]  /*4190*/  ISETP.GE.AND P0, PT, R252, 0x1, PT ;  /* 0x00000001fc00780c */ /* 0x000fe20003f06270 */
[----:B-1----:R-:W-:-:S04]  /*41a0*/  FMUL.FTZ R3, R62, c[0x0][0x320] ;  /* 0x0000c8003e037a20 */ /* 0x002fc80000410000 */
[----:B------:R1:W4:Y:S01]  /*41b0*/  MUFU.TANH R17, R3 ;  /* 0x0000000300117308 */ /* 0x0003220000002400 */
[----:B---3--:R-:W-:-:S05]  /*41c0*/  IMAD.IADD R12, R18, 0x1, R4 ;  /* 0x00000001120c7824 */ /* 0x008fca00078e0204 */
[----:B------:R-:W-:Y:S01]  /*41d0*/  IMNMX R12, R12, R19, PT ;  /* 0x000000130c0c7217 */ /* 0x000fe20003800200 */
[----:B-1----:R-:W-:-:S04]  /*41e0*/  FMUL.FTZ R3, R63, c[0x0][0x320] ;  /* 0x0000c8003f037a20 */ /* 0x002fc80000410000 */
[----:B------:R1:W3:Y:S02]  /*41f0*/  MUFU.TANH R16, R3 ;  /* 0x0000000300107308 */ /* 0x0002e40000002400 */
        /* <DEDUP_REMOVED lines=31> */
.L_x_280:
[----:B------:R-:W-:-:S04]  /*43f0*/  MOV R5, c[0x0][0x32c] ;  /* 0x0000cb0000057a02 */ /* 0x000fc80000000f00 */
[----:B------:R-:W-:-:S13]  /*4400*/  ISETP.NE.AND P0, PT, R5, 0x1, PT ;  /* 0x000000010500780c */ /* 0x000fda0003f05270 */
[----:B------:R-:W-:-:S05]  /*4410*/  @P0 IMAD.HI.U32 R5, R4, c[0x0][0x330], RZ ;  /* 0x0000cc0004050a27 */ /* 0x000fca00078e00ff */
[----:B------:R-:W-:Y:S02]  /*4420*/  @P0 SHF.R.U32.HI R4, RZ, c[0x0][0x334], R5 ;  /* 0x0000cd00ff040a19 */ /* 0x000fe40000011605 */
.L_x_281:
[----:B------:R-:W-:Y:S05]  /*4430*/  BSYNC B0 ;  /* 0x0000000000007941 */ /* 0x000fea0003800000 */
.L_x_279:
[----:B------:R-:W-:-:S05]  /*4440*/  IMAD R4, R4, c[0x0][0x32c], R22 ;  /* 0x0000cb0004047a24 */ /* 0x000fca00078e0216 */
[----:B------:R-:W-:Y:S02]  /*4450*/  IADD3 R5, R4, c[0x0][0x32c], RZ ;  /* 0x0000cb0004057a10 */ /* 0x000fe40007ffe0ff */
[----:B------:R-:W-:Y:S02]  /*4460*/  IMNMX R3, R3, R4, !PT ;  /* 0x0000000403037217 */ /* 0x000fe40007800200 */
[----:B------:R-:W-:Y:S02]  /*4470*/  IMNMX R12, R12, R5, PT ;  /* 0x000000050c0c7217 */ /* 0x000fe40003800200 */
.L_x_278:
[----:B--234-:R-:W-:Y:S01]  /*4480*/  FMNMX.FTZ R106, R36, R37, !PT ;  /* 0x00000025246a7209 */ /* 0x01cfe20007810000 */
[----:B------:R-:W-:Y:S01]  /*4490*/  IMAD.SHL.U32 R209, R0, 0x2, RZ ;  /* 0x0000000200d17824 */ /* 0x000fe200078e00ff */
[----:B------:R-:W-:Y:S02]  /*44a0*/  ISETP.NE.AND P0, PT, R30, RZ, PT ;  /* 0x000000ff1e00720c */ /* 0x000fe40003f05270 */
[----:B------:R-:W-:Y:S01]  /*44b0*/  FMNMX.FTZ R106, R41, R106, !PT ;  /* 0x0000006a296a7209 */ /* 0x000fe20007810000 */
[----:B------:R-:W-:Y:S01]  /*44c0*/  IMAD R210, R2, 0x2, R209 ;  /* 0x0000000202d27824 */ /* 0x000fe200078e02d1 */
[----:B------:R-:W-:Y:S01]  /*44d0*/  ISETP.GT.AND P0, PT, R3, 0x1, !P0 ;  /* 0x000000010300780c */ /* 0x000fe20004704270 */
[----:B------:R-:W-:Y:S01]  /*44e0*/  LDSM.16.MT88.4 R120, [R209+0x1880] ;  /* 0x00188000d178783b */ /* 0x000fe20000004200 */
[----:B------:R-:W-:-:S02]  /*44f0*/  FMNMX.FTZ R106, R40, R106, !PT ;  /* 0x0000006a286a7209 */ /* 0x000fc40007810000 */
[----:B------:R-:W-:Y:S01]  /*4500*/  ISETP.LT.OR P0, PT, R12, 0x2, P0 ;  /* 0x000000020c00780c */ /* 0x000fe20000701670 */
[----:B------:R-:W-:Y:S01]  /*4510*/  LDSM.16.MT88.4 R136, [R210+0x1880] ;  /* 0x00188000d288783b */ /* 0x000fe20000004200 */
[----:B------:R-:W-:Y:S02]  /*4520*/  FMNMX.FTZ R106, R44, R106, !PT ;  /* 0x0000006a2c6a7209 */ /* 0x000fe40007810000 */
[----:B------:R-:W-:Y:S01]  /*4530*/  FSEL R47, R10, -INF , !P0 ;  /* 0xff8000000a2f7808 */ /* 0x000fe20004000000 */
[----:B------:R-:W-:Y:S01]  /*4540*/  LDSM.16.MT88.4 R152, [R209+0x2480] ;  /* 0x00248000d198783b */ /* 0x000fe20000004200 */
[----:B------:R-:W-:Y:S02]  /*4550*/  FMNMX.FTZ R106, R45, R106, !PT ;  /* 0x0000006a2d6a7209 */ /* 0x000fe40007810000 */
[----:B------:R-:W-:Y:S01]  /*4560*/  ISETP.NE.AND P0, PT, R29, RZ, PT ;  /* 0x000000ff1d00720c */ /* 0x000fe20003f05270 */
[----:B------:R-:W-:Y:S01]  /*4570*/  LDSM.16.MT88.4 R60, [R210+0x2480] ;  /* 0x00248000d23c783b */ /* 0x000fe20000004200 */
[----:B------:R-:W-:-:S02]  /*4580*/  FMNMX.FTZ R106, R48, R106, !PT ;  /* 0x0000006a306a7209 */ /* 0x000fc40007810000 */
[----:B------:R-:W-:Y:S01]  /*4590*/  FMNMX.FTZ R105, R28, R31, !PT ;  /* 0x0000001f1c697209 */ /* 0x000fe20007810000 */
[----:B------:R-:W-:Y:S01]  /*45a0*/  LDSM.16.MT88.4 R76, [R209+0x3080] ;  /* 0x00308000d14c783b */ /* 0x000fe20000004200 */
[----:B------:R-:W-:Y:S02]  /*45b0*/  FMNMX.FTZ R106, R49, R106, !PT ;  /* 0x0000006a316a7209 */ /* 0x000fe40007810000 */
[----:B------:R-:W-:Y:S01]  /*45c0*/  ISETP.GT.AND P0, PT, R3, 0x8, !P0 ;  /* 0x000000080300780c */ /* 0x000fe20004704270 */
[----:B------:R-:W-:Y:S01]  /*45d0*/  LDSM.16.MT88.4 R92, [R210+0x3080] ;  /* 0x00308000d25c783b */ /* 0x000fe20000004200 */
[----:B------:R-:W-:Y:S02]  /*45e0*/  FMNMX.FTZ R106, R57, R106, !PT ;  /* 0x0000006a396a7209 */ /* 0x000fe40007810000 */
[----:B------:R-:W-:Y:S01]  /*45f0*/  FMNMX.FTZ R105, R33, R105, !PT ;  /* 0x0000006921697209 */ /* 0x000fe20007810000 */
[----:B------:R-:W-:Y:S01]  /*4600*/  LDSM.16.MT88.4 R116, [R209+0x1c80] ;  /* 0x001c8000d174783b */ /* 0x000fe20000004200 */
[----:B------:R-:W-:-:S02]  /*4610*/  FMNMX.FTZ R106, R59, R106, !PT ;  /* 0x0000006a3b6a7209 */ /* 0x000fc40007810000 */
[----:B------:R-:W-:Y:S01]  /*4620*/  ISETP.LT.OR P0, PT, R12, 0x9, P0 ;  /* 0x000000090c00780c */ /* 0x000fe20000701670 */
[----:B------:R-:W-:Y:S01]  /*4630*/  LDSM.16.MT88.4 R132, [R210+0x1c80] ;  /* 0x001c8000d284783b */ /* 0x000fe20000004200 */
[----:B------:R-:W-:Y:S02]  /*4640*/  FMNMX.FTZ R106, R68, R106, !PT ;  /* 0x0000006a446a7209 */ /* 0x000fe40007810000 */
[----:B------:R-:W-:Y:S01]  /*4650*/  FMNMX.FTZ R105, R32, R105, !PT ;  /* 0x0000006920697209 */ /* 0x000fe20007810000 */
[----:B------:R-:W-:Y:S01]  /*4660*/  LDSM.16.MT88.4 R148, [R209+0x2880] ;  /* 0x00288000d194783b */ /* 0x000fe20000004200 */
[----:B------:R-:W-:Y:S02]  /*4670*/  FMNMX.FTZ R106, R69, R106, !PT ;  /* 0x0000006a456a7209 */ /* 0x000fe40007810000 */
[----:B------:R-:W-:Y:S01]  /*4680*/  FSEL R56, R21, -INF , !P0 ;  /* 0xff80000015387808 */ /* 0x000fe20004000000 */
[----:B------:R-:W-:Y:S01]  /*4690*/  LDSM.16.MT88.4 R172, [R210+0x2880] ;  /* 0x00288000d2ac783b */ /* 0x000fe20000004200 */
[----:B------:R-:W-:-:S02]  /*46a0*/  ISETP.NE.AND P0, PT, R27, RZ, PT ;  /* 0x000000ff1b00720c */ /* 0x000fc40003f05270 */
[----:B------:R-:W-:Y:S01]  /*46b0*/  FMNMX.FTZ R105, R38, R105, !PT ;  /* 0x0000006926697209 */ /* 0x000fe20007810000 */
[----:B------:R-:W1:Y:S01]  /*46c0*/  SHFL.BFLY PT, R4, R106, 0x2, 0x1f ;  /* 0x0c401f006a047f89 */ /* 0x000e6200000e0000 */
[----:B------:R-:W-:Y:S02]  /*46d0*/  ISETP.GT.AND P0, PT, R3, 0x9, !P0 ;  /* 0x000000090300780c */ /* 0x000fe40004704270 */
[----:B------:R-:W-:Y:S01]  /*46e0*/  FMNMX.FTZ R105, R39, R105, !PT ;  /* 0x0000006927697209 */ /* 0x000fe20007810000 */
[----:B------:R-:W-:Y:S01]  /*46f0*/  LDSM.16.MT88.4 R180, [R209+0x3480] ;  /* 0x00348000d1b4783b */ /* 0x000fe20000004200 */
[----:B------:R-:W-:Y:S02]  /*4700*/  ISETP.LT.OR P0, PT, R12, 0xa, P0 ;  /* 0x0000000a0c00780c */ /* 0x000fe40000701670 */
[----:B------:R-:W-:Y:S01]  /*4710*/  FMNMX.FTZ R105, R42, R105, !PT ;  /* 0x000000692a697209 */ /* 0x000fe20007810000 */
[----:B------:R-:W-:Y:S01]  /*4720*/  LDSM.16.MT88.4 R176, [R210+0x3480] ;  /* 0x00348000d2b0783b */ /* 0x000fe20000004200 */
[----:B------:R-:W-:-:S02]  /*4730*/  FSEL R58, R9, -INF , !P0 ;  /* 0xff800000093a7808 */ /* 0x000fc40004000000 */
[----:B------:R-:W-:Y:S01]  /*4740*/  ISETP.NE.AND P0, PT, R26, RZ, PT ;  /* 0x000000ff1a00720c */ /* 0x000fe20003f05270 */
[----:B------:R-:W-:Y:S01]  /*4750*/  LDSM.16.MT88.4 R164, [R209+0x3880] ;  /* 0x00388000d1a4783b */ /* 0x000fe20000004200 */
[----:B------:R-:W-:Y:S02]  /*4760*/  FMNMX.FTZ R105, R43, R105, !PT ;  /* 0x000000692b697209 */ /* 0x000fe40007810000 */
[----:B------:R-:W-:Y:S01]  /*4770*/  ISETP.GT.AND P0, PT, R3, 0x10, !P0 ;  /* 0x000000100300780c */ /* 0x000fe20004704270 */
[----:B------:R-:W-:Y:S01]  /*4780*/  LDSM.16.MT88.4 R72, [R209+0x2080] ;  /* 0x00208000d148783b */ /* 0x000fe20000004200 */
[----:B------:R-:W-:Y:S02]  /*4790*/  FMNMX.FTZ R105, R46, R105, !PT ;  /* 0x000000692e697209 */ /* 0x000fe40007810000 */
[----:B------:R-:W-:Y:S01]  /*47a0*/  ISETP.LT.OR P0, PT, R12, 0x11, P0 ;  /* 0x000000110c00780c */ /* 0x000fe20000701670 */
[----:B------:R-:W-:Y:S01]  /*47b0*/  LDSM.16.MT88.4 R88, [R210+0x2080] ;  /* 0x00208000d258783b */ /* 0x000fe20000004200 */
[----:B------:R-:W-:-:S02]  /*47c0*/  FMNMX.FTZ R105, R51, R105, !PT ;  /* 0x0000006933697209 */ /* 0x000fc40007810000 */
[----:B------:R-:W-:Y:S01]  /*47d0*/  FSEL R102, R7, -INF , !P0 ;  /* 0xff80000007667808 */ /* 0x000fe20004000000 */
[----:B------:R-:W-:Y:S01]  /*47e0*/  LDSM.16.MT88.4 R108, [R209+0x2c80] ;  /* 0x002c8000d16c783b */ /* 0x000fe20000004200 */
[----:B-1----:R-:W-:Y:S02]  /*47f0*/  FMNMX.FTZ R106, R106, R4, !PT ;  /* 0x000000046a6a7209 */ /* 0x002fe40007810000 */
[----:B------:R-:W-:Y:S01]  /*4800*/  ISETP.GT.AND P0, PT, R3, 0x11, !P6 ;  /* 0x000000110300780c */ /* 0x000fe20007704270 */
[----:B------:R-:W-:Y:S01]  /*4810*/  LDSM.16.MT88.4 R160, [R210+0x2c80] ;  /* 0x002c8000d2a0783b */ /* 0x000fe20000004200 */
[----:B------:R-:W-:Y:S02]  /*4820*/  FMNMX.FTZ R105, R52, R105, !PT ;  /* 0x0000006934697209 */ /* 0x000fe40007810000 */
[----:B------:R-:W-:Y:S01]  /*4830*/  ISETP.LT.OR P0, PT, R12, 0x12, P0 ;  /* 0x000000120c00780c */ /* 0x000fe20000701670 */
[----:B------:R-:W1:Y:S01]  /*4840*/  SHFL.BFLY PT, R4, R106, 0x1, 0x1f ;  /* 0x0c201f006a047f89 */ /* 0x000e6200000e0000 */
[----:B------:R-:W-:-:S02]  /*4850*/  FMNMX.FTZ R105, R53, R105, !PT ;  /* 0x0000006935697209 */ /* 0x000fc40007810000 */
[----:B------:R-:W-:Y:S01]  /*4860*/  FSEL R103, R6, -INF , !P0 ;  /* 0xff80000006677808 */ /* 0x000fe20004000000 */
[----:B------:R-:W-:Y:S01]  /*4870*/  LDSM.16.MT88.4 R168, [R210+0x3880] ;  /* 0x00388000d2a8783b */ /* 0x000fe20000004200 */
[----:B------:R-:W-:Y:S02]  /*4880*/  ISETP.GT.AND P0, PT, R3, 0x18, !P5 ;  /* 0x000000180300780c */ /* 0x000fe40006f04270 */
[----:B------:R-:W-:Y:S02]  /*4890*/  ISETP.NE.AND P6, PT, R25, RZ, PT ;  /* 0x000000ff1900720c */ /* 0x000fe40003fc5270 */
[----:B------:R-:W-:Y:S02]  /*48a0*/  ISETP.LT.OR P0, PT, R12, 0x19, P0 ;  /* 0x000000190c00780c */ /* 0x000fe40000701670 */
[----:B------:R-:W-:Y:S02]  /*48b0*/  IADD3 R222, R222, -0x2, RZ ;  /* 0xfffffffedede7810 */ /* 0x000fe40007ffe0ff */
[----:B------:R-:W-:-:S02]  /*48c0*/  FSEL R107, R15, -INF , !P0 ;  /* 0xff8000000f6b7808 */ /* 0x000fc40004000000 */
[----:B------:R-:W-:-:S04]  /*48d0*/  ISETP.GT.AND P0, PT, R3, 0x19, !P4 ;  /* 0x000000190300780c */ /* 0x000fc80006704270 */
[----:B------:R-:W-:-:S04]  /*48e0*/  ISETP.LT.OR P0, PT, R12, 0x1a, P0 ;  /* 0x0000001a0c00780c */ /* 0x000fc80000701670 */
[----:B------:R-:W-:Y:S02]  /*48f0*/  FSEL R184, R14, -INF , !P0 ;  /* 0xff8000000eb87808 */ /* 0x000fe40004000000 */
[----:B-1----:R-:W-:Y:S02]  /*4900*/  FMNMX.FTZ R106, R106, R4, !PT ;  /* 0x000000046a6a7209 */ /* 0x002fe40007810000 */
[----:B------:R-:W1:Y:S01]  /*4910*/  SHFL.BFLY PT, R4, R105, 0x2, 0x1f ;  /* 0x0c401f0069047f89 */ /* 0x000e6200000e0000 */
[----:B------:R-:W-:Y:S02]  /*4920*/  ISETP.GT.AND P0, PT, R3, 0x20, !P3 ;  /* 0x000000200300780c */ /* 0x000fe40005f04270 */
[----:B------:R-:W-:Y:S02]  /*4930*/  FMUL.FTZ R14, R106, c[0x0][0x2d0] ;  /* 0x0000b4006a0e7a20 */ /* 0x000fe40000410000 */
[----:B------:R-:W-:-:S04]  /*4940*/  ISETP.LT.OR P0, PT, R12, 0x21, P0 ;  /* 0x000000210c00780c */ /* 0x000fc80000701670 */
[----:B------:R-:W-:Y:S02]  /*4950*/  FSEL R190, R17, -INF , !P0 ;  /* 0xff80000011be7808 */ /* 0x000fe40004000000 */
[----:B------:R-:W-:-:S04]  /*4960*/  ISETP.GT.AND P0, PT, R3, 0x21, !P2 ;  /* 0x000000210300780c */ /* 0x000fc80005704270 */
[----:B------:R-:W-:-:S04]  /*4970*/  ISETP.LT.OR P0, PT, R12, 0x22, P0 ;  /* 0x000000220c00780c */ /* 0x000fc80000701670 */
[----:B------:R-:W-:Y:S02]  /*4980*/  FSEL R191, R16, -INF , !P0 ;  /* 0xff80000010bf7808 */ /* 0x000fe40004000000 */
[----:B------:R-:W-:Y:S02]  /*4990*/  ISETP.GT.AND P0, PT, R3, 0x28, !P1 ;  /* 0x000000280300780c */ /* 0x000fe40004f04270 */
[----:B-1----:R-:W-:Y:S02]  /*49a0*/  FMNMX.FTZ R105, R105, R4, !PT ;  /* 0x0000000469697209 */ /* 0x002fe40007810000 */
[----:B------:R-:W-:-:S03]  /*49b0*/  ISETP.LT.OR P0, PT, R12, 0x29, P0 ;  /* 0x000000290c00780c */ /* 0x000fc60000701670 */
[----:B------:R-:W1:Y:S01]  /*49c0*/  SHFL.BFLY PT, R4, R105, 0x1, 0x1f ;  /* 0x0c201f0069047f89 */ /* 0x000e6200000e0000 */
[----:B------:R-:W-:Y:S02]  /*49d0*/  FSEL R192, R8, -INF , !P0 ;  /* 0xff80000008c07808 */ /* 0x000fe40004000000 */
[----:B------:R-:W-:Y:S02]  /*49e0*/  ISETP.GT.AND P0, PT, R3, RZ, !P6 ;  /* 0x000000ff0300720c */ /* 0x000fe40007704270 */
[----:B------:R-:W-:Y:S02]  /*49f0*/  ISETP.NE.AND P6, PT, R24, RZ, PT ;  /* 0x000000ff1800720c */ /* 0x000fe40003fc5270 */
[----:B------:R-:W-:-:S04]  /*4a00*/  ISETP.LT.OR P0, PT, R12, 0x1, P0 ;  /* 0x000000010c00780c */ /* 0x000fc80000701670 */
[----:B------:R-:W-:Y:S02]  /*4a10*/  FSEL R15, R13, -INF , !P0 ;  /* 0xff8000000d0f7808 */ /* 0x000fe40004000000 */
[----:B------:R-:W-:-:S04]  /*4a20*/  FSETP.NEU.FTZ.AND P0, PT, R106, -INF , PT ;  /* 0xff8000006a00780b */ /* 0x000fc80003f1d000 */
[----:B------:R-:W-:Y:S02]  /*4a30*/  FSEL R14, R14, RZ, P0 ;  /* 0x000000ff0e0e7208 */ /* 0x000fe40000000000 */
[----:B-1----:R-:W-:-:S03]  /*4a40*/  FMNMX.FTZ R105, R105, R4, !PT ;  /* 0x0000000469697209 */ /* 0x002fc60007810000 */
[----:B------:R-:W-:Y:S01]  /*4a50*/  FFMA.FTZ R4, R36, c[0x0][0x2d0], -R14 ;  /* 0x0000b40024047a23 */ /* 0x000fe2000001080e */
[C---:B------:R-:W-:Y:S01]  /*4a60*/  FSETP.NEU.FTZ.AND P0, PT, R105.reuse, -INF , PT ;  /* 0xff8000006900780b */ /* 0x040fe20003f1d000 */
[----:B------:R-:W-:Y:S02]  /*4a70*/  FMUL.FTZ R13, R105, c[0x0][0x2d0] ;  /* 0x0000b400690d7a20 */ /* 0x000fe40000410000 */
[----:B------:R1:W-:Y:S03]  /*4a80*/  MUFU.EX2 R234, R4 ;  /* 0x0000000400ea7308 */ /* 0x0003e60000000800 */
[----:B------:R-:W-:Y:S02]  /*4a90*/  FSEL R13, R13, RZ, P0 ;  /* 0x000000ff0d0d7208 */ /* 0x000fe40000000000 */
[----:B------:R-:W-:-:S03]  /*4aa0*/  ISETP.GT.AND P0, PT, R3, 0x29, !P6 ;  /* 0x000000290300780c */ /* 0x000fc60007704270 */
[--C-:B------:R-:W-:Y:S01]  /*4ab0*/  FFMA.FTZ R0, R28, c[0x0][0x2d0], -R13.reuse ;  /* 0x0000b4001c007a23 */ /* 0x100fe2000001080d */
[----:B------:R-:W-:Y:S01]  /*4ac0*/  ISETP.LT.OR P0, PT, R12, 0x2a, P0 ;  /* 0x0000002a0c00780c */ /* 0x000fe20000701670 */
[----:B------:R-:W-:Y:S02]  /*4ad0*/  FFMA.FTZ R2, R43, c[0x0][0x2d0], -R13 ;  /* 0x0000b4002b027a23 */ /* 0x000fe4000001080d */
[----:B------:R2:W-:Y:S01]  /*4ae0*/  MUFU.EX2 R226, R0 ;  /* 0x0000000000e27308 */ /* 0x0005e20000000800 */
[----:B-1----:R-:W-:-:S07]  /*4af0*/  FFMA.FTZ R4, R37, c[0x0][0x2d0], -R14 ;  /* 0x0000b40025047a23 */ /* 0x002fce000001080e */
[----:B------:R1:W-:Y:S01]  /*4b00*/  MUFU.EX2 R233, R4 ;  /* 0x0000000400e97308 */ /* 0x0003e20000000800 */
[----:B--2---:R-:W-:-:S07]  /*4b10*/  FFMA.FTZ R0, R31, c[0x0][0x2d0], -R13 ;  /* 0x0000b4001f007a23 */ /* 0x004fce000001080d */
[----:B------:R2:W-:Y:S01]  /*4b20*/  MUFU.EX2 R241, R2 ;  /* 0x0000000200f17308 */ /* 0x0005e20000000800 */
[----:B-1----:R-:W-:-:S07]  /*4b30*/  FFMA.FTZ R4, R41, c[0x0][0x2d0], -R14 ;  /* 0x0000b40029047a23 */ /* 0x002fce000001080e */
[----:B------:R1:W3:Y:S08]  /*4b40*/  MUFU.EX2 R225, R0 ;  /* 0x0000000000e17308 */ /* 0x0002f00000000800 */
[----:B------:R4:W-:Y:S01]  /*4b50*/  MUFU.EX2 R239, R4 ;  /* 0x0000000400ef7308 */ /* 0x0009e20000000800 */
[----:B--2---:R-:W-:Y:S01]  /*4b60*/  FMNMX.FTZ R2, R15, R47, !PT ;  /* 0x0000002f0f027209 */ /* 0x004fe20007810000 */
[----:B-1----:R-:W-:Y:S01]  /*4b70*/  FFMA.FTZ R0, R33, c[0x0][0x2d0], -R13 ;  /* 0x0000b40021007a23 */ /* 0x002fe2000001080d */
[----:B---3--:R-:W-:-:S05]  /*4b80*/  F2FP.BF16.PACK_AB R5, R225, R226 ;  /* 0x000000e2e105723e */ /* 0x008fca00000010ff */
[----:B------:R1:W-:Y:S01]  /*4b90*/  MUFU.EX2 R231, R0 ;  /* 0x0000000000e77308 */ /* 0x0003e20000000800 */
[----:B----4-:R-:W-:-:S07]  /*4ba0*/  FFMA.FTZ R4, R40, c[0x0][0x2d0], -R14 ;  /* 0x0000b40028047a23 */ /* 0x010fce000001080e */
[----:B------:R2:W3:Y:S01]  /*4bb0*/  MUFU.EX2 R240, R4 ;  /* 0x0000000400f07308 */ /* 0x0004e20000000800 */
[----:B-1----:R-:W-:-:S07]  /*4bc0*/  FFMA.FTZ R0, R32, c[0x0][0x2d0], -R13 ;  /* 0x0000b40020007a23 */ /* 0x002fce000001080d */
[----:B------:R1:W4:Y:S01]  /*4bd0*/  MUFU.EX2 R232, R0 ;  /* 0x0000000000e87308 */ /* 0x0003220000000800 */
[----:B--2---:R-:W-:Y:S02]  /*4be0*/  F2FP.BF16.PACK_AB R4, R233, R234 ;  /* 0x000000eae904723e */ /* 0x004fe400000010ff */
[----:B---3--:R-:W-:Y:S01]  /*4bf0*/  F2FP.BF16.PACK_AB R6, R240, R239 ;  /* 0x000000eff006723e */ /* 0x008fe200000010ff */
[--C-:B-1----:R-:W-:Y:S01]  /*4c00*/  FFMA.FTZ R0, R44, c[0x0][0x2d0], -R14.reuse ;  /* 0x0000b4002c007a23 */ /* 0x102fe2000001080e */
[----:B----4-:R-:W-:Y:S02]  /*4c10*/  F2FP.BF16.PACK_AB R7, R232, R231 ;  /* 0x000000e7e807723e */ /* 0x010fe400000010ff */
[----:B------:R-:W-:Y:S01]  /*4c20*/  FSEL R44, R55, -INF , !P0 ;  /* 0xff800000372c7808 */ /* 0x000fe20004000000 */
[----:B------:R1:W-:Y:S04]  /*4c30*/  MUFU.EX2 R236, R0 ;  /* 0x0000000000ec7308 */ /* 0x0003e80000000800 */
[C---:B------:R-:W-:Y:S08]  /*4c40*/  HMMA.16816.F32.BF16 R16, R4.reuse, R120, RZ ;  /* 0x000000780410723c */ /* 0x040ff000000418ff */
[----:B------:R-:W-:Y:S01]  /*4c50*/  HMMA.16816.F32.BF16 R20, R4, R136, RZ ;  /* 0x000000880414723c */ /* 0x000fe200000418ff */
[----:B-1----:R-:W-:-:S04]  /*4c60*/  FFMA.FTZ R0, R45, c[0x0][0x2d0], -R14 ;  /* 0x0000b4002d007a23 */ /* 0x002fc8000001080e */
        /* <DEDUP_REMOVED lines=17> */
[----:B------:R-:W-:Y:S01]  /*4d80*/  HMMA.16816.F32.BF16 R80, R4, R78, RZ ;  /* 0x0000004e0450723c */ /* 0x000fe200000418ff */
[----:B-1----:R-:W-:-:S07]  /*4d90*/  FFMA.FTZ R0, R39, c[0x0][0x2d0], -R13 ;  /* 0x0000b40027007a23 */ /* 0x002fce000001080d */
[----:B------:R-:W-:Y:S01]  /*4da0*/  HMMA.16816.F32.BF16 R36, R4, R94, RZ ;  /* 0x0000005e0424723c */ /* 0x000fe200000418ff */
[----:B------:R1:W2:Y:S06]  /*4db0*/  MUFU.EX2 R235, R0 ;  /* 0x0000000000eb7308 */ /* 0x0002ac0000000800 */
[----:B------:R-:W-:Y:S01]  /*4dc0*/  FMNMX.FTZ R4, R56, R2, !PT ;  /* 0x0000000238047209 */ /* 0x000fe20007810000 */
[----:B------:R-:W-:-:S03]  /*4dd0*/  FFMA.FTZ R2, R57, c[0x0][0x2d0], -R14 ;  /* 0x0000b40039027a23 */ /* 0x000fc6000001080e */
[----:B------:R-:W-:Y:S01]  /*4de0*/  FMNMX.FTZ R4, R58, R4, !PT ;  /* 0x000000043a047209 */ /* 0x000fe20007810000 */
[----:B------:R3:W-:Y:S03]  /*4df0*/  MUFU.EX2 R224, R2 ;  /* 0x0000000200e07308 */ /* 0x0007e60000000800 */
[----:B------:R-:W-:Y:S01]  /*4e00*/  FMNMX.FTZ R4, R102, R4, !PT ;  /* 0x0000000466047209 */ /* 0x000fe20007810000 */
[----:B-1----:R-:W-:-:S03]  /*4e10*/  FFMA.FTZ R0, R42, c[0x0][0x2d0], -R13 ;  /* 0x0000b4002a007a23 */ /* 0x002fc6000001080d */
[----:B------:R-:W-:Y:S02]  /*4e20*/  FMNMX.FTZ R4, R103, R4, !PT ;  /* 0x0000000467047209 */ /* 0x000fe40007810000 */
[----:B--2---:R-:W-:Y:S01]  /*4e30*/  F2FP.BF16.PACK_AB R9, R235, R230 ;  /* 0x000000e6eb09723e */ /* 0x004fe200000010ff */
[----:B------:R1:W2:Y:S01]  /*4e40*/  MUFU.EX2 R237, R0 ;  /* 0x0000000000ed7308 */ /* 0x0002a20000000800 */
[----:B------:R-:W-:-:S04]  /*4e50*/  FMNMX.FTZ R4, R107, R4, !PT ;  /* 0x000000046b047209 */ /* 0x000fc80007810000 */
[----:B------:R-:W-:Y:S01]  /*4e60*/  FMNMX.FTZ R4, R184, R4, !PT ;  /* 0x00000004b8047209 */ /* 0x000fe20007810000 */
[----:B---3--:R-:W-:-:S03]  /*4e70*/  FFMA.FTZ R2, R59, c[0x0][0x2d0], -R14 ;  /* 0x0000b4003b027a23 */ /* 0x008fc6000001080e */
[----:B------:R-:W-:Y:S01]  /*4e80*/  FMNMX.FTZ R3, R190, R4, !PT ;  /* 0x00000004be037209 */ /* 0x000fe20007810000 */
[----:B------:R3:W4:Y:S03]  /*4e90*/  MUFU.EX2 R207, R2 ;  /* 0x0000000200cf7308 */ /* 0x0007260000000800 */
[----:B------:R-:W-:Y:S02]  /*4ea0*/  FMNMX.FTZ R3, R191, R3, !PT ;  /* 0x00000003bf037209 */ /* 0x000fe40007810000 */
[----:B-1----:R-:W-:Y:S02]  /*4eb0*/  FMNMX.FTZ R0, R50, R54, !PT ;  /* 0x0000003632007209 */ /* 0x002fe40007810000 */
[----:B------:R-:W-:Y:S02]  /*4ec0*/  FMNMX.FTZ R3, R192, R3, !PT ;  /* 0x00000003c0037209 */ /* 0x000fe40007810000 */
[----:B------:R-:W-:-:S02]  /*4ed0*/  FMNMX.FTZ R0, R70, R0, !PT ;  /* 0x0000000046007209 */ /* 0x000fc40007810000 */
[----:B--2---:R-:W-:Y:S02]  /*4ee0*/  F2FP.BF16.PACK_AB R11, R241, R237 ;  /* 0x000000edf10b723e */ /* 0x004fe400000010ff */
[----:B------:R-:W-:Y:S01]  /*4ef0*/  FMNMX.FTZ R0, R101, R0, !PT ;  /* 0x0000000065007209 */ /* 0x000fe20007810000 */
[----:B---3--:R-:W-:Y:S01]  /*4f00*/  FFMA.FTZ R2, R68, c[0x0][0x2d0], -R14 ;  /* 0x0000b40044027a23 */ /* 0x008fe2000001080e */
[----:B----4-:R-:W-:Y:S02]  /*4f10*/  F2FP.BF16.PACK_AB R96, R207, R224 ;  /* 0x000000e0cf60723e */ /* 0x010fe400000010ff */
[----:B------:R-:W-:Y:S01]  /*4f20*/  FMNMX.FTZ R0, R186, R0, !PT ;  /* 0x00000000ba007209 */ /* 0x000fe20007810000 */
[----:B------:R1:W-:Y:S01]  /*4f30*/  MUFU.EX2 R206, R2 ;  /* 0x0000000200ce7308 */ /* 0x0003e20000000800 */
[----:B------:R-:W-:Y:S02]  /*4f40*/  HMMA.16816.F32.BF16 R16, R8, R116, R16 ;  /* 0x000000740810723c */ /* 0x000fe40000041810 */
[----:B------:R-:W-:-:S04]  /*4f50*/  FMNMX.FTZ R0, R187, R0, !PT ;  /* 0x00000000bb007209 */ /* 0x000fc80007810000 */
[----:B------:R-:W-:Y:S02]  /*4f60*/  FMNMX.FTZ R0, R188, R0, !PT ;  /* 0x00000000bc007209 */ /* 0x000fe40007810000 */
[----:B------:R-:W-:Y:S02]  /*4f70*/  HMMA.16816.F32.BF16 R20, R8, R132, R20 ;  /* 0x000000840814723c */ /* 0x000fe40000041814 */
[----:B------:R-:W-:-:S04]  /*4f80*/  FMNMX.FTZ R0, R189, R0, !PT ;  /* 0x00000000bd007209 */ /* 0x000fc80007810000 */
[----:B------:R-:W-:Y:S01]  /*4f90*/  FMNMX.FTZ R0, R194, R0, !PT ;  /* 0x00000000c2007209 */ /* 0x000fe20007810000 */
[----:B-1----:R-:W-:Y:S01]  /*4fa0*/  FFMA.FTZ R2, R69, c[0x0][0x2d0], -R14 ;  /* 0x0000b40045027a23 */ /* 0x002fe2000001080e */
[C---:B------:R-:W-:Y:S02]  /*4fb0*/  HMMA.16816.F32.BF16 R24, R8.reuse, R148, R24 ;  /* 0x000000940818723c */ /* 0x040fe40000041818 */
[----:B------:R-:W-:Y:S01]  /*4fc0*/  FMNMX.FTZ R0, R193, R0, !PT ;  /* 0x00000000c1007209 */ /* 0x000fe20007810000 */
[----:B------:R1:W2:Y:S03]  /*4fd0*/  MUFU.EX2 R205, R2 ;  /* 0x0000000200cd7308 */ /* 0x0002a60000000800 */
[----:B------:R-:W-:Y:S02]  /*4fe0*/  FMNMX.FTZ R0, R195, R0, !PT ;  /* 0x00000000c3007209 */ /* 0x000fe40007810000 */
[----:B------:R-:W-:Y:S02]  /*4ff0*/  HMMA.16816.F32.BF16 R28, R8, R172, R28 ;  /* 0x000000ac081c723c */ /* 0x000fe4000004181c */
[----:B------:R-:W-:-:S05]  /*5000*/  FMNMX.FTZ R0, R196, R0, !PT ;  /* 0x00000000c4007209 */ /* 0x000fca0007810000 */
[----:B------:R-:W3:Y:S01]  /*5010*/  SHFL.BFLY PT, R5, R0, 0x2, 0x1f ;  /* 0x0c401f0000057f89 */ /* 0x000ee200000e0000 */
[----:B------:R-:W-:Y:S01]  /*5020*/  HMMA.16816.F32.BF16 R32, R8, R180, R32 ;  /* 0x000000b40820723c */ /* 0x000fe20000041820 */
[----:B-1----:R-:W-:Y:S01]  /*5030*/  FFMA.FTZ R2, R46, c[0x0][0x2d0], -R13 ;  /* 0x0000b4002e027a23 */ /* 0x002fe2000001080d */
[----:B--2---:R-:W-:-:S03]  /*5040*/  F2FP.BF16.PACK_AB R98, R205, R206 ;  /* 0x000000cecd62723e */ /* 0x004fc600000010ff */
[----:B------:R1:W-:Y:S03]  /*5050*/  MUFU.EX2 R204, R2 ;  /* 0x0000000200cc7308 */ /* 0x0003e60000000800 */
[C---:B------:R-:W-:Y:S08]  /*5060*/  HMMA.16816.F32.BF16 R84, R8.reuse, R176, R84 ;  /* 0x000000b00854723c */ /* 0x040ff00000041854 */
[----:B------:R-:W-:Y:S01]  /*5070*/  HMMA.16816.F32.BF16 R124, R8, R118, R124 ;  /* 0x00000076087c723c */ /* 0x000fe2000004187c */
[----:B---3--:R-:W-:-:S07]  /*5080*/  FMNMX.FTZ R0, R0, R5, !PT ;  /* 0x0000000500007209 */ /* 0x008fce0007810000 */
[C---:B------:R-:W-:Y:S01]  /*5090*/  HMMA.16816.F32.BF16 R140, R8.reuse, R134, R140 ;  /* 0x00000086088c723c */ /* 0x040fe2000004188c */
[----:B-1----:R-:W-:Y:S01]  /*50a0*/  FMNMX.FTZ R2, R44, R3, !PT ;  /* 0x000000032c027209 */ /* 0x002fe20007810000 */
[--C-:B------:R-:W-:Y:S01]  /*50b0*/  FFMA.FTZ R3, R51, c[0x0][0x2d0], -R13.reuse ;  /* 0x0000b40033037a23 */ /* 0x100fe2000001080d */
[----:B------:R-:W1:Y:S03]  /*50c0*/  SHFL.BFLY PT, R5, R0, 0x1, 0x1f ;  /* 0x0c201f0000057f89 */ /* 0x000e6600000e0000 */
[----:B------:R2:W3:Y:S01]  /*50d0*/  MUFU.EX2 R203, R3 ;  /* 0x0000000300cb7308 */ /* 0x0004e20000000800 */
[----:B------:R-:W4:Y:S01]  /*50e0*/  SHFL.BFLY PT, R4, R2, 0x2, 0x1f ;  /* 0x0c401f0002047f89 */ /* 0x000f2200000e0000 */
[C---:B------:R-:W-:Y:S08]  /*50f0*/  HMMA.16816.F32.BF16 R156, R8.reuse, R150, R156 ;  /* 0x00000096089c723c */ /* 0x040ff0000004189c */
[----:B------:R-:W-:Y:S01]  /*5100*/  HMMA.16816.F32.BF16 R64, R8, R174, R64 ;  /* 0x000000ae0840723c */ /* 0x000fe20000041840 */
[----:B--2---:R-:W-:Y:S01]  /*5110*/  FFMA.FTZ R3, R52, c[0x0][0x2d0], -R13 ;  /* 0x0000b40034037a23 */ /* 0x004fe2000001080d */
[----:B---3--:R-:W-:-:S06]  /*5120*/  F2FP.BF16.PACK_AB R97, R203, R204 ;  /* 0x000000cccb61723e */ /* 0x008fcc00000010ff */
[----:B------:R-:W-:Y:S01]  /*5130*/  HMMA.16816.F32.BF16 R80, R8, R182, R80 ;  /* 0x000000b60850723c */ /* 0x000fe20000041850 */
[----:B------:R2:W-:Y:S01]  /*5140*/  MUFU.EX2 R202, R3 ;  /* 0x0000000300ca7308 */ /* 0x0005e20000000800 */
[----:B-1----:R-:W-:Y:S02]  /*5150*/  FMNMX.FTZ R104, R0, R5, !PT ;  /* 0x0000000500687209 */ /* 0x002fe40007810000 */
[----:B----4-:R-:W-:-:S03]  /*5160*/  FMNMX.FTZ R0, R2, R4, !PT ;  /* 0x0000000402007209 */ /* 0x010fc60007810000 */
[C---:B------:R-:W-:Y:S01]  /*5170*/  FMUL.FTZ R2, R104.reuse, c[0x0][0x2d0] ;  /* 0x0000b40068027a20 */ /* 0x040fe20000410000 */
[----:B------:R-:W-:Y:S01]  /*5180*/  FSETP.NEU.FTZ.AND P0, PT, R104, -INF , PT ;  /* 0xff8000006800780b */ /* 0x000fe20003f1d000 */
[----:B------:R-:W-:Y:S01]  /*5190*/  HMMA.16816.F32.BF16 R8, R8, R178, R36 ;  /* 0x000000b20808723c */ /* 0x000fe20000041824 */
[----:B------:R-:W1:Y:S02]  /*51a0*/  SHFL.BFLY PT, R4, R0, 0x1, 0x1f ;  /* 0x0c201f0000047f89 */ /* 0x000e6400000e0000 */
[----:B------:R-:W-:Y:S01]  /*51b0*/  FSEL R2, R2, RZ, P0 ;  /* 0x000000ff02027208 */ /* 0x000fe20000000000 */
[----:B--2---:R-:W-:-:S04]  /*51c0*/  FFMA.FTZ R3, R53, c[0x0][0x2d0], -R13 ;  /* 0x0000b40035037a23 */ /* 0x004fc8000001080d */
[----:B------:R2:W3:Y:S01]  /*51d0*/  MUFU.EX2 R201, R3 ;  /* 0x0000000300c97308 */ /* 0x0004e20000000800 */
[----:B-1----:R-:W-:Y:S01]  /*51e0*/  FMNMX.FTZ R100, R0, R4, !PT ;  /* 0x0000000400647209 */ /* 0x002fe20007810000 */
[--C-:B--2---:R-:W-:Y:S01]  /*51f0*/  FFMA.FTZ R3, R50, c[0x0][0x2d0], -R2.reuse ;  /* 0x0000b40032037a23 */ /* 0x104fe20000010802 */
[----:B---3--:R-:W-:Y:S01]  /*5200*/  F2FP.BF16.PACK_AB R99, R201, R202 ;  /* 0x000000cac963723e */ /* 0x008fe200000010ff */
[----:B------:R-:W-:Y:S01]  /*5210*/  FFMA.FTZ R0, R70, c[0x0][0x2d0], -R2 ;  /* 0x0000b40046007a23 */ /* 0x000fe20000010802 */
[----:B------:R-:W-:-:S03]  /*5220*/  FSETP.NEU.FTZ.AND P0, PT, R100, -INF , PT ;  /* 0xff8000006400780b */ /* 0x000fc60003f1d000 */
[----:B------:R1:W-:Y:S02]  /*5230*/  MUFU.EX2 R200, R3 ;  /* 0x0000000300c87308 */ /* 0x0003e40000000800 */
[C---:B------:R-:W-:Y:S06]  /*5240*/  HMMA.16816.F32.BF16 R68, R96.reuse, R164, R32 ;  /* 0x000000a46044723c */ /* 0x040fec0000041820 */
[----:B------:R2:W-:Y:S02]  /*5250*/  MUFU.EX2 R198, R0 ;  /* 0x0000000000c67308 */ /* 0x0005e40000000800 */
[----:B------:R-:W-:Y:S01]  /*5260*/  HMMA.16816.F32.BF16 R112, R96, R72, R16 ;  /* 0x000000486070723c */ /* 0x000fe20000041810 */
[----:B-1----:R-:W-:-:S05]  /*5270*/  FFMA.FTZ R3, R54, c[0x0][0x2d0], -R2 ;  /* 0x0000b40036037a23 */ /* 0x002fca0000010802 */
[----:B------:R1:W3:Y:S02]  /*5280*/  MUFU.EX2 R199, R3 ;  /* 0x0000000300c77308 */ /* 0x0002e40000000800 */
[----:B------:R-:W-:Y:S01]  /*5290*/  HMMA.16816.F32.BF16 R128, R96, R88, R20 ;  /* 0x000000586080723c */ /* 0x000fe20000041814 */
[----:B--2---:R-:W-:-:S05]  /*52a0*/  FMUL.FTZ R0, R100, c[0x0][0x2d0] ;  /* 0x0000b40064007a20 */ /* 0x004fca0000410000 */
[----:B------:R-:W-:Y:S02]  /*52b0*/  FSEL R0, R0, RZ, P0 ;  /* 0x000000ff00007208 */ /* 0x000fe40000000000 */
[----:B------:R-:W-:Y:S01]  /*52c0*/  HMMA.16816.F32.BF16 R144, R96, R108, R24 ;  /* 0x0000006c6090723c */ /* 0x000fe20000041818 */
[----:B-1----:R-:W-:Y:S01]  /*52d0*/  FFMA.FTZ R3, R101, c[0x0][0x2d0], -R2 ;  /* 0x0000b40065037a23 */ /* 0x002fe20000010802 */
[----:B---3--:R-:W-:-:S06]  /*52e0*/  F2FP.BF16.PACK_AB R4, R199, R200 ;  /* 0x000000c8c704723e */ /* 0x008fcc00000010ff */
[C---:B------:R-:W-:Y:S01]  /*52f0*/  HMMA.16816.F32.BF16 R52, R96.reuse, R160, R28 ;  /* 0x000000a06034723c */ /* 0x040fe2000004181c */
[----:B------:R1:W2:Y:S07]  /*5300*/  MUFU.EX2 R197, R3 ;  /* 0x0000000300c57308 */ /* 0x0002ae0000000800 */
[C---:B------:R-:W-:Y:S08]  /*5310*/  HMMA.16816.F32.BF16 R84, R96.reuse, R168, R84 ;  /* 0x000000a86054723c */ /* 0x040ff00000041854 */
[----:B------:R-:W-:Y:S01]  /*5320*/  HMMA.16816.F32.BF16 R124, R96, R74, R124 ;  /* 0x0000004a607c723c */ /* 0x000fe2000004187c */
[----:B-1----:R-:W-:Y:S01]  /*5330*/  FFMA.FTZ R3, R15, c[0x0][0x2d0], -R0 ;  /* 0x0000b4000f037a23 */ /* 0x002fe20000010800 */
[----:B--2---:R-:W-:-:S03]  /*5340*/  F2FP.BF16.PACK_AB R6, R197, R198 ;  /* 0x000000c6c506723e */ /* 0x004fc600000010ff */
[----:B------:R1:W-:Y:S03]  /*5350*/  MUFU.EX2 R36, R3 ;  /* 0x0000000300247308 */ /* 0x0003e60000000800 */
[C---:B------:R-:W-:Y:S08]  /*5360*/  HMMA.16816.F32.BF16 R140, R96.reuse, R90, R140 ;  /* 0x0000005a608c723c */ /* 0x040ff0000004188c */
[----:B------:R-:W-:Y:S01]  /*5370*/  HMMA.16816.F32.BF16 R156, R96, R110, R156 ;  /* 0x0000006e609c723c */ /* 0x000fe2000004189c */
[----:B-1----:R-:W-:-:S07]  /*5380*/  FFMA.FTZ R3, R47, c[0x0][0x2d0], -R0 ;  /* 0x0000b4002f037a23 */ /* 0x002fce0000010800 */
[C---:B------:R-:W-:Y:S01]  /*5390*/  HMMA.16816.F32.BF16 R64, R96.reuse, R162, R64 ;  /* 0x000000a26040723c */ /* 0x040fe20000041840 */
[----:B------:R1:W2:Y:S07]  /*53a0*/  MUFU.EX2 R51, R3 ;  /* 0x0000000300337308 */ /* 0x0002ae0000000800 */
[C---:B------:R-:W-:Y:S08]  /*53b0*/  HMMA.16816.F32.BF16 R80, R96.reuse, R166, R80 ;  /* 0x000000a66050723c */ /* 0x040ff00000041850 */
[----:B------:R-:W-:Y:S01]  /*53c0*/  HMMA.16816.F32.BF16 R96, R96, R170, R8 ;  /* 0x000000aa6060723c */ /* 0x000fe20000041808 */
[----:B-1----:R-:W-:Y:S01]  /*53d0*/  FFMA.FTZ R3, R56, c[0x0][0x2d0], -R0 ;  /* 0x0000b40038037a23 */ /* 0x002fe20000010800 */
[----:B--2---:R-:W-:-:S03]  /*53e0*/  F2FP.BF16.PACK_AB R5, R51, R36 ;  /* 0x000000243305723e */ /* 0x004fc600000010ff */
[----:B------:R1:W-:Y:S02]  /*53f0*/  MUFU.EX2 R101, R3 ;  /* 0x0000000300657308 */ /* 0x0003e40000000800 */
[----:B-1----:R-:W-:-:S06]  /*5400*/  FFMA.FTZ R3, R58, c[0x0][0x2d0], -R0 ;  /* 0x0000b4003a037a23 */ /* 0x002fcc0000010800 */
[----:B------:R1:W2:Y:S02]  /*5410*/  MUFU.EX2 R50, R3 ;  /* 0x0000000300327308 */ /* 0x0002a40000000800 */
[----:B-1----:R-:W-:Y:S01]  /*5420*/  FFMA.FTZ R3, R186, c[0x0][0x2d0], -R2 ;  /* 0x0000b400ba037a23 */ /* 0x002fe20000010802 */
[----:B--2---:R-:W-:Y:S01]  /*5430*/  F2FP.BF16.PACK_AB R7, R50, R101 ;  /* 0x000000653207723e */ /* 0x004fe200000010ff */
[----:B------:R-:W-:-:S04]  /*5440*/  IMAD.MOV.U32 R186, RZ, RZ, c[0x0][0x2c4] ;  /* 0x0000b100ffba7624 */ /* 0x000fc800078e00ff */
[----:B------:R1:W-:Y:S01]  /*5450*/  MUFU.EX2 R48, R3 ;  /* 0x0000000300307308 */ /* 0x0003e20000000800 */
[----:B------:R-:W-:Y:S01]  /*5460*/  ISETP.NE.AND P6, PT, R186, 0x1, PT ;  /* 0x00000001ba00780c */ /* 0x000fe20003fc5270 */
        /* <DEDUP_REMOVED lines=8> */
[----:B------:R1:W-:Y:S07]  /*54f0*/  MUFU.EX2 R46, R3 ;  /* 0x00000003002e7308 */ /* 0x0003ee0000000800 */
[C---:B------:R-:W-:Y:S08]  /*5500*/  HMMA.16816.F32.BF16 R120, R4.reuse, R122, RZ ;  /* 0x0000007a0478723c */ /* 0x040ff000000418ff */
[----:B------:R-:W-:Y:S01]  /*5510*/  HMMA.16816.F32.BF16 R136, R4, R138, RZ ;  /* 0x0000008a0488723c */ /* 0x000fe200000418ff */
[----:B-1----:R-:W-:-:S04]  /*5520*/  FFMA.FTZ R3, R189, c[0x0][0x2d0], -R2 ;  /* 0x0000b400bd037a23 */ /* 0x002fc80000010802 */
[----:B------:R1:W3:Y:S03]  /*5530*/  MUFU.EX2 R49, R3 ;  /* 0x0000000300317308 */ /* 0x0002e60000000800 */
        /* <DEDUP_REMOVED lines=8> */
[----:B------:R1:W4:Y:S02]  /*55c0*/  MUFU.EX2 R32, R3 ;  /* 0x0000000300207308 */ /* 0x0003240000000800 */
[----:B--2---:R-:W-:Y:S02]  /*55d0*/  F2FP.BF16.PACK_AB R4, R47, R48 ;  /* 0x000000302f04723e */ /* 0x004fe400000010ff */
[----:B---3--:R-:W-:Y:S01]  /*55e0*/  F2FP.BF16.PACK_AB R6, R49, R46 ;  /* 0x0000002e3106723e */ /* 0x008fe200000010ff */
[----:B-1----:R-:W-:Y:S01]  /*55f0*/  FFMA.FTZ R3, R107, c[0x0][0x2d0], -R0 ;  /* 0x0000b4006b037a23 */ /* 0x002fe20000010800 */
[----:B----4-:R-:W-:-:S03]  /*5600*/  F2FP.BF16.PACK_AB R5, R32, R33 ;  /* 0x000000212005723e */ /* 0x010fc600000010ff */
[----:B------:R1:W-:Y:S02]  /*5610*/  MUFU.EX2 R34, R3 ;  /* 0x0000000300227308 */ /* 0x0003e40000000800 */
[----:B-1----:R-:W-:-:S06]  /*5620*/  FFMA.FTZ R3, R184, c[0x0][0x2d0], -R0 ;  /* 0x0000b400b8037a23 */ /* 0x002fcc0000010800 */
[----:B------:R1:W2:Y:S02]  /*5630*/  MUFU.EX2 R35, R3 ;  /* 0x0000000300237308 */ /* 0x0002a40000000800 */
[----:B-1----:R-:W-:Y:S01]  /*5640*/  FFMA.FTZ R3, R194, c[0x0][0x2d0], -R2 ;  /* 0x0000b400c2037a23 */ /* 0x002fe20000010802 */
[----:B--2---:R-:W-:-:S05]  /*5650*/  F2FP.BF16.PACK_AB R7, R35, R34 ;  /* 0x000000222307723e */ /* 0x004fca00000010ff */
[----:B------:R1:W-:Y:S02]  /*5660*/  MUFU.EX2 R39, R3 ;  /* 0x0000000300277308 */ /* 0x0003e40000000800 */
        /* <DEDUP_REMOVED lines=8> */
[----:B------:R-:W-:Y:S01]  /*56f0*/  FFMA.FTZ R2, R196, c[0x0][0x2d0], -R2 ;  /* 0x0000b400c4027a23 */ /* 0x000fe20000010802 */
[----:B--2---:R-:W-:Y:S01]  /*5700*/  F2FP.BF16.PACK_AB R92, R45, R39 ;  /* 0x000000272d5c723e */ /* 0x004fe200000010ff */
[----:B------:R1:W-:Y:S05]  /*5710*/  MUFU.EX2 R38, R3 ;  /* 0x0000000300267308 */ /* 0x0003ea0000000800 */
[C---:B------:R-:W-:Y:S03]  /*5720*/  HMMA.16816.F32.BF16 R24, R4.reuse, R176, R24 ;  /* 0x000000b00418723c */ /* 0x040fe60000041818 */
[----:B------:R2:W3:Y:S05]  /*5730*/  MUFU.EX2 R37, R2 ;  /* 0x0000000200257308 */ /* 0x0004ea0000000800 */
[----:B------:R-:W-:Y:S01]  /*5740*/  HMMA.16816.F32.BF16 R120, R4, R118, R120 ;  /* 0x000000760478723c */ /* 0x000fe20000041878 */
[----:B-1----:R-:W-:-:S07]  /*5750*/  @P6 IMAD.HI.U32 R3, R185, c[0x0][0x2c8], RZ ;  /* 0x0000b200b9036a27 */ /* 0x002fce00078e00ff */
[C---:B------:R-:W-:Y:S01]  /*5760*/  HMMA.16816.F32.BF16 R136, R4.reuse, R134, R136 ;  /* 0x000000860488723c */ /* 0x040fe20000041888 */
[----:B------:R-:W-:Y:S01]  /*5770*/  @P6 SHF.R.U32.HI R185, RZ, c[0x0][0x2cc], R3 ;  /* 0x0000b300ffb96a19 */ /* 0x000fe20000011603 */
[----:B--2---:R-:W-:Y:S01]  /*5780*/  FFMA.FTZ R2, R190, c[0x0][0x2d0], -R0 ;  /* 0x0000b400be027a23 */ /* 0x004fe20000010800 */
[----:B------:R-:W-:Y:S02]  /*5790*/  ISETP.GE.AND P6, PT, R252, 0x1, PT ;  /* 0x00000001fc00780c */ /* 0x000fe40003fc6270 */
[----:B---3--:R-:W-:Y:S01]  /*57a0*/  F2FP.BF16.PACK_AB R94, R37, R38 ;  /* 0x00000026255e723e */ /* 0x008fe200000010ff */
[----:B------:R1:W-:Y:S02]  /*57b0*/  MUFU.EX2 R9, R2 ;  /* 0x0000000200097308 */ /* 0x0003e40000000800 */
[----:B------:R-:W-:Y:S01]  /*57c0*/  HMMA.16816.F32.BF16 R152, R4, R150, R152 ;  /* 0x000000960498723c */ /* 0x000fe20000041898 */
[----:B------:R-:W-:-:S07]  /*57d0*/  IMAD.IADD R3, R244, 0x1, R185 ;  /* 0x00000001f4037824 */ /* 0x000fce00078e02b9 */
[----:B------:R-:W-:Y:S01]  /*57e0*/  HMMA.16816.F32.BF16 R60, R4, R174, R60 ;  /* 0x000000ae043c723c */ /* 0x000fe2000004183c */
[----:B-1----:R-:W-:-:S07]  /*57f0*/  FFMA.FTZ R2, R191, c[0x0][0x2d0], -R0 ;  /* 0x0000b400bf027a23 */ /* 0x002fce0000010800 */
[C---:B------:R-:W-:Y:S01]  /*5800*/  HMMA.16816.F32.BF16 R76, R4.reuse, R182, R76 ;  /* 0x000000b6044c723c */ /* 0x040fe2000004184c */
[----:B------:R-:W1:Y:S07]  /*5810*/  MUFU.EX2 R8, R2 ;  /* 0x0000000200087308 */ /* 0x000e6e0000000800 */
[----:B------:R-:W-:Y:S07]  /*5820*/  HMMA.16816.F32.BF16 R40, R4, R178, R40 ;  /* 0x000000b20428723c */ /* 0x000fee0000041828 */
[----:B------:R-:W-:-:S02]  /*5830*/  FADD.FTZ R5, R234, R233 ;  /* 0x000000e9ea057221 */ /* 0x000fc40000010000 */
[----:B------:R-:W-:Y:S02]  /*5840*/  FADD.FTZ R7, R226, R225 ;  /* 0x000000e1e2077221 */ /* 0x000fe40000010000 */
[----:B------:R-:W-:Y:S01]  /*5850*/  FADD.FTZ R6, R200, R199 ;  /* 0x000000c7c8067221 */ /* 0x000fe20000010000 */
[----:B-1----:R-:W-:Y:S01]  /*5860*/  F2FP.BF16.PACK_AB R93, R8, R9 ;  /* 0x00000009085d723e */ /* 0x002fe200000010ff */
[----:B------:R-:W-:Y:S02]  /*5870*/  FADD.FTZ R4, R36, R51 ;  /* 0x0000003324047221 */ /* 0x000fe40000010000 */
[----:B------:R-:W-:Y:S02]  /*5880*/  FADD.FTZ R5, R239, R5 ;  /* 0x00000005ef057221 */ /* 0x000fe40000010000 */
[----:B------:R-:W-:Y:S02]  /*5890*/  FADD.FTZ R7, R231, R7 ;  /* 0x00000007e7077221 */ /* 0x000fe40000010000 */
[----:B------:R-:W-:-:S02]  /*58a0*/  FADD.FTZ R6, R198, R6 ;  /* 0x00000006c6067221 */ /* 0x000fc40000010000 */
[----:B------:R-:W-:Y:S02]  /*58b0*/  FADD.FTZ R4, R101, R4 ;  /* 0x0000000465047221 */ /* 0x000fe40000010000 */
[----:B------:R-:W-:Y:S02]  /*58c0*/  FADD.FTZ R5, R240, R5 ;  /* 0x00000005f0057221 */ /* 0x000fe40000010000 */
        /* <DEDUP_REMOVED lines=8> */
[----:B------:R-:W-:Y:S02]  /*5950*/  FFMA.FTZ R2, R192, c[0x0][0x2d0], -R0 ;  /* 0x0000b400c0027a23 */ /* 0x000fe40000010800 */
[----:B------:R-:W-:-:S02]  /*5960*/  FADD.FTZ R5, R235, R11 ;  /* 0x0000000beb057221 */ /* 0x000fc40000010000 */
[----:B------:R-:W-:Y:S02]  /*5970*/  FADD.FTZ R4, R47, R10 ;  /* 0x0000000a2f047221 */ /* 0x000fe40000010000 */
[----:B------:R-:W-:Y:S01]  /*5980*/  FFMA.FTZ R0, R44, c[0x0][0x2d0], -R0 ;  /* 0x0000b4002c007a23 */ /* 0x000fe20000010800 */
[----:B------:R-:W-:Y:S01]  /*5990*/  MUFU.EX2 R2, R2 ;  /* 0x0000000200027308 */ /* 0x000fe20000000800 */
[----:B------:R-:W-:Y:S02]  /*59a0*/  FADD.FTZ R6, R32, R6 ;  /* 0x0000000620067221 */ /* 0x000fe40000010000 */
[----:B------:R-:W-:Y:S02]  /*59b0*/  FADD.FTZ R11, R242, R7 ;  /* 0x00000007f20b7221 */ /* 0x000fe40000010000 */
[----:B------:R-:W-:Y:S02]  /*59c0*/  FADD.FTZ R10, R237, R5 ;  /* 0x00000005ed0a7221 */ /* 0x000fe40000010000 */
[----:B------:R-:W-:Y:S01]  /*59d0*/  FADD.FTZ R7, R46, R4 ;  /* 0x000000042e077221 */ /* 0x000fe20000010000 */
[----:B------:R-:W1:Y:S01]  /*59e0*/  MUFU.EX2 R0, R0 ;  /* 0x0000000000007308 */ /* 0x000e620000000800 */
[----:B------:R-:W-:-:S02]  /*59f0*/  FADD.FTZ R4, R34, R6 ;  /* 0x0000000622047221 */ /* 0x000fc40000010000 */
[----:B------:R-:W-:Y:S02]  /*5a00*/  FADD.FTZ R5, R243, R11 ;  /* 0x0000000bf3057221 */ /* 0x000fe40000010000 */
[----:B------:R-:W-:Y:S02]  /*5a10*/  FADD.FTZ R6, R241, R10 ;  /* 0x0000000af1067221 */ /* 0x000fe40000010000 */
[----:B------:R-:W-:Y:S02]  /*5a20*/  FADD.FTZ R7, R49, R7 ;  /* 0x0000000731077221 */ /* 0x000fe40000010000 */
[----:B------:R-:W-:Y:S02]  /*5a30*/  FADD.FTZ R4, R35, R4 ;  /* 0x0000000423047221 */ /* 0x000fe40000010000 */
[----:B------:R-:W-:Y:S02]  /*5a40*/  FADD.FTZ R5, R224, R5 ;  /* 0x00000005e0057221 */ /* 0x000fe40000010000 */
[----:B------:R-:W-:-:S02]  /*5a50*/  FADD.FTZ R6, R204, R6 ;  /* 0x00000006cc067221 */ /* 0x000fc40000010000 */
[----:B------:R-:W-:Y:S01]  /*5a60*/  FADD.FTZ R7, R39, R7 ;  /* 0x0000000727077221 */ /* 0x000fe20000010000 */
[----:B-1----:R-:W-:Y:S01]  /*5a70*/  F2FP.BF16.PACK_AB R95, R0, R2 ;  /* 0x00000002005f723e */ /* 0x002fe200000010ff */
        /* <DEDUP_REMOVED lines=14> */
[----:B------:R-:W-:Y:S01]  /*5b60*/  STL [R1+0xc], R7 ;  /* 0x00000c0701007387 */ /* 0x000fe20000100800 */
[----:B------:R-:W-:Y:S01]  /*5b70*/  FADD.FTZ R0, R0, R8 ;  /* 0x0000000800007221 */ /* 0x000fe20000010000 */
[C---:B------:R-:W-:Y:S02]  /*5b80*/  HMMA.16816.F32.BF16 R132, R92.reuse, R88, R20 ;  /* 0x000000585c84723c */ /* 0x040fe40000041814 */
[----:B------:R-:W-:Y:S04]  /*5b90*/  STL [R1+0x8], R4 ;  /* 0x0000080401007387 */ /* 0x000fe80000100800 */
[----:B------:R1:W-:Y:S02]  /*5ba0*/  STL [R1+0x10], R2 ;  /* 0x0000100201007387 */ /* 0x0003e40000100800 */
[C---:B------:R-:W-:Y:S02]  /*5bb0*/  HMMA.16816.F32.BF16 R136, R92.reuse, R90, R136 ;  /* 0x0000005a5c88723c */ /* 0x040fe40000041888 */
[----:B------:R2:W-:Y:S06]  /*5bc0*/  STL [R1+0x14], R0 ;  /* 0x0000140001007387 */ /* 0x0005ec0000100800 */
[C---:B------:R-:W-:Y:S08]  /*5bd0*/  HMMA.16816.F32.BF16 R148, R92.reuse, R108, R16 ;  /* 0x0000006c5c94723c */ /* 0x040ff00000041810 */
[----:B------:R-:W-:Y:S01]  /*5be0*/  HMMA.16816.F32.BF16 R152, R92, R110, R152 ;  /* 0x0000006e5c98723c */ /* 0x000fe20000041898 */
[----:B-1----:R-:W-:-:S07]  /*5bf0*/  IADD3 R2, R3, c[0x0][0x328], RZ ;  /* 0x0000ca0003027a10 */ /* 0x002fce0007ffe0ff */
[C---:B------:R-:W-:Y:S08]  /*5c00*/  HMMA.16816.F32.BF16 R56, R92.reuse, R160, R56 ;  /* 0x000000a05c38723c */ /* 0x040ff00000041838 */
[C---:B------:R-:W-:Y:S08]  /*5c10*/  HMMA.16816.F32.BF16 R60, R92.reuse, R162, R60 ;  /* 0x000000a25c3c723c */ /* 0x040ff0000004183c */
[C---:B------:R-:W-:Y:S08]  /*5c20*/  HMMA.16816.F32.BF16 R72, R92.reuse, R164, R12 ;  /* 0x000000a45c48723c */ /* 0x040ff0000004180c */
[C---:B------:R-:W-:Y:S08]  /*5c30*/  HMMA.16816.F32.BF16 R76, R92.reuse, R166, R76 ;  /* 0x000000a65c4c723c */ /* 0x040ff0000004184c */
[C---:B------:R-:W-:Y:S08]  /*5c40*/  HMMA.16816.F32.BF16 R88, R92.reuse, R168, R24 ;  /* 0x000000a85c58723c */ /* 0x040ff00000041818 */
[----:B------:R-:W-:Y:S01]  /*5c50*/  HMMA.16816.F32.BF16 R92, R92, R170, R40 ;  /* 0x000000aa5c5c723c */ /* 0x000fe20000041828 */
[----:B------:R-:W-:Y:S07]  /*5c60*/  @!P6 BRA `(.L_x_282) ;  /* 0x000000f00000e947 */ /* 0x000fee0003800000 */
[C---:B--2---:R-:W-:Y:S01]  /*5c70*/  ISETP.GT.AND P0, PT, R3.reuse, RZ, PT ;  /* 0x000000ff0300720c */ /* 0x044fe20003f04270 */
[----:B------:R-:W-:Y:S01]  /*5c80*/  IMAD.MOV.U32 R4, RZ, RZ, c[0x0][0x32c] ;  /* 0x0000cb00ff047624 */ /* 0x000fe200078e00ff */
        /* <DEDUP_REMOVED lines=8> */
.L_x_283:
[----:B------:R-:W-:-:S13]  /*5d10*/  ISETP.NE.AND P0, PT, R4, 0x1, PT ;  /* 0x000000010400780c */ /* 0x000fda0003f05270 */
[----:B------:R-:W-:-:S05]  /*5d20*/  @P0 IMAD.HI.U32 R3, R0, c[0x0][0x330], RZ ;  /* 0x0000cc0000030a27 */ /* 0x000fca00078e00ff */
[----:B------:R-:W-:-:S05]  /*5d30*/  @P0 SHF.R.U32.HI R0, RZ, c[0x0][0x334], R3 ;  /* 0x0000cd00ff000a19 */ /* 0x000fca0000011603 */
.L_x_284:
[----:B------:R-:W-:-:S05]  /*5d40*/  IMAD R0, R0, R4, c[0x0][0x32c] ;  /* 0x0000cb0000007624 */ /* 0x000fca00078e0204 */
[----:B------:R-:W-:-:S05]  /*5d50*/  IMNMX R2, R2, R0, PT ;  /* 0x0000000002027217 */ /* 0x000fca0003800200 */
.L_x_282:
[----:B--2---:R-:W-:-:S05]  /*5d60*/  IMAD.HI R2, R2, 0x2aaaaaab, RZ ;  /* 0x2aaaaaab02027827 */ /* 0x004fca00078e02ff */
[----:B------:R-:W-:-:S04]  /*5d70*/  SHF.R.U32.HI R0, RZ, 0x1f, R2 ;  /* 0x0000001fff007819 */ /* 0x000fc80000011602 */
[----:B------:R-:W-:-:S04]  /*5d80*/  LEA.HI.SX32 R2, R2, R0, 0x1d ;  /* 0x0000000002027211 */ /* 0x000fc800078feaff */
[----:B------:R-:W-:-:S04]  /*5d90*/  IMNMX R3, R245, R2, !PT ;  /* 0x00000002f5037217 */ /* 0x000fc80007800200 */
[----:B------:R-:W-:Y:S01]  /*5da0*/  ISETP.GE.AND P0, PT, R222, R3, PT ;  /* 0x00000003de00720c */ /* 0x000fe20003f06270 */
[----:B------:R1:W-:-:S12]  /*5db0*/  STL [R1+0x18], R3 ;  /* 0x0000180301007387 */ /* 0x0003d80000100800 */
[----:B------:R-:W-:Y:S05]  /*5dc0*/  @!P0 BRA `(.L_x_285) ;  /* 0x0000454000008947 */ /* 0x000fea0003800000 */
[----:B------:R-:W2:Y:S01]  /*5dd0*/  LDL.64 R4, [R1+0x28] ;  /* 0x0000280001047983 */ /* 0x000ea20000100a00 */
[C---:B------:R-:W-:Y:S01]  /*5de0*/  IADD3 R0, P0, R250.reuse, 0x20, RZ ;  /* 0x00000020fa007810 */ /* 0x040fe20007f1e0ff */
[----:B------:R-:W-:Y:S01]  /*5df0*/  IMAD.MOV.U32 R103, RZ, RZ, R105 ;  /* 0x000000ffff677224 */ /* 0x000fe200078e0069 */
[----:B------:R-:W-:Y:S01]  /*5e00*/  MOV R108, R100 ;  /* 0x00000064006c7202 */ /* 0x000fe20000000f00 */
[----:B------:R-:W-:Y:S02]  /*5e10*/  IMAD.MOV.U32 R102, RZ, RZ, R106 ;  /* 0x000000ffff667224 */ /* 0x000fe400078e006a */
[----:B------:R3:W-:Y:S01]  /*5e20*/  STL [R1], R0 ;  /* 0x0000000001007387 */ /* 0x0007e20000100800 */
[----:B------:R-:W-:Y:S01]  /*5e30*/  IMAD.X R252, RZ, RZ, R249, P0 ;  /* 0x000000fffffc7224 */ /* 0x000fe200000e06f9 */
[----:B------:R-:W-:Y:S01]  /*5e40*/  IADD3 R251, P0, R250, 0x40, RZ ;  /* 0x00000040fafb7810 */ /* 0x000fe20007f1e0ff */
[----:B------:R-:W-:-:S04]  /*5e50*/  IMAD.MOV.U32 R107, RZ, RZ, R104 ;  /* 0x000000ffff6b7224 */ /* 0x000fc800078e0068 */
[----:B------:R-:W-:Y:S01]  /*5e60*/  IMAD.X R250, RZ, RZ, R249, P0 ;  /* 0x000000fffffa7224 */ /* 0x000fe200000e06f9 */
[----:B------:R-:W-:-:S04]  /*5e70*/  IADD3 R249, P0, R246, 0x20, RZ ;  /* 0x00000020f6f97810 */ /* 0x000fc80007f1e0ff */
[----:B--2---:R-:W-:Y:S02]  /*5e80*/  IADD3.X R248, RZ, R5, RZ, P0, !PT ;  /* 0x00000005fff87210 */ /* 0x004fe400007fe4ff */
[----:B------:R-:W-:-:S04]  /*5e90*/  IADD3 R247, P0, R246, 0x40, RZ ;  /* 0x00000040f6f77810 */ /* 0x000fc80007f1e0ff */
[----:B---3--:R-:W-:Y:S02]  /*5ea0*/  IADD3.X R246, RZ, R5, RZ, P0, !PT ;  /* 0x00000005fff67210 */ /* 0x008fe400007fe4ff */
.L_x_304:
[----:B------:R-:W2:Y:S01]  /*5eb0*/  LDL R224, [R1+0x48] ;  /* 0x0000480001e07983 */ /* 0x000ea20000100800 */
[----:B------:R-:W-:Y:S04]  /*5ec0*/  DEPBAR.LE SB0, 0x0 ;  /* 0x000080000000791a */ /* 0x000fe80000000000 */
[----:B------:R-:W-:Y:S01]  /*5ed0*/  BAR.SYNC.DEFER_BLOCKING 0x0 ;  /* 0x0000000000007b1d */ /* 0x000fe20000010000 */
[C---:B------:R-:W-:Y:S02]  /*5ee0*/  LOP3.LUT P5, RZ, R228.reuse, 0x200, RZ, 0xc0, !PT ;  /* 0x00000200e4ff7812 */ /* 0x040fe400078ac0ff */
[C---:B------:R-:W-:Y:S02]  /*5ef0*/  LOP3.LUT P4, RZ, R228.reuse, 0x80, RZ, 0xc0, !PT ;  /* 0x00000080e4ff7812 */ /* 0x040fe4000788c0ff */
[----:B------:R-:W-:Y:S01]  /*5f00*/  LOP3.LUT P3, RZ, R228, 0x100, RZ, 0xc0, !PT ;  /* 0x00000100e4ff7812 */ /* 0x000fe2000786c0ff */
[----:B------:R-:W3:Y:S04]  /*5f10*/  S2R R226, SR_TID.X ;  /* 0x0000000000e27919 */ /* 0x000ee80000002100 */
[----:B------:R4:W1:Y:S04]  /*5f20*/  LDSM.16.M88.4 R48, [R211+0x6080] ;  /* 0x00608000d330783b */ /* 0x0008680000000200 */
[----:B------:R4:W1:Y:S04]  /*5f30*/  LDSM.16.M88.4 R44, [R211+0x7080] ;  /* 0x00708000d32c783b */ /* 0x0008680000000200 */
[----:B------:R4:W1:Y:S04]  /*5f40*/  LDSM.16.M88.4 R16, [R208+0x3c80] ;  /* 0x003c8000d010783b */ /* 0x0008680000000200 */
[----:B------:R4:W1:Y:S04]  /*5f50*/  LDSM.16.M88.4 R32, [R208+0x4080] ;  /* 0x00408000d020783b */ /* 0x0008680000000200 */
[----:B------:R4:W1:Y:S04]  /*5f60*/  LDSM.16.M88.4 R160, [R208+0x4480] ;  /* 0x00448000d0a0783b */ /* 0x0008680000000200 */
[----:B------:R4:W1:Y:S04]  /*5f70*/  LDSM.16.M88.4 R164, [R212+0x6080] ;  /* 0x00608000d4a4783b */ /* 0x0008680000000200 */
[----:B------:R4:W1:Y:S04]  /*5f80*/  LDSM.16.M88.4 R172, [R212+0x7080] ;  /* 0x00708000d4ac783b */ /* 0x0008680000000200 */
[----:B------:R4:W1:Y:S04]  /*5f90*/  LDSM.16.M88.4 R168, [R213] ;  /* 0x00000000d5a8783b */ /* 0x0008680000000200 */
[----:B------:R4:W1:Y:S04]  /*5fa0*/  LDSM.16.M88.4 R176, [R221] ;  /* 0x00000000ddb0783b */ /* 0x0008680000000200 */
[----:B------:R4:W1:Y:S01]  /*5fb0*/  LDSM.16.M88.4 R180, [R220] ;  /* 0x00000000dcb4783b */ /* 0x0008620000000200 */
[----:B--2---:R-:W-:Y:S11]  /*5fc0*/  ISETP.GT.AND P0, PT, R224, R222, PT ;  /* 0x000000dee000720c */ /* 0x004ff60003f04270 */
[----:B------:R-:W-:Y:S02]  /*5fd0*/  @!UPT UIADD3 URZ, URZ, URZ, URZ ;  /* 0x0000003f3f3ff290 */ /* 0x000fe4000fffe03f */
[----:B------:R-:W-:-:S05]  /*5fe0*/  @P0 BRA `(.L_x_286) ;  /* 0x0000034000000947 */ /* 0x000fca0003800000 */
[----:B-1-34-:R-:W-:Y:S01]  /*5ff0*/  SHF.R.S32.HI R0, RZ, 0x1f, R222 ;  /* 0x0000001fff007819 */ /* 0x01afe200000114de */
[----:B------:R-:W2:Y:S01]  /*6000*/  LDL.64 R22, [R1+0x40] ;  /* 0x0000400001167983 */ /* 0x000ea20000100a00 */
[----:B------:R-:W-:Y:S01]  /*6010*/  ISETP.GT.AND P1, PT, R226, 0x3f, PT ;  /* 0x0000003fe200780c */ /* 0x000fe20003f24270 */
[----:B------:R-:W-:Y:S02]  /*6020*/  IMAD.WIDE.U32 R2, R222, c[0x0][0x208], RZ ;  /* 0x00008200de027a25 */ /* 0x000fe400078e00ff */
[----:B------:R-:W3:Y:S02]  /*6030*/  LDL.64 R20, [R1+0x38] ;  /* 0x0000380001147983 */ /* 0x000ee40000100a00 */
[----:B------:R-:W-:Y:S02]  /*6040*/  IMAD R0, R0, c[0x0][0x208], RZ ;  /* 0x0000820000007a24 */ /* 0x000fe400078e02ff */
[----:B------:R-:W4:Y:S01]  /*6050*/  LDL R14, [R1] ;  /* 0x00000000010e7983 */ /* 0x000f220000100800 */
[----:B------:R-:W-:Y:S02]  /*6060*/  IMAD.MOV.U32 R25, RZ, RZ, c[0x0][0x208] ;  /* 0x00008200ff197624 */ /* 0x000fe400078e00ff */
[----:B------:R-:W-:Y:S02]  /*6070*/  IMAD R0, R222, c[0x0][0x20c], R0 ;  /* 0x00008300de007a24 */ /* 0x000fe400078e0200 */
[----:B------:R-:W-:Y:S02]  /*6080*/  IMAD.SHL.U32 R25, R25, 0x20, RZ ;  /* 0x0000002019197824 */ /* 0x000fe400078e00ff */
[----:B------:R-:W-:Y:S02]  /*6090*/  IMAD.IADD R0, R3, 0x1, R0 ;  /* 0x0000000103007824 */ /* 0x000fe400078e0200 */
[----:B------:R-:W-:Y:S04]  /*60a0*/  IMAD.WIDE.U32 R2, R2, 0x30, RZ ;  /* 0x0000003002027825 */ /* 0x000fe800078e00ff */
[----:B------:R-:W-:Y:S02]  /*60b0*/  IMAD R0, R0, 0x30, RZ ;  /* 0x0000003000007824 */ /* 0x000fe400078e02ff */
[----:B------:R-:W-:Y:S02]  /*60c0*/  IMAD.MOV.U32 R24, RZ, RZ, 0x5 ;  /* 0x00000005ff187424 */ /* 0x000fe400078e00ff */
[----:B------:R-:W-:Y:S02]  /*60d0*/  IMAD.IADD R0, R3, 0x1, R0 ;  /* 0x0000000103007824 */ /* 0x000fe400078e0200 */
[----:B------:R-:W-:Y:S05]  /*60e0*/  IMAD.MOV.U32 R15, RZ, RZ, c[0x0][0x208] ;  /* 0x00008200ff0f7624 */ /* 0x000fea00078e00ff */
[----:B------:R-:W-:Y:S02]  /*60f0*/  SHF.L.U64.HI R15, R15, R24, c[0x0][0x20c] ;  /* 0x000083000f0f7619 */ /* 0x000fe40000010218 */
[-C--:B--2---:R-:W-:Y:S05]  /*6100*/  IADD3 R4, P0, R22, R2.reuse, RZ ;  /* 0x0000000216047210 */ /* 0x084fea0007f1e0ff */
[----:B---3--:R-:W-:Y:S01]  /*6110*/  IMAD.X R6, R0, 0x1, R21, P0 ;  /* 0x0000000100067824 */ /* 0x008fe200000e0615 */
[-C--:B----4-:R-:W-:Y:S05]  /*6120*/  IADD3 R3, P0, R14, R2.reuse, RZ ;  /* 0x000000020e037210 */ /* 0x090fea0007f1e0ff */
[C---:B------:R-:W-:Y:S01]  /*6130*/  IMAD.X R7, R0.reuse, 0x1, R252, P0 ;  /* 0x0000000100077824 */ /* 0x040fe200000e06fc */
[-C--:B------:R-:W-:Y:S05]  /*6140*/  IADD3 R5, P0, R251, R2.reuse, RZ ;  /* 0x00000002fb057210 */ /* 0x080fea0007f1e0ff */
[----:B------:R-:W-:Y:S01]  /*6150*/  IMAD.X R9, R0, 0x1, R250, P0 ;  /* 0x0000000100097824 */ /* 0x000fe200000e06fa */
[C---:B------:R-:W-:Y:S04]  /*6160*/  LEA R12, P0, R4.reuse, c[0x0][0x1f8], 0x1 ;  /* 0x00007e00040c7a11 */ /* 0x040fe800078008ff */
[----:B------:R-:W-:Y:S02]  /*6170*/  LEA.HI.X R13, R4, c[0x0][0x1fc], R6, 0x1, P0 ;  /* 0x00007f00040d7a11 */ /* 0x000fe400000f0c06 */
[C---:B------:R-:W-:Y:S03]  /*6180*/  LEA R10, P0, R3.reuse, c[0x0][0x1f8], 0x1 ;  /* 0x00007e00030a7a11 */ /* 0x040fe600078008ff */
[----:B------:R-:W-:Y:S01]  /*6190*/  @!PT LDS RZ, [RZ] ;  /* 0x00000000fffff984 */ /* 0x000fe20000000800 */
[----:B------:R-:W-:Y:S01]  /*61a0*/  @!PT LDS RZ, [RZ] ;  /* 0x00000000fffff984 */ /* 0x000fe20000000800 */
[----:B------:R-:W-:Y:S01]  /*61b0*/  @!PT LDS RZ, [RZ] ;  /* 0x00000000fffff984 */ /* 0x000fe20000000800 */
[----:B------:R1:W-:Y:S01]  /*61c0*/  LDGSTS.E.BYPASS.LTC128B.128 [R223+0x1880], [R12.64], !P5 ;  /* 0x018800000cdf7fae */ /* 0x0003e2000e901d48 */
[----:B------:R-:W-:Y:S02]  /*61d0*/  LEA.HI.X R11, R3, c[0x0][0x1fc], R7, 0x1, P0 ;  /* 0x00007f00030b7a11 */ /* 0x000fe400000f0c07 */
[C---:B------:R-:W-:Y:S03]  /*61e0*/  LEA R8, P0, R5.reuse, c[0x0][0x1f8], 0x1 ;  /* 0x00007e0005087a11 */ /* 0x040fe600078008ff */
[----:B------:R1:W-:Y:S01]  /*61f0*/  LDGSTS.E.BYPASS.LTC128B.128 [R223+0x2480], [R10.64], !P4 ;  /* 0x024800000adf7fae */ /* 0x0003e2000e101d48 */
[----:B------:R-:W-:Y:S02]  /*6200*/  LEA.HI.X R9, R5, c[0x0][0x1fc], R9, 0x1, P0 ;  /* 0x00007f0005097a11 */ /* 0x000fe400000f0c09 */
[----:B------:R-:W-:Y:S03]  /*6210*/  @!P1 IADD3 R2, P0, R25, R2, RZ ;  /* 0x0000000219029210 */ /* 0x000fe60007f1e0ff */
[----:B------:R1:W-:Y:S02]  /*6220*/  LDGSTS.E.BYPASS.LTC128B.128 [R223+0x3080], [R8.64], !P3 ;  /* 0x0308000008df7fae */ /* 0x0003e4000d901d48 */
[----:B------:R-:W-:Y:S01]  /*6230*/  @!P1 IMAD.X R0, R0, 0x1, R15, P0 ;  /* 0x0000000100009824 */ /* 0x000fe200000e060f */
[----:B------:R-:W-:Y:S05]  /*6240*/  @!P1 IADD3 R3, P0, R2, R22, RZ ;  /* 0x0000001602039210 */ /* 0x000fea0007f1e0ff */
[----:B------:R-:W-:Y:S01]  /*6250*/  @!P1 IMAD.X R4, R0, 0x1, R21, P0 ;  /* 0x0000000100049824 */ /* 0x000fe200000e0615 */
[C---:B------:R-:W-:Y:S04]  /*6260*/  @!P1 LEA R6, P0, R3.reuse, c[0x0][0x1f8], 0x1 ;  /* 0x00007e0003069a11 */ /* 0x040fe800078008ff */
[----:B------:R-:W-:Y:S02]  /*6270*/  @!P1 LEA.HI.X R7, R3, c[0x0][0x1fc], R4, 0x1, P0 ;  /* 0x00007f0003079a11 */ /* 0x000fe400000f0c04 */
[----:B------:R-:W-:Y:S03]  /*6280*/  @!P1 IADD3 R3, P0, R2, R14, RZ ;  /* 0x0000000e02039210 */ /* 0x000fe60007f1e0ff */
[----:B------:R1:W-:Y:S02]  /*6290*/  @!P1 LDGSTS.E.BYPASS.LTC128B.128 [R223+0x2080], [R6.64], !P5 ;  /* 0x0208000006df9fae */ /* 0x0003e4000e901d48 */
[----:B------:R-:W-:Y:S01]  /*62a0*/  @!P1 IMAD.X R5, R0, 0x1, R252, P0 ;  /* 0x0000000100059824 */ /* 0x000fe200000e06fc */
[C---:B------:R-:W-:Y:S04]  /*62b0*/  @!P1 LEA R4, P0, R3.reuse, c[0x0][0x1f8], 0x1 ;  /* 0x00007e0003049a11 */ /* 0x040fe800078008ff */
[----:B------:R-:W-:Y:S02]  /*62c0*/  @!P1 LEA.HI.X R5, R3, c[0x0][0x1fc], R5, 0x1, P0 ;  /* 0x00007f0003059a11 */ /* 0x000fe400000f0c05 */
[----:B------:R-:W-:Y:S03]  /*62d0*/  @!P1 IADD3 R3, P0, R2, R251, RZ ;  /* 0x000000fb02039210 */ /* 0x000fe60007f1e0ff */
[----:B------:R1:W-:Y:S02]  /*62e0*/  @!P1 LDGSTS.E.BYPASS.LTC128B.128 [R223+0x2c80], [R4.64], !P4 ;  /* 0x02c8000004df9fae */ /* 0x0003e4000e101d48 */
[----:B------:R-:W-:Y:S01]  /*62f0*/  @!P1 IMAD.X R0, R0, 0x1, R250, P0 ;  /* 0x0000000100009824 */ /* 0x000fe200000e06fa */
[C---:B------:R-:W-:Y:S04]  /*6300*/  @!P1 LEA R2, P0, R3.reuse, c[0x0][0x1f8], 0x1 ;  /* 0x00007e0003029a11 */ /* 0x040fe800078008ff */
[----:B------:R-:W-:Y:S05]  /*6310*/  @!P1 LEA.HI.X R3, R3, c[0x0][0x1fc], R0, 0x1, P0 ;  /* 0x00007f0003039a11 */ /* 0x000fea00000f0c00 */
[----:B------:R1:W-:Y:S04]  /*6320*/  @!P1 LDGSTS.E.BYPASS.LTC128B.128 [R223+0x3880], [R2.64], !P3 ;  /* 0x0388000002df9fae */ /* 0x0003e8000d901d48 */
.L_x_286:
[-C--:B-1-34-:R-:W-:Y:S01]  /*6330*/  HMMA.16816.F32.BF16 R4, R48, R16.reuse, RZ ;  /* 0x000000103004723c */ /* 0x09afe200000418ff */
[----:B------:R-:W-:Y:S02]  /*6340*/  LDSM.16.M88.4 R184, [R211+0x8080] ;  /* 0x00808000d3b8783b */ /* 0x000fe40000000200 */
[----:B------:R-:W-:Y:S05]  /*6350*/  ISETP.GT.AND P0, PT, R222, R224, PT ;  /* 0x000000e0de00720c */ /* 0x000fea0003f04270 */
[C---:B------:R-:W-:Y:S01]  /*6360*/  HMMA.16816.F32.BF16 R8, R44.reuse, R16, RZ ;  /* 0x000000102c08723c */ /* 0x040fe200000418ff */
[----:B------:R-:W0:Y:S07]  /*6370*/  LDGDEPBAR ;  /* 0x00000000000079af */ /* 0x000e2e0000000000 */
[-C--:B------:R-:W-:Y:S01]  /*6380*/  HMMA.16816.F32.BF16 R12, R44, R18.reuse, RZ ;  /* 0x000000122c0c723c */ /* 0x080fe200000418ff */
[----:B------:R-:W1:Y:S07]  /*6390*/  LDSM.16.M88.4 R188, [R208+0x4880] ;  /* 0x00488000d0bc783b */ /* 0x000e6e0000000200 */
[C---:B------:R-:W-:Y:S01]  /*63a0*/  HMMA.16816.F32.BF16 R16, R48.reuse, R18, RZ ;  /* 0x000000123010723c */ /* 0x040fe200000418ff */
[----:B------:R-:W2:Y:S07]  /*63b0*/  LDSM.16.M88.4 R192, [R211+0x9080] ;  /* 0x00908000d3c0783b */ /* 0x000eae0000000200 */
[-C--:B------:R-:W-:Y:S01]  /*63c0*/  HMMA.16816.F32.BF16 R20, R48, R32.reuse, RZ ;  /* 0x000000203014723c */ /* 0x080fe200000418ff */
[----:B------:R-:W3:Y:S07]  /*63d0*/  LDSM.16.M88.4 R196, [R208+0x4c80] ;  /* 0x004c8000d0c4783b */ /* 0x000eee0000000200 */
        /* <DEDUP_REMOVED lines=9> */
[----:B------:R-:W4:Y:S07]  /*6470*/  LDSM.16.M88.4 R160, [R208+0x5080] ;  /* 0x00508000d0a0783b */ /* 0x000f2e0000000200 */
[-C--:B------:R-:W-:Y:S08]  /*6480*/  HMMA.16816.F32.BF16 R4, R164, R168.reuse, R4 ;  /* 0x000000a8a404723c */ /* 0x080ff00000041804 */
        /* <DEDUP_REMOVED lines=14> */
[----:B------:R-:W3:Y:S08]  /*6570*/  LDSM.16.M88.4 R164, [R218] ;  /* 0x00000000daa4783b */ /* 0x000ef00000000200 */
[----:B------:R-:W4:Y:S01]  /*6580*/  LDSM.16.M88.4 R180, [R208+0x5480] ;  /* 0x00548000d0b4783b */ /* 0x000f220000000200 */
[-C--:B-1----:R-:W-:Y:S08]  /*6590*/  HMMA.16816.F32.BF16 R4, R184, R188.reuse, R4 ;  /* 0x000000bcb804723c */ /* 0x082ff00000041804 */
[C---:B--2---:R-:W-:Y:S08]  /*65a0*/  HMMA.16816.F32.BF16 R8, R192.reuse, R188, R8 ;  /* 0x000000bcc008723c */ /* 0x044ff00000041808 */
[-C--:B------:R-:W-:Y:S08]  /*65b0*/  HMMA.16816.F32.BF16 R12, R192, R190.reuse, R12 ;  /* 0x000000bec00c723c */ /* 0x080ff0000004180c */
[C---:B------:R-:W-:Y:S01]  /*65c0*/  HMMA.16816.F32.BF16 R16, R184.reuse, R190, R16 ;  /* 0x000000beb810723c */ /* 0x040fe20000041810 */
[----:B------:R-:W-:Y:S07]  /*65d0*/  LDSM.16.M88.4 R188, [R208+0x5c80] ;  /* 0x005c8000d0bc783b */ /* 0x000fee0000000200 */
[-C--:B---3--:R-:W-:Y:S08]  /*65e0*/  HMMA.16816.F32.BF16 R20, R184, R196.reuse, R20 ;  /* 0x000000c4b814723c */ /* 0x088ff00000041814 */
[C---:B------:R-:W-:Y:S08]  /*65f0*/  HMMA.16816.F32.BF16 R24, R192.reuse, R196, R24 ;  /* 0x000000c4c018723c */ /* 0x040ff00000041818 */
[-C--:B------:R-:W-:Y:S08]  /*6600*/  HMMA.16816.F32.BF16 R28, R192, R198.reuse, R28 ;  /* 0x000000c6c01c723c */ /* 0x080ff0000004181c */
[C---:B------:R-:W-:Y:S01]  /*6610*/  HMMA.16816.F32.BF16 R32, R184.reuse, R198, R32 ;  /* 0x000000c6b820723c */ /* 0x040fe20000041820 */
[----:B------:R-:W-:Y:S07]  /*6620*/  LDSM.16.M88.4 R196, [R216] ;  /* 0x00000000d8c4783b */ /* 0x000fee0000000200 */
[-C--:B----4-:R-:W-:Y:S08]  /*6630*/  HMMA.16816.F32.BF16 R36, R184, R160.reuse, R36 ;  /* 0x000000a0b824723c */ /* 0x090ff00000041824 */
[C---:B------:R-:W-:Y:S08]  /*6640*/  HMMA.16816.F32.BF16 R40, R192.reuse, R160, R40 ;  /* 0x000000a0c028723c */ /* 0x040ff00000041828 */
[-C--:B------:R-:W-:Y:S01]  /*6650*/  HMMA.16816.F32.BF16 R44, R192, R162.reuse, R44 ;  /* 0x000000a2c02c723c */ /* 0x080fe2000004182c */
[----:B------:R-:W-:Y:S07]  /*6660*/  LDSM.16.M88.4 R192, [R212+0xa080] ;  /* 0x00a08000d4c0783b */ /* 0x000fee0000000200 */
[----:B------:R-:W-:Y:S01]  /*6670*/  HMMA.16816.F32.BF16 R48, R184, R162, R48 ;  /* 0x000000a2b830723c */ /* 0x000fe20000041830 */
[----:B------:R-:W1:Y:S07]  /*6680*/  LDSM.16.M88.4 R160, [R211+0xb080] ;  /* 0x00b08000d3a0783b */ /* 0x000e6e0000000200 */
[-C--:B-----5:R-:W-:Y:S01]  /*6690*/  HMMA.16816.F32.BF16 R4, R168, R200.reuse, R4 ;  /* 0x000000c8a804723c */ /* 0x0a0fe20000041804 */
[----:B------:R-:W2:Y:S07]  /*66a0*/  LDSM.16.M88.4 R184, [R208+0x5880] ;  /* 0x00588000d0b8783b */ /* 0x000eae0000000200 */
[C---:B------:R-:W-:Y:S08]  /*66b0*/  HMMA.16816.F32.BF16 R8, R204.reuse, R200, R8 ;  /* 0x000000c8cc08723c */ /* 0x040ff00000041808 */
[-C--:B------:R-:W-:Y:S08]  /*66c0*/  HMMA.16816.F32.BF16 R12, R204, R202.reuse, R12 ;  /* 0x000000cacc0c723c */ /* 0x080ff0000004180c */
[C---:B------:R-:W-:Y:S08]  /*66d0*/  HMMA.16816.F32.BF16 R16, R168.reuse, R202, R16 ;  /* 0x000000caa810723c */ /* 0x040ff00000041810 */
[-C--:B------:R-:W-:Y:S08]  /*66e0*/  HMMA.16816.F32.BF16 R20, R168, R164.reuse, R20 ;  /* 0x000000a4a814723c */ /* 0x080ff00000041814 */
        /* <DEDUP_REMOVED lines=25> */
[----:B------:R-:W1:Y:S01]  /*6880*/  MUFU.TANH R162, R4 ;  /* 0x0000000400a27308 */ /* 0x000e620000002400 */
[----:B------:R-:W-:Y:S02]  /*6890*/  FMUL.FTZ R5, R5, c[0x0][0x320] ;  /* 0x0000c80005057a20 */ /* 0x000fe40000410000 */
[----:B------:R-:W-:Y:S02]  /*68a0*/  FMUL.FTZ R6, R6, c[0x0][0x320] ;  /* 0x0000c80006067a20 */ /* 0x000fe40000410000 */
[----:B------:R-:W-:Y:S04]  /*68b0*/  FMUL.FTZ R7, R7, c[0x0][0x320] ;  /* 0x0000c80007077a20 */ /* 0x000fe80000410000 */
[----:B------:R-:W-:Y:S01]  /*68c0*/  FMUL.FTZ R8, R8, c[0x0][0x320] ;  /* 0x0000c80008087a20 */ /* 0x000fe20000410000 */
[----:B------:R-:W2:Y:S01]  /*68d0*/  MUFU.TANH R161, R5 ;  /* 0x0000000500a17308 */ /* 0x000ea20000002400 */
[----:B------:R-:W-:Y:S02]  /*68e0*/  FMUL.FTZ R9, R9, c[0x0][0x320] ;  /* 0x0000c80009097a20 */ /* 0x000fe40000410000 */
[----:B------:R-:W-:Y:S02]  /*68f0*/  FMUL.FTZ R10, R10, c[0x0][0x320] ;  /* 0x0000c8000a0a7a20 */ /* 0x000fe40000410000 */
[----:B------:R-:W-:Y:S02]  /*6900*/  FMUL.FTZ R11, R11, c[0x0][0x320] ;  /* 0x0000c8000b0b7a20 */ /* 0x000fe40000410000 */
        /* <DEDUP_REMOVED lines=8> */
[----:B------:R4:W1:Y:S01]  /*6990*/  MUFU.TANH R169, R7 ;  /* 0x0000000700a97308 */ /* 0x0008620000002400 */
[----:B------:R-:W-:Y:S09]  /*69a0*/  FMUL.FTZ R18, R18, c[0x0][0x320] ;  /* 0x0000c80012127a20 */ /* 0x000ff20000410000 */
[----:B------:R-:W1:Y:S10]  /*69b0*/  MUFU.TANH R182, R8 ;  /* 0x0000000800b67308 */ /* 0x000e740000002400 */
[----:B------:R-:W1:Y:S01]  /*69c0*/  MUFU.TANH R176, R9 ;  /* 0x0000000900b07308 */ /* 0x000e620000002400 */
[----:B----4-:R-:W4:Y:S09]  /*69d0*/  LDSM.16.M88.4 R4, [R215] ;  /* 0x00000000d704783b */ /* 0x010f320000000200 */
[----:B------:R-:W1:Y:S10]  /*69e0*/  MUFU.TANH R186, R10 ;  /* 0x0000000a00ba7308 */ /* 0x000e740000002400 */
[----:B------:R5:W1:Y:S10]  /*69f0*/  MUFU.TANH R184, R11 ;  /* 0x0000000b00b87308 */ /* 0x000a740000002400 */
[----:B------:R-:W1:Y:S10]  /*6a00*/  MUFU.TANH R178, R14 ;  /* 0x0000000e00b27308 */ /* 0x000e740000002400 */
[----:B------:R-:W1:Y:S01]  /*6a10*/  MUFU.TANH R110, R16 ;  /* 0x00000010006e7308 */ /* 0x000e620000002400 */
[----:B-----5:R-:W5:Y:S01]  /*6a20*/  LDSM.16.M88.4 R8, [R214] ;  /* 0x00000000d608783b */ /* 0x020f620000000200 */
[----:B------:R-:W-:Y:S04]  /*6a30*/  DEPBAR.LE SB0, 0x0 ;  /* 0x000080000000791a */ /* 0x000fe80000000000 */
[-C--:B----4-:R-:W-:Y:S04]  /*6a40*/  HMMA.16816.F32.BF16 R20, R192, R4.reuse, R20 ;  /* 0x00000004c014723c */ /* 0x090fe80000041814 */
[----:B------:R4:W1:Y:S01]  /*6a50*/  MUFU.TANH R111, R19 ;  /* 0x00000013006f7308 */ /* 0x0008620000002400 */
[----:B------:R-:W-:Y:S03]  /*6a60*/  BAR.SYNC.DEFER_BLOCKING 0x0 ;  /* 0x0000000000007b1d */ /* 0x000fe60000010000 */
[C---:B------:R-:W-:Y:S06]  /*6a70*/  HMMA.16816.F32.BF16 R24, R164.reuse, R4, R24 ;  /* 0x00000004a418723c */ /* 0x040fec0000041818 */
[----:B------:R-:W1:Y:S02]  /*6a80*/  MUFU.TANH R174, R12 ;  /* 0x0000000c00ae7308 */ /* 0x000e640000002400 */
[-C--:B------:R-:W-:Y:S08]  /*6a90*/  HMMA.16816.F32.BF16 R28, R164, R6.reuse, R28 ;  /* 0x00000006a41c723c */ /* 0x080ff0000004181c */
[----:B------:R-:W1:Y:S01]  /*6aa0*/  MUFU.TANH R163, R13 ;  /* 0x0000000d00a37308 */ /* 0x000e620000002400 */
[C---:B------:R-:W-:Y:S04]  /*6ab0*/  HMMA.16816.F32.BF16 R32, R192.reuse, R6, R32 ;  /* 0x00000006c020723c */ /* 0x040fe80000041820 */
[----:B------:R-:W-:Y:S02]  /*6ac0*/  FMUL.FTZ R20, R20, c[0x0][0x320] ;  /* 0x0000c80014147a20 */ /* 0x000fe40000410000 */
[----:B------:R-:W-:Y:S03]  /*6ad0*/  FMUL.FTZ R21, R21, c[0x0][0x320] ;  /* 0x0000c80015157a20 */ /* 0x000fe60000410000 */
[----:B------:R-:W1:Y:S03]  /*6ae0*/  MUFU.TANH R177, R15 ;  /* 0x0000000f00b17308 */ /* 0x000e660000002400 */
        /* <DEDUP_REMOVED lines=11> */
[----:B------:R-:W-:Y:S02]  /*6ba0*/  FMUL.FTZ R29, R29, c[0x0][0x320] ;  /* 0x0000c8001d1d7a20 */ /* 0x000fe40000410000 */
[----:B------:R-:W-:Y:S02]  /*6bb0*/  FMUL.FTZ R30, R30, c[0x0][0x320] ;  /* 0x0000c8001e1e7a20 */ /* 0x000fe40000410000 */
[----:B------:R-:W-:Y:S01]  /*6bc0*/  FMUL.FTZ R31, R31, c[0x0][0x320] ;  /* 0x0000c8001f1f7a20 */ /* 0x000fe20000410000 */
[----:B------:R-:W-:Y:S01]  /*6bd0*/  HMMA.16816.F32.BF16 R48, R192, R10, R48 ;  /* 0x0000000ac030723c */ /* 0x000fe20000041830 */
[----:B------:R5:W1:Y:S03]  /*6be0*/  MUFU.TANH R106, R22 ;  /* 0x00000016006a7308 */ /* 0x000a660000002400 */
[----:B------:R-:W-:Y:S02]  /*6bf0*/  FMUL.FTZ R34, R34, c[0x0][0x320] ;  /* 0x0000c80022227a20 */ /* 0x000fe40000410000 */
[----:B------:R-:W-:Y:S02]  /*6c00*/  FMUL.FTZ R35, R35, c[0x0][0x320] ;  /* 0x0000c80023237a20 */ /* 0x000fe40000410000 */
[----:B----4-:R-:W-:Y:S03]  /*6c10*/  FMUL.FTZ R19, R37, c[0x0][0x320] ;  /* 0x0000c80025137a20 */ /* 0x010fe60000410000 */
[----:B------:R4:W1:Y:S01]  /*6c20*/  MUFU.TANH R168, R24 ;  /* 0x0000001800a87308 */ /* 0x0008620000002400 */
[----:B------:R-:W-:Y:S02]  /*6c30*/  FMUL.FTZ R38, R38, c[0x0][0x320] ;  /* 0x0000c80026267a20 */ /* 0x000fe40000410000 */
[----:B------:R-:W-:Y:S02]  /*6c40*/  FMUL.FTZ R42, R42, c[0x0][0x320] ;  /* 0x0000c8002a2a7a20 */ /* 0x000fe40000410000 */
[----:B------:R-:W-:Y:S02]  /*6c50*/  FMUL.FTZ R43, R43, c[0x0][0x320] ;  /* 0x0000c8002b2b7a20 */ /* 0x000fe40000410000 */
[----:B------:R-:W-:Y:S02]  /*6c60*/  FMUL.FTZ R44, R44, c[0x0][0x320] ;  /* 0x0000c8002c2c7a20 */ /* 0x000fe40000410000 */
[----:B------:R-:W-:Y:S01]  /*6c70*/  FMUL.FTZ R45, R45, c[0x0][0x320] ;  /* 0x0000c8002d2d7a20 */ /* 0x000fe20000410000 */
[----:B------:R1:W1:Y:S01]  /*6c80*/  MUFU.TANH R170, R25 ;  /* 0x0000001900aa7308 */ /* 0x0002620000002400 */
[----:B------:R-:W-:Y:S02]  /*6c90*/  FMUL.FTZ R46, R46, c[0x0][0x320] ;  /* 0x0000c8002e2e7a20 */ /* 0x000fe40000410000 */
[----:B------:R-:W-:Y:S02]  /*6ca0*/  FMUL.FTZ R16, R48, c[0x0][0x320] ;  /* 0x0000c80030107a20 */ /* 0x000fe40000410000 */
[----:B-----5:R-:W-:Y:S02]  /*6cb0*/  FMUL.FTZ R22, R36, c[0x0][0x320] ;  /* 0x0000c80024167a20 */ /* 0x020fe40000410000 */
[----:B------:R-:W-:Y:S02]  /*6cc0*/  FMUL.FTZ R14, R49, c[0x0][0x320] ;  /* 0x0000c800310e7a20 */ /* 0x000fe40000410000 */
[----:B------:R-:W-:Y:S01]  /*6cd0*/  FMUL.FTZ R21, R50, c[0x0][0x320] ;  /* 0x0000c80032157a20 */ /* 0x000fe20000410000 */
[----:B------:R5:W2:Y:S01]  /*6ce0*/  MUFU.TANH R171, R26 ;  /* 0x0000001a00ab7308 */ /* 0x000aa20000002400 */
[----:B------:R-:W-:Y:S02]  /*6cf0*/  FMUL.FTZ R20, R51, c[0x0][0x320] ;  /* 0x0000c80033147a20 */ /* 0x000fe40000410000 */
[----:B------:R-:W-:Y:S02]  /*6d00*/  FMUL.FTZ R23, R23, c[0x0][0x320] ;  /* 0x0000c80017177a20 */ /* 0x000fe40000410000 */
[----:B----4-:R-:W-:Y:S02]  /*6d10*/  FMUL.FTZ R24, R33, c[0x0][0x320] ;  /* 0x0000c80021187a20 */ /* 0x010fe40000410000 */
[----:B------:R-:W-:Y:S02]  /*6d20*/  FMUL.FTZ R40, R40, c[0x0][0x320] ;  /* 0x0000c80028287a20 */ /* 0x000fe40000410000 */
[----:B------:R-:W-:Y:S01]  /*6d30*/  FMUL.FTZ R41, R41, c[0x0][0x320] ;  /* 0x0000c80029297a20 */ /* 0x000fe20000410000 */
[----:B------:R4:W2:Y:S01]  /*6d40*/  MUFU.TANH R104, R17 ;  /* 0x0000001100687308 */ /* 0x0008a20000002400 */
[----:B------:R-:W-:Y:S02]  /*6d50*/  FMUL.FTZ R47, R47, c[0x0][0x320] ;  /* 0x0000c8002f2f7a20 */ /* 0x000fe40000410000 */
[----:B-1----:R-:W-:Y:S07]  /*6d60*/  FMUL.FTZ R25, R32, c[0x0][0x320] ;  /* 0x0000c80020197a20 */ /* 0x002fee0000410000 */
[----:B------:R4:W1:Y:S01]  /*6d70*/  MUFU.TANH R160, R18 ;  /* 0x0000001200a07308 */ /* 0x0008620000002400 */
[----:B-----5:R-:W-:Y:S09]  /*6d80*/  FMUL.FTZ R26, R39, c[0x0][0x320] ;  /* 0x0000c800271a7a20 */ /* 0x020ff20000410000 */
[----:B------:R4:W1:Y:S10]  /*6d90*/  MUFU.TANH R105, R23 ;  /* 0x0000001700697308 */ /* 0x0008740000002400 */
[----:B------:R4:W1:Y:S10]  /*6da0*/  MUFU.TANH R173, R27 ;  /* 0x0000001b00ad7308 */ /* 0x0008740000002400 */
        /* <DEDUP_REMOVED lines=13> */
[----:B------:R4:W1:Y:S10]  /*6e80*/  MUFU.TANH R27, R41 ;  /* 0x00000029001b7308 */ /* 0x0008740000002400 */
        /* <DEDUP_REMOVED lines=9> */
[----:B------:R-:W1:Y:S01]  /*6f20*/  MUFU.TANH R20, R20 ;  /* 0x0000001400147308 */ /* 0x000e620000002400 */
[----:B------:R-:W-:-:S05]  /*6f30*/  @!P0 BRA `(.L_x_287) ;  /* 0x0000035000008947 */ /* 0x000fca0003800000 */
[----:B--234-:R-:W-:Y:S01]  /*6f40*/  SHF.R.S32.HI R2, RZ, 0x1f, R226 ;  /* 0x0000001fff027819 */ /* 0x01cfe200000114e2 */
[----:B------:R-:W2:Y:S01]  /*6f50*/  LDL.64 R230, [R1+0x30] ;  /* 0x0000300001e67983 */ /* 0x000ea20000100a00 */
[----:B------:R-:W-:Y:S02]  /*6f60*/  IADD3 R0, R222, -0x1, RZ ;  /* 0xffffffffde007810 */ /* 0x000fe40007ffe0ff */
[----:B------:R-:W-:Y:S01]  /*6f70*/  LEA.HI R2, R2, R226, RZ, 0x2 ;  /* 0x000000e202027211 */ /* 0x000fe200078f10ff */
[----:B------:R-:W3:Y:S01]  /*6f80*/  LDL.64 R224, [R1+0x28] ;  /* 0x0000280001e07983 */ /* 0x000ee20000100a00 */
[----:B------:R-:W-:Y:S02]  /*6f90*/  SHF.R.S32.HI R5, RZ, 0x1f, R0 ;  /* 0x0000001fff057819 */ /* 0x000fe40000011400 */
[----:B------:R-:W-:Y:S01]  /*6fa0*/  SHF.R.S32.HI R2, RZ, 0x2, R2 ;  /* 0x00000002ff027819 */ /* 0x000fe20000011402 */
[----:B------:R-:W4:Y:S02]  /*6fb0*/  LDL.64 R232, [R1+0x50] ;  /* 0x0000500001e87983 */ /* 0x000f240000100a00 */
[----:B------:R-:W-:Y:S01]  /*6fc0*/  IMAD R5, R5, c[0x0][0x1e0], RZ ;  /* 0x0000780005057a24 */ /* 0x000fe200078e02ff */
[----:B------:R-:W-:Y:S01]  /*6fd0*/  IADD3 R4, -R2, 0x30, RZ ;  /* 0x0000003002047810 */ /* 0x000fe20007ffe1ff */
[----:B------:R-:W-:Y:S03]  /*6fe0*/  IMAD.WIDE.U32 R2, R0, c[0x0][0x1e0], RZ ;  /* 0x0000780000027a25 */ /* 0x000fe600078e00ff */
[----:B------:R-:W-:Y:S01]  /*6ff0*/  ISETP.GE.AND P1, PT, R4, 0x1, PT ;  /* 0x000000010400780c */ /* 0x000fe20003f26270 */
[----:B------:R-:W-:Y:S04]  /*7000*/  IMAD R0, R0, c[0x0][0x1e4], R5 ;  /* 0x0000790000007a24 */ /* 0x000fe800078e0205 */
[----:B------:R-:W-:Y:S02]  /*7010*/  IMAD.IADD R0, R3, 0x1, R0 ;  /* 0x0000000103007824 */ /* 0x000fe400078e0200 */
[----:B------:R-:W-:Y:S04]  /*7020*/  IMAD.WIDE.U32 R2, R2, 0x30, RZ ;  /* 0x0000003002027825 */ /* 0x000fe800078e00ff */
[----:B------:R-:W-:Y:S04]  /*7030*/  IMAD R0, R0, 0x30, RZ ;  /* 0x0000003000007824 */ /* 0x000fe800078e02ff */
[----:B------:R-:W-:Y:S01]  /*7040*/  IMAD.IADD R0, R3, 0x1, R0 ;  /* 0x0000000103007824 */ /* 0x000fe200078e0200 */
[-C--:B--2---:R-:W-:Y:S05]  /*7050*/  @P1 IADD3 R3, P0, R230, R2.reuse, RZ ;  /* 0x00000002e6031210 */ /* 0x084fea0007f1e0ff */
[C---:B---3--:R-:W-:Y:S01]  /*7060*/  @P1 IMAD.X R7, R0.reuse, 0x1, R225, P0 ;  /* 0x0000000100071824 */ /* 0x048fe200000e06e1 */
[-C--:B------:R-:W-:Y:S05]  /*7070*/  @P1 IADD3 R5, P0, R249, R2.reuse, RZ ;  /* 0x00000002f9051210 */ /* 0x080fea0007f1e0ff */
[C---:B------:R-:W-:Y:S01]  /*7080*/  @P1 IMAD.X R8, R0.reuse, 0x1, R248, P0 ;  /* 0x0000000100081824 */ /* 0x040fe200000e06f8 */
[-C--:B------:R-:W-:Y:S05]  /*7090*/  @P1 IADD3 R6, P0, R247, R2.reuse, RZ ;  /* 0x00000002f7061210 */ /* 0x080fea0007f1e0ff */
[----:B------:R-:W-:Y:S01]  /*70a0*/  @P1 IMAD.X R9, R0, 0x1, R246, P0 ;  /* 0x0000000100091824 */ /* 0x000fe200000e06f6 */
[C---:B------:R-:W-:Y:S04]  /*70b0*/  @P1 LEA R12, P0, R3.reuse, c[0x0][0x1c8], 0x1 ;  /* 0x00007200030c1a11 */ /* 0x040fe800078008ff */
[----:B------:R-:W-:Y:S02]  /*70c0*/  @P1 LEA.HI.X R13, R3, c[0x0][0x1cc], R7, 0x1, P0 ;  /* 0x00007300030d1a11 */ /* 0x000fe400000f0c07 */
[C---:B------:R-:W-:Y:S03]  /*70d0*/  @P1 LEA R10, P0, R5.reuse, c[0x0][0x1c8], 0x1 ;  /* 0x00007200050a1a11 */ /* 0x040fe600078008ff */
[----:B------:R-:W-:Y:S01]  /*70e0*/  @!PT LDS RZ, [RZ] ;  /* 0x00000000fffff984 */ /* 0x000fe20000000800 */
[----:B------:R-:W-:Y:S01]  /*70f0*/  @!PT LDS RZ, [RZ] ;  /* 0x00000000fffff984 */ /* 0x000fe20000000800 */
[----:B------:R-:W-:Y:S01]  /*7100*/  @!PT LDS RZ, [RZ] ;  /* 0x00000000fffff984 */ /* 0x000fe20000000800 */
[----:B------:R2:W-:Y:S01]  /*7110*/  @P1 LDGSTS.E.BYPASS.LTC128B.128 [R223+0x3c80], [R12.64], !P5 ;  /* 0x03c800000cdf1fae */ /* 0x0005e2000e901d48 */
[----:B------:R-:W-:Y:S02]  /*7120*/  @P1 LEA.HI.X R11, R5, c[0x0][0x1cc], R8, 0x1, P0 ;  /* 0x00007300050b1a11 */ /* 0x000fe400000f0c08 */
[C---:B------:R-:W-:Y:S03]  /*7130*/  @P1 LEA R8, P0, R6.reuse, c[0x0][0x1c8], 0x1 ;  /* 0x0000720006081a11 */ /* 0x040fe600078008ff */
[----:B------:R2:W-:Y:S01]  /*7140*/  @P1 LDGSTS.E.BYPASS.LTC128B.128 [R223+0x4880], [R10.64], !P4 ;  /* 0x048800000adf1fae */ /* 0x0005e2000e101d48 */
[----:B------:R-:W-:Y:S02]  /*7150*/  @P1 LEA.HI.X R9, R6, c[0x0][0x1cc], R9, 0x1, P0 ;  /* 0x0000730006091a11 */ /* 0x000fe400000f0c09 */
[----:B------:R-:W-:Y:S03]  /*7160*/  ISETP.GE.AND P0, PT, R4, 0x21, PT ;  /* 0x000000210400780c */ /* 0x000fe60003f06270 */
[----:B------:R2:W-:Y:S10]  /*7170*/  @P1 LDGSTS.E.BYPASS.LTC128B.128 [R223+0x5480], [R8.64], !P3 ;  /* 0x0548000008df1fae */ /* 0x0005f4000d901d48 */
[----:B----4-:R-:W-:Y:S05]  /*7180*/  @P0 IADD3 R2, P2, R232, R2, RZ ;  /* 0x00000002e8020210 */ /* 0x010fea0007f5e0ff */
[----:B------:R-:W-:Y:S01]  /*7190*/  @P0 IMAD.X R0, R233, 0x1, R0, P2 ;  /* 0x00000001e9000824 */ /* 0x000fe200010e0600 */
[----:B------:R-:W-:Y:S05]  /*71a0*/  @P0 IADD3 R3, P2, R2, R230, RZ ;  /* 0x000000e602030210 */ /* 0x000fea0007f5e0ff */
[----:B------:R-:W-:Y:S01]  /*71b0*/  @P0 IMAD.X R4, R0, 0x1, R225, P2 ;  /* 0x0000000100040824 */ /* 0x000fe200010e06e1 */
[C---:B------:R-:W-:Y:S04]  /*71c0*/  @P0 LEA R6, P2, R3.reuse, c[0x0][0x1c8], 0x1 ;  /* 0x0000720003060a11 */ /* 0x040fe800078408ff */
[----:B------:R-:W-:Y:S02]  /*71d0*/  @P0 LEA.HI.X R7, R3, c[0x0][0x1cc], R4, 0x1, P2 ;  /* 0x0000730003070a11 */ /* 0x000fe400010f0c04 */
[----:B------:R-:W-:Y:S03]  /*71e0*/  @P0 IADD3 R3, P2, R2, R249, RZ ;  /* 0x000000f902030210 */ /* 0x000fe60007f5e0ff */
        /* <DEDUP_REMOVED lines=10> */
.L_x_287:
[----:B--234-:R-:W2:Y:S01]  /*7290*/  LDL R2, [R1+0x4c] ;  /* 0x00004c0001027983 */ /* 0x01cea20000100800 */
[----:B------:R-:W-:Y:S02]  /*72a0*/  IMAD.MOV.U32 R0, RZ, RZ, c[0x0][0x2c4] ;  /* 0x0000b100ff007624 */ /* 0x000fe400078e00ff */
[----:B------:R-:W-:Y:S01]  /*72b0*/  IMAD.MOV.U32 R33, RZ, RZ, c[0x0][0x32c] ;  /* 0x0000cb00ff217624 */ /* 0x000fe200078e00ff */
[----:B------:R-:W3:Y:S02]  /*72c0*/  LDL R32, [R1+0x4] ;  /* 0x0000040001207983 */ /* 0x000ee40000100800 */
[----:B------:R-:W-:Y:S02]  /*72d0*/  ISETP.NE.AND P0, PT, R0, 0x1, PT ;  /* 0x000000010000780c */ /* 0x000fe40003f05270 */
[----:B------:R-:W0:Y:S11]  /*72e0*/  LDGDEPBAR ;  /* 0x00000000000079af */ /* 0x000e360000000000 */
[----:B--2---:R-:W-:Y:S04]  /*72f0*/  @P0 IMAD.HI.U32 R0, R2, c[0x0][0x2c8], RZ ;  /* 0x0000b20002000a27 */ /* 0x004fe800078e00ff */
[----:B------:R-:W-:Y:S01]  /*7300*/  IMAD.MOV.U32 R5, RZ, RZ, R2 ;  /* 0x000000ffff057224 */ /* 0x000fe200078e0002 */
[----:B------:R-:W-:Y:S01]  /*7310*/  @P0 SHF.R.U32.HI R5, RZ, c[0x0][0x2cc], R0 ;  /* 0x0000b300ff050a19 */ /* 0x000fe20000011600 */
[----:B------:R-:W-:Y:S01]  /*7320*/  IMAD R0, R222, -0x30, RZ ;  /* 0xffffffd0de007824 */ /* 0x000fe200078e02ff */
[----:B------:R-:W-:Y:S03]  /*7330*/  ISETP.GE.AND P0, PT, R33, 0x1, PT ;  /* 0x000000012100780c */ /* 0x000fe60003f06270 */
[----:B------:R-:W2:Y:S01]  /*7340*/  SHFL.IDX PT, R4, R5, RZ, 0x1c1f ;  /* 0x001c1fff05047589 */ /* 0x000ea200000e0000 */
[----:B---3--:R-:W-:Y:S04]  /*7350*/  IADD3 R7, -R32, 0x1, R0 ;  /* 0x0000000120077810 */ /* 0x008fe80007ffe100 */
[----:B------:R-:W-:Y:S04]  /*7360*/  IADD3 R7, -R229, R7, R227 ;  /* 0x00000007e5077210 */ /* 0x000fe80007ffe1e3 */
[C---:B------:R-:W-:Y:S02]  /*7370*/  IADD3 R6, R7.reuse, c[0x0][0x328], RZ ;  /* 0x0000ca0007067a10 */ /* 0x040fe40007ffe0ff */
[----:B------:R-:W-:Y:S03]  /*7380*/  IADD3 R7, R7, UR6, RZ ;  /* 0x0000000607077c10 */ /* 0x000fe6000fffe0ff */
[----:B--2---:R-:W-:Y:S02]  /*7390*/  IMAD.IADD R3, R6, 0x1, R4 ;  /* 0x0000000106037824 */ /* 0x004fe400078e0204 */
[----:B------:R-:W-:Y:S01]  /*73a0*/  IMAD.IADD R2, R4, 0x1, R7 ;  /* 0x0000000104027824 */ /* 0x000fe200078e0207 */
[----:B------:R-:W-:-:S05]  /*73b0*/  @!P0 BRA `(.L_x_288) ;  /* 0x0000018000008947 */ /* 0x000fca0003800000 */
[----:B------:R-:W-:Y:S01]  /*73c0*/  IADD3 R4, -R229, R227, R4 ;  /* 0x000000e3e5047210 */ /* 0x000fe20007ffe104 */
[----:B------:R-:W-:Y:S03]  /*73d0*/  BSSY B0, `(.L_x_289) ;  /* 0x0000011000007945 */ /* 0x000fe60003800000 */
        /* <DEDUP_REMOVED lines=11> */
.L_x_290:
[----:B------:R-:W-:Y:S04]  /*7490*/  MOV R8, c[0x0][0x32c] ;  /* 0x0000cb0000087a02 */ /* 0x000fe80000000f00 */
[----:B------:R-:W-:Y:S11]  /*74a0*/  ISETP.NE.AND P0, PT, R8, 0x1, PT ;  /* 0x000000010800780c */ /* 0x000ff60003f05270 */
[----:B------:R-:W-:Y:S02]  /*74b0*/  @!UPT UIADD3 URZ, URZ, URZ, URZ ;  /* 0x0000003f3f3ff290 */ /* 0x000fe4000fffe03f */
[----:B------:R-:W-:Y:S05]  /*74c0*/  @P0 IMAD.HI.U32 R8, R4, c[0x0][0x330], RZ ;  /* 0x0000cc0004080a27 */ /* 0x000fea00078e00ff */
[----:B------:R-:W-:Y:S02]  /*74d0*/  @P0 SHF.R.U32.HI R4, RZ, c[0x0][0x334], R8 ;  /* 0x0000cd00ff040a19 */ /* 0x000fe40000011608 */
.L_x_291:
[----:B------:R-:W-:Y:S05]  /*74e0*/  BSYNC B0 ;  /* 0x0000000000007941 */ /* 0x000fea0003800000 */
.L_x_289:
[----:B------:R-:W-:Y:S04]  /*74f0*/  IMAD.IADD R8, R0, 0x1, -R32 ;  /* 0x0000000100087824 */ /* 0x000fe800078e0a20 */
[----:B------:R-:W-:Y:S05]  /*7500*/  IMAD R4, R4, c[0x0][0x32c], R8 ;  /* 0x0000cb0004047a24 */ /* 0x000fea00078e0208 */
[----:B------:R-:W-:Y:S02]  /*7510*/  IADD3 R8, R4, c[0x0][0x32c], RZ ;  /* 0x0000cb0004087a10 */ /* 0x000fe40007ffe0ff */
[----:B------:R-:W-:Y:S02]  /*7520*/  IMNMX R2, R2, R4, !PT ;  /* 0x0000000402027217 */ /* 0x000fe40007800200 */
[----:B------:R-:W-:Y:S02]  /*7530*/  IMNMX R3, R3, R8, PT ;  /* 0x0000000803037217 */ /* 0x000fe40003800200 */
.L_x_288:
[C---:B------:R-:W-:Y:S01]  /*7540*/  ISETP.GE.AND P0, PT, R0.reuse, 0x1, PT ;  /* 0x000000010000780c */ /* 0x040fe20003f06270 */
[----:B------:R-:W2:Y:S01]  /*7550*/  SHFL.IDX PT, R4, R5, 0x1, 0x1c1f ;  /* 0x003c1f0005047f89 */ /* 0x000ea200000e0000 */
[----:B------:R-:W-:Y:S02]  /*7560*/  ISETP.GE.AND P1, PT, R0, 0x2, PT ;  /* 0x000000020000780c */ /* 0x000fe40003f26270 */
[----:B------:R-:W-:Y:S02]  /*7570*/  P2R R13, PR, RZ, 0x1 ;  /* 0x00000001ff0d7803 */ /* 0x000fe40000000000 */
[----:B------:R-:W-:Y:S02]  /*7580*/  ISETP.GT.AND P0, PT, R2, RZ, !P0 ;  /* 0x000000ff0200720c */ /* 0x000fe40004704270 */
[----:B------:R-:W-:Y:S02]  /*7590*/  P2R R12, PR, RZ, 0x2 ;  /* 0x00000002ff0c7803 */ /* 0x000fe40000000000 */
[C---:B------:R-:W-:Y:S02]  /*75a0*/  ISETP.LT.OR P0, PT, R3.reuse, 0x1, P0 ;  /* 0x000000010300780c */ /* 0x040fe40000701670 */
[----:B------:R-:W-:Y:S02]  /*75b0*/  ISETP.GE.AND P6, PT, R0, 0x12, PT ;  /* 0x000000120000780c */ /* 0x000fe40003fc6270 */
[----:B------:R-:W-:Y:S02]  /*75c0*/  FSEL R15, R162, -INF , !P0 ;  /* 0xff800000a20f7808 */ /* 0x000fe40004000000 */
[----:B------:R-:W-:Y:S02]  /*75d0*/  ISETP.GT.AND P0, PT, R2, 0x1, !P1 ;  /* 0x000000010200780c */ /* 0x000fe40004f04270 */
[----:B------:R-:W-:Y:S02]  /*75e0*/  ISETP.GE.AND P1, PT, R0, 0x9, PT ;  /* 0x000000090000780c */ /* 0x000fe40003f26270 */
[----:B------:R-:W-:Y:S02]  /*75f0*/  ISETP.LT.OR P0, PT, R3, 0x2, P0 ;  /* 0x000000020300780c */ /* 0x000fe40000701670 */
[----:B------:R-:W-:Y:S02]  /*7600*/  P2R R11, PR, RZ, 0x2 ;  /* 0x00000002ff0b7803 */ /* 0x000fe40000000000 */
[----:B------:R-:W-:Y:S02]  /*7610*/  FSEL R17, R161, -INF , !P0 ;  /* 0xff800000a1117808 */ /* 0x000fe40004000000 */
[----:B------:R-:W-:Y:S02]  /*7620*/  ISETP.GT.AND P0, PT, R2, 0x8, !P1 ;  /* 0x000000080200780c */ /* 0x000fe40004f04270 */
[----:B------:R-:W-:Y:S02]  /*7630*/  ISETP.GE.AND P1, PT, R0, 0xa, PT ;  /* 0x0000000a0000780c */ /* 0x000fe40003f26270 */
[C---:B------:R-:W-:Y:S02]  /*7640*/  ISETP.LT.OR P0, PT, R3.reuse, 0x9, P0 ;  /* 0x000000090300780c */ /* 0x040fe40000701670 */
[----:B------:R-:W-:Y:S02]  /*7650*/  P2R R10, PR, RZ, 0x2 ;  /* 0x00000002ff0a7803 */ /* 0x000fe40000000000 */
[----:B------:R-:W-:Y:S02]  /*7660*/  FSEL R18, R110, -INF , !P0 ;  /* 0xff8000006e127808 */ /* 0x000fe40004000000 */
[----:B------:R-:W-:Y:S02]  /*7670*/  ISETP.GT.AND P0, PT, R2, 0x9, !P1 ;  /* 0x000000090200780c */ /* 0x000fe40004f04270 */
[C---:B------:R-:W-:Y:S02]  /*7680*/  ISETP.GE.AND P1, PT, R0.reuse, 0x11, PT ;  /* 0x000000110000780c */ /* 0x040fe40003f26270 */
[C---:B------:R-:W-:Y:S02]  /*7690*/  ISETP.LT.OR P0, PT, R3.reuse, 0xa, P0 ;  /* 0x0000000a0300780c */ /* 0x040fe40000701670 */
[----:B------:R-:W-:Y:S02]  /*76a0*/  ISETP.GE.AND P5, PT, R0, 0x19, PT ;  /* 0x000000190000780c */ /* 0x000fe40003fa6270 */
[----:B------:R-:W-:Y:S02]  /*76b0*/  FSEL R23, R104, -INF , !P0 ;  /* 0xff80000068177808 */ /* 0x000fe40004000000 */
[----:B------:R-:W-:Y:S02]  /*76c0*/  ISETP.GT.AND P0, PT, R2, 0x10, !P1 ;  /* 0x000000100200780c */ /* 0x000fe40004f04270 */
[C---:B------:R-:W-:Y:S02]  /*76d0*/  ISETP.GE.AND P4, PT, R0.reuse, 0x1a, PT ;  /* 0x0000001a0000780c */ /* 0x040fe40003f86270 */
[----:B------:R-:W-:Y:S02]  /*76e0*/  ISETP.LT.OR P0, PT, R3, 0x11, P0 ;  /* 0x000000110300780c */ /* 0x000fe40000701670 */
[----:B------:R-:W-:Y:S02]  /*76f0*/  ISETP.GE.AND P3, PT, R0, 0x21, PT ;  /* 0x000000210000780c */ /* 0x000fe40003f66270 */
[----:B------:R-:W-:Y:S02]  /*7700*/  FSEL R40, R101, -INF , !P0 ;  /* 0xff80000065287808 */ /* 0x000fe40004000000 */
[----:B------:R-:W-:Y:S02]  /*7710*/  ISETP.GT.AND P0, PT, R2, 0x11, !P6 ;  /* 0x000000110200780c */ /* 0x000fe40007704270 */
[----:B------:R-:W-:Y:S02]  /*7720*/  ISETP.GE.AND P2, PT, R0, 0x22, PT ;  /* 0x000000220000780c */ /* 0x000fe40003f46270 */
[C---:B------:R-:W-:Y:S02]  /*7730*/  ISETP.LT.OR P0, PT, R3.reuse, 0x12, P0 ;  /* 0x000000120300780c */ /* 0x040fe40000701670 */
[----:B------:R-:W-:Y:S02]  /*7740*/  P2R R9, PR, RZ, 0x2 ;  /* 0x00000002ff097803 */ /* 0x000fe40000000000 */
[----:B------:R-:W-:Y:S02]  /*7750*/  FSEL R41, R100, -INF , !P0 ;  /* 0xff80000064297808 */ /* 0x000fe40004000000 */
[----:B------:R-:W-:Y:S02]  /*7760*/  ISETP.GT.AND P0, PT, R2, 0x18, !P5 ;  /* 0x000000180200780c */ /* 0x000fe40006f04270 */
[----:B------:R-:W-:Y:S02]  /*7770*/  ISETP.GE.AND P1, PT, R0, 0x29, PT ;  /* 0x000000290000780c */ /* 0x000fe40003f26270 */
[----:B------:R-:W-:Y:S04]  /*7780*/  ISETP.LT.OR P0, PT, R3, 0x19, P0 ;  /* 0x000000190300780c */ /* 0x000fe80000701670 */
[----:B-1----:R-:W-:Y:S02]  /*7790*/  FSEL R165, R25, -INF , !P0 ;  /* 0xff80000019a57808 */ /* 0x002fe40004000000 */
[----:B------:R-:W-:Y:S04]  /*77a0*/  ISETP.GT.AND P0, PT, R2, 0x19, !P4 ;  /* 0x000000190200780c */ /* 0x000fe80006704270 */
[C---:B------:R-:W-:Y:S04]  /*77b0*/  ISETP.LT.OR P0, PT, R3.reuse, 0x1a, P0 ;  /* 0x0000001a0300780c */ /* 0x040fe80000701670 */
[----:B------:R-:W-:Y:S02]  /*77c0*/  FSEL R166, R24, -INF , !P0 ;  /* 0xff80000018a67808 */ /* 0x000fe40004000000 */
[----:B------:R-:W-:Y:S04]  /*77d0*/  ISETP.GT.AND P0, PT, R2, 0x20, !P3 ;  /* 0x000000200200780c */ /* 0x000fe80005f04270 */
[C---:B------:R-:W-:Y:S04]  /*77e0*/  ISETP.LT.OR P0, PT, R3.reuse, 0x21, P0 ;  /* 0x000000210300780c */ /* 0x040fe80000701670 */
[----:B------:R-:W-:Y:S02]  /*77f0*/  FSEL R181, R22, -INF , !P0 ;  /* 0xff80000016b57808 */ /* 0x000fe40004000000 */
[C---:B------:R-:W-:Y:S04]  /*7800*/  ISETP.GT.AND P0, PT, R2.reuse, 0x21, !P2 ;  /* 0x000000210200780c */ /* 0x040fe80005704270 */
[----:B------:R-:W-:Y:S04]  /*7810*/  ISETP.LT.OR P0, PT, R3, 0x22, P0 ;  /* 0x000000220300780c */ /* 0x000fe80000701670 */
[----:B------:R-:W-:Y:S02]  /*7820*/  FSEL R183, R19, -INF , !P0 ;  /* 0xff80000013b77808 */ /* 0x000fe40004000000 */
[----:B------:R-:W-:Y:S04]  /*7830*/  ISETP.GT.AND P0, PT, R2, 0x28, !P1 ;  /* 0x000000280200780c */ /* 0x000fe80004f04270 */
[----:B------:R-:W-:Y:S04]  /*7840*/  ISETP.LT.OR P0, PT, R3, 0x29, P0 ;  /* 0x000000290300780c */ /* 0x000fe80000701670 */
[----:B------:R-:W-:Y:S02]  /*7850*/  FSEL R192, R16, -INF , !P0 ;  /* 0xff80000010c07808 */ /* 0x000fe40004000000 */
[----:B------:R-:W-:Y:S04]  /*7860*/  ISETP.GE.AND P0, PT, R0, 0x2a, PT ;  /* 0x0000002a0000780c */ /* 0x000fe80003f06270 */
[----:B------:R-:W-:Y:S02]  /*7870*/  P2R R8, PR, RZ, 0x1 ;  /* 0x00000001ff087803 */ /* 0x000fe40000000000 */
[----:B------:R-:W-:Y:S01]  /*7880*/  ISETP.GT.AND P0, PT, R2, 0x29, !P0 ;  /* 0x000000290200780c */ /* 0x000fe20004704270 */
[--C-:B--2---:R-:W-:Y:S03]  /*7890*/  IMAD.IADD R2, R7, 0x1, R4.reuse ;  /* 0x0000000107027824 */ /* 0x104fe600078e0204 */
[----:B------:R-:W-:Y:S01]  /*78a0*/  ISETP.LT.OR P0, PT, R3, 0x2a, P0 ;  /* 0x0000002a0300780c */ /* 0x000fe20000701670 */
[----:B------:R-:W-:Y:S03]  /*78b0*/  IMAD.IADD R3, R6, 0x1, R4 ;  /* 0x0000000106037824 */ /* 0x000fe600078e0204 */
[----:B------:R-:W-:Y:S02]  /*78c0*/  FSEL R193, R14, -INF , !P0 ;  /* 0xff8000000ec17808 */ /* 0x000fe40004000000 */
[----:B------:R-:W-:Y:S11]  /*78d0*/  ISETP.GE.AND P0, PT, R33, 0x1, PT ;  /* 0x000000012100780c */ /* 0x000ff60003f06270 */
[----:B------:R-:W-:Y:S02]  /*78e0*/  @!UPT UIADD3 URZ, URZ, URZ, URZ ;  /* 0x0000003f3f3ff290 */ /* 0x000fe4000fffe03f */
        /* <DEDUP_REMOVED lines=14> */
.L_x_294:
[----:B------:R-:W-:Y:S04]  /*79d0*/  MOV R14, c[0x0][0x32c] ;  /* 0x0000cb00000e7a02 */ /* 0x000fe80000000f00 */
[----:B------:R-:W-:Y:S11]  /*79e0*/  ISETP.NE.AND P0, PT, R14, 0x1, PT ;  /* 0x000000010e00780c */ /* 0x000ff60003f05270 */
[----:B------:R-:W-:Y:S02]  /*79f0*/  @!UPT UIADD3 URZ, URZ, URZ, URZ ;  /* 0x0000003f3f3ff290 */ /* 0x000fe4000fffe03f */
[----:B------:R-:W-:Y:S05]  /*7a00*/  @P0 IMAD.HI.U32 R14, R4, c[0x0][0x330], RZ ;  /* 0x0000cc00040e0a27 */ /* 0x000fea00078e00ff */
[----:B------:R-:W-:Y:S02]  /*7a10*/  @P0 SHF.R.U32.HI R4, RZ, c[0x0][0x334], R14 ;  /* 0x0000cd00ff040a19 */ /* 0x000fe4000001160e */
.L_x_295:
[----:B------:R-:W-:Y:S05]  /*7a20*/  BSYNC B0 ;  /* 0x0000000000007941 */ /* 0x000fea0003800000 */
.L_x_293:
[----:B------:R-:W-:Y:S04]  /*7a30*/  IMAD.IADD R14, R0, 0x1, -R32 ;  /* 0x00000001000e7824 */ /* 0x000fe800078e0a20 */
[----:B------:R-:W-:Y:S05]  /*7a40*/  IMAD R4, R4, c[0x0][0x32c], R14 ;  /* 0x0000cb0004047a24 */ /* 0x000fea00078e020e */
[----:B------:R-:W-:Y:S02]  /*7a50*/  IADD3 R14, R4, c[0x0][0x32c], RZ ;  /* 0x0000cb00040e7a10 */ /* 0x000fe40007ffe0ff */
[----:B------:R-:W-:Y:S02]  /*7a60*/  IMNMX R2, R2, R4, !PT ;  /* 0x0000000402027217 */ /* 0x000fe40007800200 */
[----:B------:R-:W-:Y:S02]  /*7a70*/  IMNMX R3, R3, R14, PT ;  /* 0x0000000e03037217 */ /* 0x000fe40003800200 */
.L_x_292:
[----:B------:R-:W-:Y:S01]  /*7a80*/  ISETP.NE.AND P0, PT, R12, RZ, PT ;  /* 0x000000ff0c00720c */ /* 0x000fe20003f05270 */
[----:B------:R-:W1:Y:S03]  /*7a90*/  SHFL.IDX PT, R4, R5, 0x2, 0x1c1f ;  /* 0x005c1f0005047f89 */ /* 0x000e6600000e0000 */
[C---:B------:R-:W-:Y:S04]  /*7aa0*/  ISETP.GT.AND P0, PT, R2.reuse, 0x1, !P0 ;  /* 0x000000010200780c */ /* 0x040fe80004704270 */
[----:B------:R-:W-:Y:S04]  /*7ab0*/  ISETP.LT.OR P0, PT, R3, 0x2, P0 ;  /* 0x000000020300780c */ /* 0x000fe80000701670 */
[----:B------:R-:W-:Y:S02]  /*7ac0*/  FSEL R19, R169, -INF , !P0 ;  /* 0xff800000a9137808 */ /* 0x000fe40004000000 */
[----:B------:R-:W-:Y:S04]  /*7ad0*/  ISETP.NE.AND P0, PT, R11, RZ, PT ;  /* 0x000000ff0b00720c */ /* 0x000fe80003f05270 */
[----:B------:R-:W-:Y:S04]  /*7ae0*/  ISETP.GT.AND P0, PT, R2, 0x8, !P0 ;  /* 0x000000080200780c */ /* 0x000fe80004704270 */
[C---:B------:R-:W-:Y:S04]  /*7af0*/  ISETP.LT.OR P0, PT, R3.reuse, 0x9, P0 ;  /* 0x000000090300780c */ /* 0x040fe80000701670 */
[----:B------:R-:W-:Y:S02]  /*7b00*/  FSEL R22, R160, -INF , !P0 ;  /* 0xff800000a0167808 */ /* 0x000fe40004000000 */
[----:B------:R-:W-:Y:S04]  /*7b10*/  ISETP.NE.AND P0, PT, R10, RZ, PT ;  /* 0x000000ff0a00720c */ /* 0x000fe80003f05270 */
[C---:B------:R-:W-:Y:S04]  /*7b20*/  ISETP.GT.AND P0, PT, R2.reuse, 0x9, !P0 ;  /* 0x000000090200780c */ /* 0x040fe80004704270 */
[----:B------:R-:W-:Y:S04]  /*7b30*/  ISETP.LT.OR P0, PT, R3, 0xa, P0 ;  /* 0x0000000a0300780c */ /* 0x000fe80000701670 */
[----:B------:R-:W-:Y:S02]  /*7b40*/  FSEL R25, R111, -INF , !P0 ;  /* 0xff8000006f197808 */ /* 0x000fe40004000000 */
[----:B------:R-:W-:Y:S04]  /*7b50*/  ISETP.NE.AND P0, PT, R9, RZ, PT ;  /* 0x000000ff0900720c */ /* 0x000fe80003f05270 */
[----:B------:R-:W-:Y:S04]  /*7b60*/  ISETP.GT.AND P0, PT, R2, 0x10, !P0 ;  /* 0x000000100200780c */ /* 0x000fe80004704270 */
[C---:B------:R-:W-:Y:S04]  /*7b70*/  ISETP.LT.OR P0, PT, R3.reuse, 0x11, P0 ;  /* 0x000000110300780c */ /* 0x040fe80000701670 */
[----:B------:R-:W-:Y:S02]  /*7b80*/  FSEL R47, R106, -INF , !P0 ;  /* 0xff8000006a2f7808 */ /* 0x000fe40004000000 */
[C---:B------:R-:W-:Y:S04]  /*7b90*/  ISETP.GT.AND P0, PT, R2.reuse, 0x11, !P6 ;  /* 0x000000110200780c */ /* 0x040fe80007704270 */
[----:B------:R-:W-:Y:S04]  /*7ba0*/  ISETP.LT.OR P0, PT, R3, 0x12, P0 ;  /* 0x000000120300780c */ /* 0x000fe80000701670 */
        /* <DEDUP_REMOVED lines=16> */
[----:B------:R-:W-:Y:S04]  /*7cb0*/  ISETP.NE.AND P0, PT, R13, RZ, PT ;  /* 0x000000ff0d00720c */ /* 0x000fe80003f05270 */
[----:B------:R-:W-:Y:S04]  /*7cc0*/  ISETP.GT.AND P0, PT, R2, RZ, !P0 ;  /* 0x000000ff0200720c */ /* 0x000fe80004704270 */
[----:B------:R-:W-:Y:S04]  /*7cd0*/  ISETP.LT.OR P0, PT, R3, 0x1, P0 ;  /* 0x000000010300780c */ /* 0x000fe80000701670 */
[----:B------:R-:W-:Y:S02]  /*7ce0*/  FSEL R16, R175, -INF , !P0 ;  /* 0xff800000af107808 */ /* 0x000fe40004000000 */
[----:B------:R-:W-:Y:S04]  /*7cf0*/  ISETP.NE.AND P0, PT, R8, RZ, PT ;  /* 0x000000ff0800720c */ /* 0x000fe80003f05270 */
[----:B------:R-:W-:Y:S01]  /*7d00*/  ISETP.GT.AND P0, PT, R2, 0x29, !P0 ;  /* 0x000000290200780c */ /* 0x000fe20004704270 */
[--C-:B-1----:R-:W-:Y:S03]  /*7d10*/  IMAD.IADD R2, R7, 0x1, R4.reuse ;  /* 0x0000000107027824 */ /* 0x102fe600078e0204 */
        /* <DEDUP_REMOVED lines=19> */
.L_x_298:
[----:B------:R-:W-:Y:S04]  /*7e50*/  MOV R14, c[0x0][0x32c] ;  /* 0x0000cb00000e7a02 */ /* 0x000fe80000000f00 */
[----:B------:R-:W-:Y:S11]  /*7e60*/  ISETP.NE.AND P0, PT, R14, 0x1, PT ;  /* 0x000000010e00780c */ /* 0x000ff60003f05270 */
[----:B------:R-:W-:Y:S02]  /*7e70*/  @!UPT UIADD3 URZ, URZ, URZ, URZ ;  /* 0x0000003f3f3ff290 */ /* 0x000fe4000fffe03f */
[----:B------:R-:W-:Y:S05]  /*7e80*/  @P0 IMAD.HI.U32 R14, R4, c[0x0][0x330], RZ ;  /* 0x0000cc00040e0a27 */ /* 0x000fea00078e00ff */
[----:B------:R-:W-:Y:S02]  /*7e90*/  @P0 SHF.R.U32.HI R4, RZ, c[0x0][0x334], R14 ;  /* 0x0000cd00ff040a19 */ /* 0x000fe4000001160e */
.L_x_299:
[----:B------:R-:W-:Y:S05]  /*7ea0*/  BSYNC B0 ;  /* 0x0000000000007941 */ /* 0x000fea0003800000 */
.L_x_297:
[----:B------:R-:W-:Y:S04]  /*7eb0*/  IMAD.IADD R14, R0, 0x1, -R32 ;  /* 0x00000001000e7824 */ /* 0x000fe800078e0a20 */
[----:B------:R-:W-:Y:S05]  /*7ec0*/  IMAD R4, R4, c[0x0][0x32c], R14 ;  /* 0x0000cb0004047a24 */ /* 0x000fea00078e020e */
[----:B------:R-:W-:Y:S02]  /*7ed0*/  IADD3 R14, R4, c[0x0][0x32c], RZ ;  /* 0x0000cb00040e7a10 */ /* 0x000fe40007ffe0ff */
[----:B------:R-:W-:Y:S02]  /*7ee0*/  IMNMX R2, R2, R4, !PT ;  /* 0x0000000402027217 */ /* 0x000fe40007800200 */
[----:B------:R-:W-:Y:S02]  /*7ef0*/  IMNMX R3, R3, R14, PT ;  /* 0x0000000e03037217 */ /* 0x000fe40003800200 */
.L_x_296:
[----:B------:R-:W-:Y:S01]  /*7f00*/  ISETP.NE.AND P0, PT, R12, RZ, PT ;  /* 0x000000ff0c00720c */ /* 0x000fe20003f05270 */
[----:B------:R-:W1:Y:S03]  /*7f10*/  SHFL.IDX PT, R4, R5, 0x3, 0x1c1f ;  /* 0x007c1f0005047f89 */ /* 0x000e6600000e0000 */
        /* <DEDUP_REMOVED lines=59> */
.L_x_302:
[----:B------:R-:W-:Y:S04]  /*82d0*/  MOV R5, c[0x0][0x32c] ;  /* 0x0000cb0000057a02 */ /* 0x000fe80000000f00 */
[----:B------:R-:W-:Y:S11]  /*82e0*/  ISETP.NE.AND P0, PT, R5, 0x1, PT ;  /* 0x000000010500780c */ /* 0x000ff60003f05270 */
[----:B------:R-:W-:Y:S02]  /*82f0*/  @!UPT UIADD3 URZ, URZ, URZ, URZ ;  /* 0x0000003f3f3ff290 */ /* 0x000fe4000fffe03f */
[----:B------:R-:W-:Y:S05]  /*8300*/  @P0 IMAD.HI.U32 R5, R4, c[0x0][0x330], RZ ;  /* 0x0000cc0004050a27 */ /* 0x000fea00078e00ff */
[----:B------:R-:W-:Y:S02]  /*8310*/  @P0 SHF.R.U32.HI R4, RZ, c[0x0][0x334], R5 ;  /* 0x0000cd00ff040a19 */ /* 0x000fe40000011605 */
.L_x_303:
[----:B------:R-:W-:Y:S05]  /*8320*/  BSYNC B0 ;  /* 0x0000000000007941 */ /* 0x000fea0003800000 */
.L_x_301:
[----:B------:R-:W-:Y:S04]  /*8330*/  IMAD.IADD R0, R0, 0x1, -R32 ;  /* 0x0000000100007824 */ /* 0x000fe800078e0a20 */
[----:B------:R-:W-:Y:S05]  /*8340*/  IMAD R4, R4, c[0x0][0x32c], R0 ;  /* 0x0000cb0004047a24 */ /* 0x000fea00078e0200 */
[----:B------:R-:W-:Y:S02]  /*8350*/  IADD3 R0, R4, c[0x0][0x32c], RZ ;  /* 0x0000cb0004007a10 */ /* 0x000fe40007ffe0ff */
[----:B------:R-:W-:Y:S02]  /*8360*/  IMNMX R2, R2, R4, !PT ;  /* 0x0000000402027217 */ /* 0x000fe40007800200 */
[----:B------:R-:W-:Y:S02]  /*8370*/  IMNMX R3, R3, R0, PT ;  /* 0x0000000003037217 */ /* 0x000fe40003800200 */
.L_x_300:
[----:B------:R-:W-:Y:S01]  /*8380*/  ISETP.NE.AND P0, PT, R13, RZ, PT ;  /* 0x000000ff0d00720c */ /* 0x000fe20003f05270 */
[----:B------:R-:W-:Y:S01]  /*8390*/  LDSM.16.MT88.4 R36, [R210+0x1880] ;  /* 0x00188000d224783b */ /* 0x000fe20000004200 */
[----:B------:R-:W-:Y:S02]  /*83a0*/  FMNMX.FTZ R106, R15, R102, !PT ;  /* 0x000000660f6a7209 */ /* 0x000fe40007810000 */
[----:B------:R-:W-:Y:S02]  /*83b0*/  ISETP.GT.AND P0, PT, R2, RZ, !P0 ;  /* 0x000000ff0200720c */ /* 0x000fe40004704270 */
        /* <DEDUP_REMOVED lines=25> */
[----:B------:R-:W-:Y:S01]  /*8550*/  ISETP.NE.AND P0, PT, R9, RZ, PT ;  /* 0x000000ff0900720c */ /* 0x000fe20003f05270 */
[----:B------:R-:W1:Y:S01]  /*8560*/  SHFL.BFLY PT, R5, R106, 0x2, 0x1f ;  /* 0x0c401f006a057f89 */ /* 0x000e6200000e0000 */
[----:B------:R-:W-:Y:S02]  /*8570*/  FMNMX.FTZ R0, R16, R103, !PT ;  /* 0x0000006710007209 */ /* 0x000fe40007810000 */
[----:B------:R-:W-:Y:S02]  /*8580*/  ISETP.GT.AND P0, PT, R2, 0x10, !P0 ;  /* 0x000000100200780c */ /* 0x000fe40004704270 */
[----:B------:R-:W-:Y:S02]  /*8590*/  FMNMX.FTZ R0, R19, R0, !PT ;  /* 0x0000000013007209 */ /* 0x000fe40007810000 */
[----:B------:R-:W-:Y:S02]  /*85a0*/  ISETP.LT.OR P0, PT, R3, 0x11, P0 ;  /* 0x000000110300780c */ /* 0x000fe40000701670 */
[----:B------:R-:W-:Y:S02]  /*85b0*/  FMNMX.FTZ R0, R22, R0, !PT ;  /* 0x0000000016007209 */ /* 0x000fe40007810000 */
[----:B------:R-:W-:Y:S02]  /*85c0*/  FSEL R171, R171, -INF , !P0 ;  /* 0xff800000abab7808 */ /* 0x000fe40004000000 */
[C---:B------:R-:W-:Y:S02]  /*85d0*/  ISETP.GT.AND P0, PT, R2.reuse, 0x11, !P6 ;  /* 0x000000110200780c */ /* 0x040fe40007704270 */
[----:B------:R-:W-:Y:S02]  /*85e0*/  FMNMX.FTZ R0, R25, R0, !PT ;  /* 0x0000000019007209 */ /* 0x000fe40007810000 */
[----:B------:R-:W-:Y:S02]  /*85f0*/  ISETP.LT.OR P0, PT, R3, 0x12, P0 ;  /* 0x000000120300780c */ /* 0x000fe40000701670 */
[----:B------:R-:W-:Y:S02]  /*8600*/  FMNMX.FTZ R0, R47, R0, !PT ;  /* 0x000000002f007209 */ /* 0x000fe40007810000 */
[----:B------:R-:W-:Y:S02]  /*8610*/  FSEL R173, R173, -INF , !P0 ;  /* 0xff800000adad7808 */ /* 0x000fe40004000000 */
[----:B------:R-:W-:Y:S02]  /*8620*/  ISETP.GT.AND P0, PT, R2, 0x18, !P5 ;  /* 0x000000180200780c */ /* 0x000fe40006f04270 */
[----:B------:R-:W-:Y:S02]  /*8630*/  FMNMX.FTZ R0, R48, R0, !PT ;  /* 0x0000000030007209 */ /* 0x000fe40007810000 */
[----:B------:R-:W-:Y:S02]  /*8640*/  ISETP.LT.OR P0, PT, R3, 0x19, P0 ;  /* 0x000000190300780c */ /* 0x000fe40000701670 */
[----:B-1----:R-:W-:Y:S02]  /*8650*/  FMNMX.FTZ R106, R106, R5, !PT ;  /* 0x000000056a6a7209 */ /* 0x002fe40007810000 */
[----:B------:R-:W-:Y:S02]  /*8660*/  FSEL R177, R30, -INF , !P0 ;  /* 0xff8000001eb17808 */ /* 0x000fe40004000000 */
[C---:B------:R-:W-:Y:S01]  /*8670*/  ISETP.GT.AND P0, PT, R2.reuse, 0x19, !P4 ;  /* 0x000000190200780c */ /* 0x040fe20006704270 */
[----:B------:R-:W1:Y:S01]  /*8680*/  SHFL.BFLY PT, R5, R106, 0x1, 0x1f ;  /* 0x0c201f006a057f89 */ /* 0x000e6200000e0000 */
[----:B------:R-:W-:Y:S02]  /*8690*/  FMNMX.FTZ R0, R167, R0, !PT ;  /* 0x00000000a7007209 */ /* 0x000fe40007810000 */
[----:B------:R-:W-:Y:S02]  /*86a0*/  ISETP.LT.OR P0, PT, R3, 0x1a, P0 ;  /* 0x0000001a0300780c */ /* 0x000fe40000701670 */
[----:B------:R-:W-:Y:S02]  /*86b0*/  FMNMX.FTZ R0, R169, R0, !PT ;  /* 0x00000000a9007209 */ /* 0x000fe40007810000 */
[----:B------:R-:W-:Y:S02]  /*86c0*/  FSEL R178, R31, -INF , !P0 ;  /* 0xff8000001fb27808 */ /* 0x000fe40004000000 */
[----:B------:R-:W-:Y:S02]  /*86d0*/  ISETP.GT.AND P0, PT, R2, 0x20, !P3 ;  /* 0x000000200200780c */ /* 0x000fe40005f04270 */
        /* <DEDUP_REMOVED lines=8> */
[----:B------:R-:W-:Y:S02]  /*8760*/  FMNMX.FTZ R0, R180, R0, !PT ;  /* 0x00000000b4007209 */ /* 0x000fe40007810000 */
[----:B------:R-:W-:Y:S02]  /*8770*/  FSEL R184, R43, -INF , !P0 ;  /* 0xff8000002bb87808 */ /* 0x000fe40004000000 */
[----:B------:R-:W-:Y:S02]  /*8780*/  ISETP.GT.AND P0, PT, R2, 0x28, !P1 ;  /* 0x000000280200780c */ /* 0x000fe40004f04270 */
[----:B------:R-:W-:Y:S02]  /*8790*/  FMNMX.FTZ R0, R188, R0, !PT ;  /* 0x00000000bc007209 */ /* 0x000fe40007810000 */
[----:B------:R-:W-:Y:S02]  /*87a0*/  FMNMX.FTZ R4, R24, R4, !PT ;  /* 0x0000000418047209 */ /* 0x000fe40007810000 */
[----:B------:R-:W-:Y:S02]  /*87b0*/  ISETP.NE.AND P6, PT, R8, RZ, PT ;  /* 0x000000ff0800720c */ /* 0x000fe40003fc5270 */
[----:B------:R-:W-:Y:S02]  /*87c0*/  ISETP.LT.OR P0, PT, R3, 0x29, P0 ;  /* 0x000000290300780c */ /* 0x000fe40000701670 */
[----:B------:R-:W-:Y:S02]  /*87d0*/  FMNMX.FTZ R105, R189, R0, !PT ;  /* 0x00000000bd697209 */ /* 0x000fe40007810000 */
[----:B------:R-:W-:Y:S02]  /*87e0*/  FMNMX.FTZ R0, R168, R4, !PT ;  /* 0x00000004a8007209 */ /* 0x000fe40007810000 */
[----:B------:R-:W-:Y:S01]  /*87f0*/  FSEL R186, R46, -INF , !P0 ;  /* 0xff8000002eba7808 */ /* 0x000fe20004000000 */
[----:B------:R-:W2:Y:S01]  /*8800*/  SHFL.BFLY PT, R4, R105, 0x2, 0x1f ;  /* 0x0c401f0069047f89 */ /* 0x000ea200000e0000 */
[----:B------:R-:W-:Y:S02]  /*8810*/  ISETP.GT.AND P0, PT, R2, 0x29, !P6 ;  /* 0x000000290200780c */ /* 0x000fe40007704270 */
[----:B------:R-:W-:Y:S02]  /*8820*/  FMNMX.FTZ R0, R170, R0, !PT ;  /* 0x00000000aa007209 */ /* 0x000fe40007810000 */
[----:B-1----:R-:W-:Y:S02]  /*8830*/  FMNMX.FTZ R106, R106, R5, !PT ;  /* 0x000000056a6a7209 */ /* 0x002fe40007810000 */
[----:B------:R-:W-:Y:S02]  /*8840*/  ISETP.LT.OR P0, PT, R3, 0x2a, P0 ;  /* 0x0000002a0300780c */ /* 0x000fe40000701670 */
[----:B------:R-:W-:Y:S01]  /*8850*/  FMNMX.FTZ R0, R172, R0, !PT ;  /* 0x00000000ac007209 */ /* 0x000fe20007810000 */
[C---:B------:R-:W-:Y:S01]  /*8860*/  FMUL.FTZ R110, R106.reuse, c[0x0][0x2d0] ;  /* 0x0000b4006a6e7a20 */ /* 0x040fe20000410000 */
[----:B------:R-:W-:Y:S02]  /*8870*/  FSEL R109, R109, -INF , !P0 ;  /* 0xff8000006d6d7808 */ /* 0x000fe40004000000 */
[----:B------:R-:W-:Y:S02]  /*8880*/  FSETP.NEU.FTZ.AND P0, PT, R106, -INF , PT ;  /* 0xff8000006a00780b */ /* 0x000fe40003f1d000 */
[----:B------:R-:W-:Y:S02]  /*8890*/  FMNMX.FTZ R0, R174, R0, !PT ;  /* 0x00000000ae007209 */ /* 0x000fe40007810000 */
[----:B------:R-:W-:Y:S02]  /*88a0*/  FSEL R110, R110, RZ, P0 ;  /* 0x000000ff6e6e7208 */ /* 0x000fe40000000000 */
[----:B------:R-:W-:Y:S03]  /*88b0*/  FMNMX.FTZ R0, R185, R0, !PT ;  /* 0x00000000b9007209 */ /* 0x000fe60007810000 */
[--C-:B------:R-:W-:Y:S01]  /*88c0*/  FFMA.FTZ R3, R17, c[0x0][0x2d0], -R110.reuse ;  /* 0x0000b40011037a23 */ /* 0x100fe2000001086e */
[----:B------:R-:W-:Y:S01]  /*88d0*/  FMNMX.FTZ R0, R187, R0, !PT ;  /* 0x00000000bb007209 */ /* 0x000fe20007810000 */
[--C-:B------:R-:W-:Y:S01]  /*88e0*/  FFMA.FTZ R2, R15, c[0x0][0x2d0], -R110.reuse ;  /* 0x0000b4000f027a23 */ /* 0x100fe2000001086e */
[----:B--2---:R-:W-:Y:S01]  /*88f0*/  FMNMX.FTZ R105, R105, R4, !PT ;  /* 0x0000000469697209 */ /* 0x004fe20007810000 */
[----:B------:R1:W-:Y:S01]  /*8900*/  MUFU.EX2 R244, R3 ;  /* 0x0000000300f47308 */ /* 0x0003e20000000800 */
[----:B------:R-:W-:Y:S03]  /*8910*/  FMNMX.FTZ R0, R190, R0, !PT ;  /* 0x00000000be007209 */ /* 0x000fe60007810000 */
[----:B------:R-:W2:Y:S01]  /*8920*/  SHFL.BFLY PT, R4, R105, 0x1, 0x1f ;  /* 0x0c201f0069047f89 */ /* 0x000ea200000e0000 */
[----:B------:R-:W-:Y:S05]  /*8930*/  FMNMX.FTZ R0, R191, R0, !PT ;  /* 0x00000000bf007209 */ /* 0x000fea0007810000 */
[----:B------:R3:W4:Y:S02]  /*8940*/  MUFU.EX2 R245, R2 ;  /* 0x0000000200f57308 */ /* 0x0007240000000800 */
[----:B------:R-:W5:Y:S01]  /*8950*/  SHFL.BFLY PT, R104, R0, 0x2, 0x1f ;  /* 0x0c401f0000687f89 */ /* 0x000f6200000e0000 */
[--C-:B-1----:R-:W-:Y:S07]  /*8960*/  FFMA.FTZ R3, R18, c[0x0][0x2d0], -R110.reuse ;  /* 0x0000b40012037a23 */ /* 0x102fee000001086e */
[----:B------:R1:W-:Y:S01]  /*8970*/  MUFU.EX2 R243, R3 ;  /* 0x0000000300f37308 */ /* 0x0003e20000000800 */
[----:B--2---:R-:W-:Y:S05]  /*8980*/  FMNMX.FTZ R105, R105, R4, !PT ;  /* 0x0000000469697209 */ /* 0x004fea0007810000 */
[----:B------:R-:W-:Y:S01]  /*8990*/  FMUL.FTZ R111, R105, c[0x0][0x2d0] ;  /* 0x0000b400696f7a20 */ /* 0x000fe20000410000 */
[----:B---3--:R-:W-:Y:S02]  /*89a0*/  FMNMX.FTZ R2, R7, R108, !PT ;  /* 0x0000006c07027209 */ /* 0x008fe40007810000 */
[----:B-----5:R-:W-:Y:S01]  /*89b0*/  FMNMX.FTZ R104, R0, R104, !PT ;  /* 0x0000006800687209 */ /* 0x020fe20007810000 */
[----:B------:R-:W-:Y:S01]  /*89c0*/  FFMA.FTZ R0, R23, c[0x0][0x2d0], -R110 ;  /* 0x0000b40017007a23 */ /* 0x000fe2000001086e */
[----:B------:R-:W-:Y:S02]  /*89d0*/  FMNMX.FTZ R2, R12, R2, !PT ;  /* 0x000000020c027209 */ /* 0x000fe40007810000 */
[----:B----4-:R-:W-:Y:S01]  /*89e0*/  F2FP.BF16.PACK_AB R160, R244, R245 ;  /* 0x000000f5f4a0723e */ /* 0x010fe200000010ff */
[----:B------:R-:W2:Y:S01]  /*89f0*/  MUFU.EX2 R242, R0 ;  /* 0x0000000000f27308 */ /* 0x000ea20000000800 */
[----:B------:R-:W3:Y:S01]  /*8a00*/  SHFL.BFLY PT, R4, R104, 0x1, 0x1f ;  /* 0x0c201f0068047f89 */ /* 0x000ee200000e0000 */
[----:B------:R-:W-:Y:S04]  /*8a10*/  FMNMX.FTZ R2, R11, R2, !PT ;  /* 0x000000020b027209 */ /* 0x000fe80007810000 */
[----:B------:R-:W-:Y:S02]  /*8a20*/  FMNMX.FTZ R2, R10, R2, !PT ;  /* 0x000000020a027209 */ /* 0x000fe40007810000 */
[----:B-1----:R-:W-:Y:S02]  /*8a30*/  FSEL R3, R106, RZ, P0 ;  /* 0x000000ff6a037208 */ /* 0x002fe40000000000 */
[----:B------:R-:W-:Y:S02]  /*8a40*/  FSETP.NEU.FTZ.AND P0, PT, R105, -INF , PT ;  /* 0xff8000006900780b */ /* 0x000fe40003f1d000 */
[----:B------:R-:W-:Y:S02]  /*8a50*/  FMNMX.FTZ R2, R171, R2, !PT ;  /* 0x00000002ab027209 */ /* 0x000fe40007810000 */
[----:B------:R-:W-:Y:S02]  /*8a60*/  FSEL R111, R111, RZ, P0 ;  /* 0x000000ff6f6f7208 */ /* 0x000fe40000000000 */
[----:B------:R-:W-:Y:S02]  /*8a70*/  FMNMX.FTZ R2, R173, R2, !PT ;  /* 0x00000002ad027209 */ /* 0x000fe40007810000 */
[----:B------:R-:W-:Y:S01]  /*8a80*/  FSEL R5, R105, RZ, P0 ;  /* 0x000000ff69057208 */ /* 0x000fe20000000000 */
[--C-:B------:R-:W-:Y:S01]  /*8a90*/  FFMA.FTZ R44, R47, c[0x0][0x2d0], -R111.reuse ;  /* 0x0000b4002f2c7a23 */ /* 0x100fe2000001086f */
[----:B------:R-:W-:Y:S01]  /*8aa0*/  FMNMX.FTZ R2, R177, R2, !PT ;  /* 0x00000002b1027209 */ /* 0x000fe20007810000 */
[--C-:B------:R-:W-:Y:S01]  /*8ab0*/  FFMA.FTZ R48, R48, c[0x0][0x2d0], -R111.reuse ;  /* 0x0000b40030307a23 */ /* 0x100fe2000001086f */
[----:B--2---:R-:W-:Y:S01]  /*8ac0*/  F2FP.BF16.PACK_AB R162, R242, R243 ;  /* 0x000000f3f2a2723e */ /* 0x004fe200000010ff */
[--C-:B------:R-:W-:Y:S01]  /*8ad0*/  FFMA.FTZ R0, R16, c[0x0][0x2d0], -R111.reuse ;  /* 0x0000b40010007a23 */ /* 0x100fe2000001086f */
[----:B------:R-:W-:Y:S01]  /*8ae0*/  FMNMX.FTZ R2, R178, R2, !PT ;  /* 0x00000002b2027209 */ /* 0x000fe20007810000 */
[----:B------:R-:W-:Y:S01]  /*8af0*/  MUFU.EX2 R224, R44 ;  /* 0x0000002c00e07308 */ /* 0x000fe20000000800 */
[----:B---3--:R-:W-:Y:S01]  /*8b00*/  FMNMX.FTZ R104, R104, R4, !PT ;  /* 0x0000000468687209 */ /* 0x008fe20007810000 */
[--C-:B------:R-:W-:Y:S03]  /*8b10*/  FFMA.FTZ R4, R25, c[0x0][0x2d0], -R111.reuse ;  /* 0x0000b40019047a23 */ /* 0x100fe6000001086f */
[C---:B------:R-:W-:Y:S01]  /*8b20*/  FSETP.NEU.FTZ.AND P0, PT, R104.reuse, -INF , PT ;  /* 0xff8000006800780b */ /* 0x040fe20003f1d000 */
[----:B------:R-:W-:Y:S04]  /*8b30*/  FMUL.FTZ R164, R104, c[0x0][0x2d0] ;  /* 0x0000b40068a47a20 */ /* 0x000fe80000410000 */
[----:B------:R1:W-:Y:S01]  /*8b40*/  MUFU.EX2 R241, R0 ;  /* 0x0000000000f17308 */ /* 0x0003e20000000800 */
[----:B------:R-:W-:Y:S09]  /*8b50*/  FSEL R164, R164, RZ, P0 ;  /* 0x000000ffa4a47208 */ /* 0x000ff20000000000 */
[----:B------:R2:W-:Y:S10]  /*8b60*/  MUFU.EX2 R239, R4 ;  /* 0x0000000400ef7308 */ /* 0x0005f40000000800 */
[----:B------:R-:W-:Y:S01]  /*8b70*/  MUFU.EX2 R207, R48 ;  /* 0x0000003000cf7308 */ /* 0x000fe20000000800 */
[----:B-1----:R-:W-:Y:S01]  /*8b80*/  FMNMX.FTZ R0, R182, R2, !PT ;  /* 0x00000002b6007209 */ /* 0x002fe20007810000 */
[--C-:B------:R-:W-:Y:S03]  /*8b90*/  FFMA.FTZ R2, R19, c[0x0][0x2d0], -R111.reuse ;  /* 0x0000b40013027a23 */ /* 0x100fe6000001086f */
[----:B------:R-:W-:Y:S05]  /*8ba0*/  FMNMX.FTZ R0, R184, R0, !PT ;  /* 0x00000000b8007209 */ /* 0x000fea0007810000 */
[----:B------:R1:W3:Y:S01]  /*8bb0*/  MUFU.EX2 R240, R2 ;  /* 0x0000000200f07308 */ /* 0x0002e20000000800 */
[----:B------:R-:W-:Y:S01]  /*8bc0*/  FMNMX.FTZ R0, R186, R0, !PT ;  /* 0x00000000ba007209 */ /* 0x000fe20007810000 */
[--C-:B--2---:R-:W-:Y:S03]  /*8bd0*/  FFMA.FTZ R4, R14, c[0x0][0x2d0], -R164.reuse ;  /* 0x0000b4000e047a23 */ /* 0x104fe600000108a4 */
[----:B------:R-:W-:Y:S05]  /*8be0*/  FMNMX.FTZ R0, R109, R0, !PT ;  /* 0x000000006d007209 */ /* 0x000fea0007810000 */
[----:B------:R2:W-:Y:S01]  /*8bf0*/  MUFU.EX2 R235, R4 ;  /* 0x0000000400eb7308 */ /* 0x0005e20000000800 */
[----:B-1----:R-:W-:Y:S01]  /*8c00*/  FFMA.FTZ R2, R22, c[0x0][0x2d0], -R111 ;  /* 0x0000b40016027a23 */ /* 0x002fe2000001086f */
[----:B---3--:R-:W-:Y:S08]  /*8c10*/  F2FP.BF16.PACK_AB R161, R240, R241 ;  /* 0x000000f1f0a1723e */ /* 0x008ff000000010ff */
[----:B------:R1:W3:Y:S01]  /*8c20*/  MUFU.EX2 R238, R2 ;  /* 0x0000000200ee7308 */ /* 0x0002e20000000800 */
[----:B--2---:R-:W-:Y:S09]  /*8c30*/  FFMA.FTZ R4, R20, c[0x0][0x2d0], -R164 ;  /* 0x0000b40014047a23 */ /* 0x004ff200000108a4 */
[----:B------:R2:W-:Y:S01]  /*8c40*/  MUFU.EX2 R236, R4 ;  /* 0x0000000400ec7308 */ /* 0x0005e20000000800 */
[----:B-1----:R-:W2:Y:S01]  /*8c50*/  SHFL.BFLY PT, R2, R0, 0x2, 0x1f ;  /* 0x0c401f0000027f89 */ /* 0x002ea200000e0000 */
[----:B---3--:R-:W-:Y:S02]  /*8c60*/  F2FP.BF16.PACK_AB R163, R239, R238 ;  /* 0x000000eeefa3723e */ /* 0x008fe400000010ff */
[----:B--2---:R-:W-:Y:S01]  /*8c70*/  FMNMX.FTZ R4, R0, R2, !PT ;  /* 0x0000000200047209 */ /* 0x004fe20007810000 */
[----:B------:R-:W-:Y:S02]  /*8c80*/  FADD.FTZ R2, -R5, R103 ;  /* 0x0000006705027221 */ /* 0x000fe40000010100 */
[----:B------:R-:W-:Y:S02]  /*8c90*/  FFMA.FTZ R103, R165, c[0x0][0x2d0], -R110 ;  /* 0x0000b400a5677a23 */ /* 0x000fe4000001086e */
[----:B------:R-:W-:Y:S01]  /*8ca0*/  FFMA.FTZ R0, R21, c[0x0][0x2d0], -R164 ;  /* 0x0000b40015007a23 */ /* 0x000fe200000108a4 */
[----:B------:R-:W1:Y:S01]  /*8cb0*/  SHFL.BFLY PT, R6, R4, 0x1, 0x1f ;  /* 0x0c201f0004067f89 */ /* 0x000e6200000e0000 */
[----:B------:R2:W-:Y:S01]  /*8cc0*/  MUFU.EX2 R206, R103 ;  /* 0x0000006700ce7308 */ /* 0x0005e20000000800 */
[----:B------:R-:W-:Y:S06]  /*8cd0*/  FMUL.FTZ R2, R2, c[0x0][0x2d0] ;  /* 0x0000b40002027a20 */ /* 0x000fec0000410000 */
[----:B------:R-:W3:Y:S03]  /*8ce0*/  LDSM.16.MT88.4 R20, [R209+0x1880] ;  /* 0x00188000d114783b */ /* 0x000ee60000004200 */
[----:B------:R4:W-:Y:S01]  /*8cf0*/  MUFU.EX2 R234, R0 ;  /* 0x0000000000ea7308 */ /* 0x0009e20000000800 */
[----:B-1----:R-:W-:Y:S01]  /*8d00*/  FMNMX.FTZ R101, R4, R6, !PT ;  /* 0x0000000604657209 */ /* 0x002fe20007810000 */
[----:B--2---:R-:W-:Y:S08]  /*8d10*/  FFMA.FTZ R103, R166, c[0x0][0x2d0], -R110 ;  /* 0x0000b400a6677a23 */ /* 0x004ff0000001086e */
[----:B------:R1:W-:Y:S01]  /*8d20*/  MUFU.EX2 R205, R103 ;  /* 0x0000006700cd7308 */ /* 0x0003e20000000800 */
[----:B----4-:R-:W-:Y:S09]  /*8d30*/  FFMA.FTZ R0, R24, c[0x0][0x2d0], -R164 ;  /* 0x0000b40018007a23 */ /* 0x010ff200000108a4 */
[----:B------:R2:W-:Y:S01]  /*8d40*/  MUFU.EX2 R237, R0 ;  /* 0x0000000000ed7308 */ /* 0x0005e20000000800 */
[--C-:B-1----:R-:W-:Y:S09]  /*8d50*/  FFMA.FTZ R103, R167, c[0x0][0x2d0], -R111.reuse ;  /* 0x0000b400a7677a23 */ /* 0x102ff2000001086f */
[----:B------:R1:W-:Y:S01]  /*8d60*/  MUFU.EX2 R204, R103 ;  /* 0x0000006700cc7308 */ /* 0x0003e20000000800 */
[----:B--2---:R-:W-:Y:S02]  /*8d70*/  FADD.FTZ R0, -R3, R102 ;  /* 0x0000006603007221 */ /* 0x004fe40000010100 */
[----:B------:R-:W-:Y:S02]  /*8d80*/  FMUL.FTZ R102, R101, c[0x0][0x2d0] ;  /* 0x0000b40065667a20 */ /* 0x000fe40000410000 */
[----:B------:R-:W-:Y:S05]  /*8d90*/  FMUL.FTZ R0, R0, c[0x0][0x2d0] ;  /* 0x0000b40000007a20 */ /* 0x000fea0000410000 */
[----:B------:R-:W2:Y:S10]  /*8da0*/  MUFU.EX2 R3, R2 ;  /* 0x0000000200037308 */ /* 0x000eb40000000800 */
[----:B------:R4:W5:Y:S01]  /*8db0*/  MUFU.EX2 R100, R0 ;  /* 0x0000000000647308 */ /* 0x0009620000000800 */
[----:B-1----:R-:W-:Y:S09]  /*8dc0*/  FFMA.FTZ R103, R169, c[0x0][0x2d0], -R111 ;  /* 0x0000b400a9677a23 */ /* 0x002ff2000001086f */
[----:B------:R1:W-:Y:S01]  /*8dd0*/  MUFU.EX2 R203, R103 ;  /* 0x0000006700cb7308 */ /* 0x0003e20000000800 */
[----:B--2---:R-:W-:Y:S01]  /*8de0*/  FMUL.FTZ R6, R3, R114 ;  /* 0x0000007203067220 */ /* 0x004fe20000410000 */
[----:B------:R-:W-:Y:S01]  /*8df0*/  F2FP.BF16.PACK_AB R114, R237, R234 ;  /* 0x000000eaed72723e */ /* 0x000fe200000010ff */
[C---:B------:R-:W-:Y:S02]  /*8e00*/  FMUL.FTZ R18, R3.reuse, R126 ;  /* 0x0000007e03127220 */ /* 0x040fe40000410000 */
[C---:B------:R-:W-:Y:S02]  /*8e10*/  FMUL.FTZ R19, R3.reuse, R127 ;  /* 0x0000007f03137220 */ /* 0x040fe40000410000 */
[C---:B------:R-:W-:Y:S02]  /*8e20*/  FMUL.FTZ R34, R3.reuse, R142 ;  /* 0x0000008e03227220 */ /* 0x040fe40000410000 */
[----:B------:R-:W-:Y:S01]  /*8e30*/  FMUL.FTZ R35, R3, R143 ;  /* 0x0000008f03237220 */ /* 0x000fe20000410000 */
[----:B----4-:R-:W-:Y:S01]  /*8e40*/  FSEL R0, R104, RZ, P0 ;  /* 0x000000ff68007208 */ /* 0x010fe20000000000 */
[C---:B-----5:R-:W-:Y:S01]  /*8e50*/  FMUL.FTZ R5, R100.reuse, R113 ;  /* 0x0000007164057220 */ /* 0x060fe20000410000 */
[----:B------:R-:W-:Y:S01]  /*8e60*/  FSETP.NEU.FTZ.AND P0, PT, R101, -INF , PT ;  /* 0xff8000006500780b */ /* 0x000fe20003f1d000 */
[----:B------:R-:W-:Y:S02]  /*8e70*/  FMUL.FTZ R16, R100, R124 ;  /* 0x0000007c64107220 */ /* 0x000fe40000410000 */
[----:B------:R-:W-:Y:S01]  /*8e80*/  FADD.FTZ R0, -R0, R107 ;  /* 0x0000006b00007221 */ /* 0x000fe20000010100 */
[----:B------:R-:W-:Y:S01]  /*8e90*/  FSEL R102, R102, RZ, P0 ;  /* 0x000000ff66667208 */ /* 0x000fe20000000000 */
[----:B------:R-:W-:Y:S02]  /*8ea0*/  FMUL.FTZ R17, R100, R125 ;  /* 0x0000007d64117220 */ /* 0x000fe40000410000 */
[----:B------:R-:W-:Y:S01]  /*8eb0*/  FMUL.FTZ R0, R0, c[0x0][0x2d0] ;  /* 0x0000b40000007a20 */ /* 0x000fe20000410000 */
[----:B------:R-:W-:Y:S01]  /*8ec0*/  LDSM.16.MT88.4 R124, [R210+0x1c80] ;  /* 0x001c8000d27c783b */ /* 0x000fe20000004200 */
[----:B-1----:R-:W-:Y:S02]  /*8ed0*/  FFMA.FTZ R103, R168, c[0x0][0x2d0], -R164 ;  /* 0x0000b400a8677a23 */ /* 0x002fe400000108a4 */
[----:B------:R1:W2:Y:S01]  /*8ee0*/  MUFU.EX2 R2, R0 ;  /* 0x0000000000027308 */ /* 0x0002a20000000800 */
[--C-:B------:R-:W-:Y:S02]  /*8ef0*/  FFMA.FTZ R4, R11, c[0x0][0x2d0], -R102.reuse ;  /* 0x0000b4000b047a23 */ /* 0x100fe40000010866 */
[C---:B------:R-:W-:Y:S02]  /*8f00*/  FMUL.FTZ R32, R100.reuse, R140 ;  /* 0x0000008c64207220 */ /* 0x040fe40000410000 */
[C---:B------:R-:W-:Y:S02]  /*8f10*/  FMUL.FTZ R33, R100.reuse, R141 ;  /* 0x0000008d64217220 */ /* 0x040fe40000410000 */
[C---:B------:R-:W-:Y:S01]  /*8f20*/  FMUL.FTZ R48, R100.reuse, R156 ;  /* 0x0000009c64307220 */ /* 0x040fe20000410000 */
[----:B------:R-:W-:Y:S01]  /*8f30*/  LDSM.16.MT88.4 R140, [R210+0x2080] ;  /* 0x00208000d28c783b */ /* 0x000fe20000004200 */
[C---:B------:R-:W-:Y:S01]  /*8f40*/  FMUL.FTZ R49, R100.reuse, R157 ;  /* 0x0000009d64317220 */ /* 0x040fe20000410000 */
[----:B------:R4:W-:Y:S01]  /*8f50*/  MUFU.EX2 R202, R103 ;  /* 0x0000006700ca7308 */ /* 0x0009e20000000800 */
[C---:B------:R-:W-:Y:S02]  /*8f60*/  FMUL.FTZ R50, R3.reuse, R158 ;  /* 0x0000009e03327220 */ /* 0x040fe40000410000 */
[C---:B------:R-:W-:Y:S02]  /*8f70*/  FMUL.FTZ R51, R3.reuse, R159 ;  /* 0x0000009f03337220 */ /* 0x040fe40000410000 */
[C---:B------:R-:W-:Y:S01]  /*8f80*/  FMUL.FTZ R52, R100.reuse, R52 ;  /* 0x0000003464347220 */ /* 0x040fe20000410000 */
[----:B------:R-:W-:Y:S01]  /*8f90*/  LDSM.16.MT88.4 R156, [R209+0x2c80] ;  /* 0x002c8000d19c783b */ /* 0x000fe20000004200 */
[C---:B------:R-:W-:Y:S02]  /*8fa0*/  FMUL.FTZ R53, R100.reuse, R53 ;  /* 0x0000003564357220 */ /* 0x040fe40000410000 */
[C---:B------:R-:W-:Y:S01]  /*8fb0*/  FMUL.FTZ R54, R3.reuse, R54 ;  /* 0x0000003603367220 */ /* 0x040fe20000410000 */
[----:B------:R5:W-:Y:S01]  /*8fc0*/  MUFU.EX2 R232, R4 ;  /* 0x0000000400e87308 */ /* 0x000be20000000800 */
[----:B------:R-:W-:Y:S02]  /*8fd0*/  FMUL.FTZ R55, R3, R55 ;  /* 0x0000003703377220 */ /* 0x000fe40000410000 */
[----:B------:R-:W-:Y:S02]  /*8fe0*/  FMUL.FTZ R64, R100, R64 ;  /* 0x0000004064407220 */ /* 0x000fe40000410000 */
[----:B-1----:R-:W-:Y:S02]  /*8ff0*/  FFMA.FTZ R0, R7, c[0x0][0x2d0], -R102 ;  /* 0x0000b40007007a23 */ /* 0x002fe40000010866 */
[C---:B------:R-:W-:Y:S02]  /*9000*/  FMUL.FTZ R7, R3.reuse, R115 ;  /* 0x0000007303077220 */ /* 0x040fe40000410000 */
[C---:B--2---:R-:W-:Y:S01]  /*9010*/  FMUL.FTZ R8, R2.reuse, R116 ;  /* 0x0000007402087220 */ /* 0x044fe20000410000 */
[----:B------:R1:W-:Y:S01]  /*9020*/  MUFU.EX2 R230, R0 ;  /* 0x0000000000e67308 */ /* 0x0003e20000000800 */
[C---:B------:R-:W-:Y:S02]  /*9030*/  FMUL.FTZ R9, R2.reuse, R117 ;  /* 0x0000007502097220 */ /* 0x040fe40000410000 */
[----:B------:R-:W-:Y:S02]  /*9040*/  FMUL.FTZ R13, R2, R121 ;  /* 0x00000079020d7220 */ /* 0x000fe40000410000 */
[----:B----4-:R-:W-:Y:S02]  /*9050*/  FFMA.FTZ R103, R170, c[0x0][0x2d0], -R164 ;  /* 0x0000b400aa677a23 */ /* 0x010fe400000108a4 */
[C---:B------:R-:W-:Y:S02]  /*9060*/  FMUL.FTZ R24, R2.reuse, R132 ;  /* 0x0000008402187220 */ /* 0x040fe40000410000 */
[C---:B------:R-:W-:Y:S01]  /*9070*/  FMUL.FTZ R25, R2.reuse, R133 ;  /* 0x0000008502197220 */ /* 0x040fe20000410000 */
[----:B------:R2:W-:Y:S01]  /*9080*/  MUFU.EX2 R201, R103 ;  /* 0x0000006700c97308 */ /* 0x0005e20000000800 */
[C---:B------:R-:W-:Y:S02]  /*9090*/  FMUL.FTZ R28, R2.reuse, R136 ;  /* 0x00000088021c7220 */ /* 0x040fe40000410000 */
[----:B------:R-:W-:Y:S02]  /*90a0*/  FMUL.FTZ R29, R2, R137 ;  /* 0x00000089021d7220 */ /* 0x000fe40000410000 */
[--C-:B-----5:R-:W-:Y:S02]  /*90b0*/  FFMA.FTZ R4, R10, c[0x0][0x2d0], -R102.reuse ;  /* 0x0000b4000a047a23 */ /* 0x120fe40000010866 */
[C---:B------:R-:W-:Y:S02]  /*90c0*/  FMUL.FTZ R44, R2.reuse, R152 ;  /* 0x00000098022c7220 */ /* 0x040fe40000410000 */
[C---:B------:R-:W-:Y:S01]  /*90d0*/  FMUL.FTZ R45, R2.reuse, R153 ;  /* 0x00000099022d7220 */ /* 0x040fe20000410000 */
[----:B------:R-:W4:Y:S01]  /*90e0*/  MUFU.EX2 R233, R4 ;  /* 0x0000000400e97308 */ /* 0x000f220000000800 */
[C---:B------:R-:W-:Y:S02]  /*90f0*/  FMUL.FTZ R56, R2.reuse, R56 ;  /* 0x0000003802387220 */ /* 0x040fe40000410000 */
[----:B------:R-:W-:Y:S02]  /*9100*/  FMUL.FTZ R57, R2, R57 ;  /* 0x0000003902397220 */ /* 0x000fe40000410000 */
[----:B-1----:R-:W-:Y:S02]  /*9110*/  FFMA.FTZ R0, R12, c[0x0][0x2d0], -R102 ;  /* 0x0000b4000c007a23 */ /* 0x002fe40000010866 */
[C---:B------:R-:W-:Y:S02]  /*9120*/  FMUL.FTZ R12, R2.reuse, R120 ;  /* 0x00000078020c7220 */ /* 0x040fe40000410000 */
[C---:B------:R-:W-:Y:S01]  /*9130*/  FMUL.FTZ R60, R2.reuse, R60 ;  /* 0x0000003c023c7220 */ /* 0x040fe20000410000 */
[----:B------:R1:W5:Y:S01]  /*9140*/  MUFU.EX2 R231, R0 ;  /* 0x0000000000e77308 */ /* 0x0003620000000800 */
[----:B------:R-:W-:Y:S02]  /*9150*/  FMUL.FTZ R61, R2, R61 ;  /* 0x0000003d023d7220 */ /* 0x000fe40000410000 */
[----:B------:R-:W-:Y:S02]  /*9160*/  FMUL.FTZ R65, R100, R65 ;  /* 0x0000004164417220 */ /* 0x000fe40000410000 */
[----:B--2---:R-:W-:Y:S02]  /*9170*/  FFMA.FTZ R103, R172, c[0x0][0x2d0], -R164 ;  /* 0x0000b400ac677a23 */ /* 0x004fe400000108a4 */
[C---:B------:R-:W-:Y:S02]  /*9180*/  FMUL.FTZ R66, R3.reuse, R66 ;  /* 0x0000004203427220 */ /* 0x040fe40000410000 */
[----:B------:R-:W-:Y:S01]  /*9190*/  FMUL.FTZ R67, R3, R67 ;  /* 0x0000004303437220 */ /* 0x000fe20000410000 */
[----:B------:R2:W-:Y:S01]  /*91a0*/  MUFU.EX2 R200, R103 ;  /* 0x0000006700c87308 */ /* 0x0005e20000000800 */
[C---:B------:R-:W-:Y:S02]  /*91b0*/  FMUL.FTZ R68, R100.reuse, R68 ;  /* 0x0000004464447220 */ /* 0x040fe40000410000 */
[C---:B------:R-:W-:Y:S01]  /*91c0*/  FMUL.FTZ R69, R100.reuse, R69 ;  /* 0x0000004564457220 */ /* 0x040fe20000410000 */
[----:B----4-:R-:W-:Y:S01]  /*91d0*/  F2FP.BF16.PACK_AB R115, R233, R232 ;  /* 0x000000e8e973723e */ /* 0x010fe200000010ff */
[----:B------:R-:W-:Y:S01]  /*91e0*/  FMUL.FTZ R4, R100, R112 ;  /* 0x0000007064047220 */ /* 0x000fe20000410000 */
[----:B------:R-:W-:Y:S01]  /*91f0*/  F2FP.BF16.PACK_AB R112, R236, R235 ;  /* 0x000000ebec70723e */ /* 0x000fe200000010ff */
[C---:B------:R-:W-:Y:S02]  /*9200*/  FMUL.FTZ R70, R3.reuse, R70 ;  /* 0x0000004603467220 */ /* 0x040fe40000410000 */
[----:B------:R-:W-:Y:S02]  /*9210*/  FMUL.FTZ R71, R3, R71 ;  /* 0x0000004703477220 */ /* 0x000fe40000410000 */
[C---:B------:R-:W-:Y:S01]  /*9220*/  FMUL.FTZ R72, R2.reuse, R72 ;  /* 0x0000004802487220 */ /* 0x040fe20000410000 */
[-C--:B---3--:R-:W-:Y:S01]  /*9230*/  HMMA.16816.F32.BF16 R4, R160, R20.reuse, R4 ;  /* 0x00000014a004723c */ /* 0x088fe20000041804 */
[C---:B------:R-:W-:Y:S01]  /*9240*/  FMUL.FTZ R73, R2.reuse, R73 ;  /* 0x0000004902497220 */ /* 0x040fe20000410000 */
[----:B-1----:R-:W-:Y:S01]  /*9250*/  FSEL R0, R101, RZ, P0 ;  /* 0x000000ff65007208 */ /* 0x002fe20000000000 */
[C---:B------:R-:W-:Y:S01]  /*9260*/  FMUL.FTZ R76, R2.reuse, R76 ;  /* 0x0000004c024c7220 */ /* 0x040fe20000410000 */
[----:B-----5:R-:W-:Y:S01]  /*9270*/  F2FP.BF16.PACK_AB R113, R231, R230 ;  /* 0x000000e6e771723e */ /* 0x020fe200000010ff */
[----:B------:R-:W-:Y:S02]  /*9280*/  FMUL.FTZ R77, R2, R77 ;  /* 0x0000004d024d7220 */ /* 0x000fe40000410000 */
[----:B------:R-:W-:Y:S02]  /*9290*/  FADD.FTZ R0, -R0, R108 ;  /* 0x0000006c00007221 */ /* 0x000fe40000010100 */
[----:B------:R-:W-:Y:S03]  /*92a0*/  FMUL.FTZ R80, R100, R80 ;  /* 0x0000005064507220 */ /* 0x000fe60000410000 */
[----:B--2---:R-:W-:Y:S02]  /*92b0*/  FFMA.FTZ R103, R174, c[0x0][0x2d0], -R164 ;  /* 0x0000b400ae677a23 */ /* 0x004fe400000108a4 */
[----:B------:R-:W-:Y:S02]  /*92c0*/  FMUL.FTZ R0, R0, c[0x0][0x2d0] ;  /* 0x0000b40000007a20 */ /* 0x000fe40000410000 */
[----:B------:R1:W-:Y:S01]  /*92d0*/  MUFU.EX2 R199, R103 ;  /* 0x0000006700c77308 */ /* 0x0003e20000000800 */
[C---:B------:R-:W-:Y:S02]  /*92e0*/  FMUL.FTZ R81, R100.reuse, R81 ;  /* 0x0000005164517220 */ /* 0x040fe40000410000 */
[C---:B------:R-:W-:Y:S02]  /*92f0*/  FMUL.FTZ R82, R3.reuse, R82 ;  /* 0x0000005203527220 */ /* 0x040fe40000410000 */
[C---:B------:R-:W-:Y:S02]  /*9300*/  FMUL.FTZ R83, R3.reuse, R83 ;  /* 0x0000005303537220 */ /* 0x040fe40000410000 */
[C---:B------:R-:W-:Y:S02]  /*9310*/  FMUL.FTZ R96, R100.reuse, R96 ;  /* 0x0000006064607220 */ /* 0x040fe40000410000 */
[C---:B------:R-:W-:Y:S01]  /*9320*/  FMUL.FTZ R97, R100.reuse, R97 ;  /* 0x0000006164617220 */ /* 0x040fe20000410000 */
[----:B------:R-:W2:Y:S01]  /*9330*/  MUFU.EX2 R0, R0 ;  /* 0x0000000000007308 */ /* 0x000ea20000000800 */
[C---:B------:R-:W-:Y:S02]  /*9340*/  FMUL.FTZ R98, R3.reuse, R98 ;  /* 0x0000006203627220 */ /* 0x040fe40000410000 */
[C---:B------:R-:W-:Y:S02]  /*9350*/  FMUL.FTZ R99, R3.reuse, R99 ;  /* 0x0000006303637220 */ /* 0x040fe40000410000 */
[C---:B------:R-:W-:Y:S02]  /*9360*/  FMUL.FTZ R84, R100.reuse, R84 ;  /* 0x0000005464547220 */ /* 0x040fe40000410000 */
[----:B------:R-:W-:Y:S02]  /*9370*/  FMUL.FTZ R85, R100, R85 ;  /* 0x0000005564557220 */ /* 0x000fe40000410000 */
[C---:B------:R-:W-:Y:S02]  /*9380*/  FMUL.FTZ R86, R3.reuse, R86 ;  /* 0x0000005603567220 */ /* 0x040fe40000410000 */
[----:B------:R-:W-:Y:S02]  /*9390*/  FMUL.FTZ R87, R3, R87 ;  /* 0x0000005703577220 */ /* 0x000fe40000410000 */
[C---:B------:R-:W-:Y:S02]  /*93a0*/  FMUL.FTZ R88, R2.reuse, R88 ;  /* 0x0000005802587220 */ /* 0x040fe40000410000 */
[--C-:B-1----:R-:W-:Y:S02]  /*93b0*/  FFMA.FTZ R103, R171, c[0x0][0x2d0], -R102.reuse ;  /* 0x0000b400ab677a23 */ /* 0x102fe40000010866 */
[----:B------:R-:W-:Y:S01]  /*93c0*/  LDSM.16.MT88.4 R168, [R209+0x3880] ;  /* 0x00388000d1a8783b */ /* 0x000fe20000004200 */
[C---:B------:R-:W-:Y:S01]  /*93d0*/  FMUL.FTZ R89, R2.reuse, R89 ;  /* 0x0000005902597220 */ /* 0x040fe20000410000 */
[----:B------:R1:W-:Y:S01]  /*93e0*/  MUFU.EX2 R176, R103 ;  /* 0x0000006700b07308 */ /* 0x0003e20000000800 */
[C---:B------:R-:W-:Y:S02]  /*93f0*/  FMUL.FTZ R92, R2.reuse, R92 ;  /* 0x0000005c025c7220 */ /* 0x040fe40000410000 */
[----:B------:R-:W-:Y:S02]  /*9400*/  FMUL.FTZ R93, R2, R93 ;  /* 0x0000005d025d7220 */ /* 0x000fe40000410000 */
[C---:B--2---:R-:W-:Y:S02]  /*9410*/  FMUL.FTZ R10, R0.reuse, R118 ;  /* 0x00000076000a7220 */ /* 0x044fe40000410000 */
[C---:B------:R-:W-:Y:S02]  /*9420*/  FMUL.FTZ R11, R0.reuse, R119 ;  /* 0x00000077000b7220 */ /* 0x040fe40000410000 */
[----:B------:R-:W2:Y:S01]  /*9430*/  LDSM.16.MT88.4 R116, [R209+0x2480] ;  /* 0x00248000d174783b */ /* 0x000ea20000004200 */
[C---:B------:R-:W-:Y:S02]  /*9440*/  FMUL.FTZ R14, R0.reuse, R122 ;  /* 0x0000007a000e7220 */ /* 0x040fe40000410000 */
[C---:B------:R-:W-:Y:S02]  /*9450*/  FMUL.FTZ R15, R0.reuse, R123 ;  /* 0x0000007b000f7220 */ /* 0x040fe40000410000 */
[C---:B------:R-:W-:Y:S01]  /*9460*/  HMMA.16816.F32.BF16 R8, R112.reuse, R20, R8 ;  /* 0x000000147008723c */ /* 0x040fe20000041808 */
[C---:B------:R-:W-:Y:S02]  /*9470*/  FMUL.FTZ R26, R0.reuse, R134 ;  /* 0x00000086001a7220 */ /* 0x040fe40000410000 */
[----:B------:R-:W3:Y:S01]  /*9480*/  LDSM.16.MT88.4 R120, [R210+0x2480] ;  /* 0x00248000d278783b */ /* 0x000ee20000004200 */
[C---:B------:R-:W-:Y:S02]  /*9490*/  FMUL.FTZ R27, R0.reuse, R135 ;  /* 0x00000087001b7220 */ /* 0x040fe40000410000 */
[----:B------:R-:W-:Y:S02]  /*94a0*/  FMUL.FTZ R42, R0, R150 ;  /* 0x00000096002a7220 */ /* 0x000fe40000410000 */
[-C--:B------:R-:W-:Y:S01]  /*94b0*/  HMMA.16816.F32.BF16 R12, R112, R22.reuse, R12 ;  /* 0x00000016700c723c */ /* 0x080fe2000004180c */
[C---:B------:R-:W-:Y:S02]  /*94c0*/  FMUL.FTZ R20, R100.reuse, R128 ;  /* 0x0000008064147220 */ /* 0x040fe40000410000 */
[----:B------:R-:W-:Y:S01]  /*94d0*/  LDSM.16.MT88.4 R132, [R209+0x2080] ;  /* 0x00208000d184783b */ /* 0x000fe20000004200 */
[--C-:B-1----:R-:W-:Y:S02]  /*94e0*/  FFMA.FTZ R103, R173, c[0x0][0x2d0], -R102.reuse ;  /* 0x0000b400ad677a23 */ /* 0x102fe40000010866 */
[----:B------:R-:W-:Y:S02]  /*94f0*/  FMUL.FTZ R21, R100, R129 ;  /* 0x0000008164157220 */ /* 0x000fe40000410000 */
[C---:B------:R-:W-:Y:S01]  /*9500*/  HMMA.16816.F32.BF16 R16, R160.reuse, R22, R16 ;  /* 0x00000016a010723c */ /* 0x040fe20000041810 */
[----:B------:R1:W-:Y:S03]  /*9510*/  MUFU.EX2 R175, R103 ;  /* 0x0000006700af7308 */ /* 0x0003e60000000800 */
[C---:B------:R-:W-:Y:S02]  /*9520*/  FMUL.FTZ R30, R0.reuse, R138 ;  /* 0x0000008a001e7220 */ /* 0x040fe40000410000 */
[C---:B------:R-:W-:Y:S02]  /*9530*/  FMUL.FTZ R31, R0.reuse, R139 ;  /* 0x0000008b001f7220 */ /* 0x040fe40000410000 */
[C---:B------:R-:W-:Y:S04]  /*9540*/  FMUL.FTZ R22, R3.reuse, R130 ;  /* 0x0000008203167220 */ /* 0x040fe80000410000 */
[----:B------:R-:W-:Y:S02]  /*9550*/  FMUL.FTZ R23, R3, R131 ;  /* 0x0000008303177220 */ /* 0x000fe40000410000 */
[----:B------:R-:W-:Y:S01]  /*9560*/  LDSM.16.MT88.4 R128, [R209+0x2880] ;  /* 0x00288000d180783b */ /* 0x000fe20000004200 */
[C---:B------:R-:W-:Y:S02]  /*9570*/  FMUL.FTZ R43, R0.reuse, R151 ;  /* 0x00000097002b7220 */ /* 0x040fe40000410000 */
[C---:B------:R-:W-:Y:S02]  /*9580*/  FMUL.FTZ R46, R0.reuse, R154 ;  /* 0x0000009a002e7220 */ /* 0x040fe40000410000 */
[-C--:B------:R-:W-:Y:S01]  /*9590*/  HMMA.16816.F32.BF16 R20, R160, R36.reuse, R20 ;  /* 0x00000024a014723c */ /* 0x080fe20000041814 */
[C---:B------:R-:W-:Y:S02]  /*95a0*/  FMUL.FTZ R47, R0.reuse, R155 ;  /* 0x0000009b002f7220 */ /* 0x040fe40000410000 */
[C---:B------:R-:W-:Y:S02]  /*95b0*/  FMUL.FTZ R58, R0.reuse, R58 ;  /* 0x0000003a003a7220 */ /* 0x040fe40000410000 */
[C---:B------:R-:W-:Y:S02]  /*95c0*/  FMUL.FTZ R59, R0.reuse, R59 ;  /* 0x0000003b003b7220 */ /* 0x040fe40000410000 */
[----:B-1----:R-:W-:Y:S01]  /*95d0*/  FFMA.FTZ R103, R177, c[0x0][0x2d0], -R102 ;  /* 0x0000b400b1677a23 */ /* 0x002fe20000010866 */
[C---:B------:R-:W-:Y:S01]  /*95e0*/  HMMA.16816.F32.BF16 R24, R112.reuse, R36, R24 ;  /* 0x000000247018723c */ /* 0x040fe20000041818 */
[C---:B------:R-:W-:Y:S02]  /*95f0*/  FMUL.FTZ R62, R0.reuse, R62 ;  /* 0x0000003e003e7220 */ /* 0x040fe40000410000 */
[----:B------:R1:W-:Y:S01]  /*9600*/  MUFU.EX2 R173, R103 ;  /* 0x0000006700ad7308 */ /* 0x0003e20000000800 */
[C---:B------:R-:W-:Y:S02]  /*9610*/  FMUL.FTZ R63, R0.reuse, R63 ;  /* 0x0000003f003f7220 */ /* 0x040fe40000410000 */
[----:B------:R-:W-:Y:S02]  /*9620*/  FMUL.FTZ R74, R0, R74 ;  /* 0x0000004a004a7220 */ /* 0x000fe40000410000 */
[-C--:B------:R-:W-:Y:S01]  /*9630*/  HMMA.16816.F32.BF16 R28, R112, R38.reuse, R28 ;  /* 0x00000026701c723c */ /* 0x080fe2000004181c */
[--C-:B------:R-:W-:Y:S03]  /*9640*/  FFMA.FTZ R36, R40, c[0x0][0x2d0], -R110.reuse ;  /* 0x0000b40028247a23 */ /* 0x100fe6000001086e */
[----:B------:R-:W-:Y:S01]  /*9650*/  FFMA.FTZ R40, R41, c[0x0][0x2d0], -R110 ;  /* 0x0000b40029287a23 */ /* 0x000fe2000001086e */
[----:B------:R4:W-:Y:S01]  /*9660*/  MUFU.EX2 R226, R36 ;  /* 0x0000002400e27308 */ /* 0x0009e20000000800 */
[----:B------:R-:W-:Y:S02]  /*9670*/  FMUL.FTZ R37, R100, R145 ;  /* 0x0000009164257220 */ /* 0x000fe40000410000 */
[C---:B------:R-:W-:Y:S01]  /*9680*/  HMMA.16816.F32.BF16 R32, R160.reuse, R38, R32 ;  /* 0x00000026a020723c */ /* 0x040fe20000041820 */
[----:B------:R-:W-:Y:S03]  /*9690*/  FMUL.FTZ R41, R2, R149 ;  /* 0x0000009502297220 */ /* 0x000fe60000410000 */
[C---:B------:R-:W-:Y:S02]  /*96a0*/  FMUL.FTZ R75, R0.reuse, R75 ;  /* 0x0000004b004b7220 */ /* 0x040fe40000410000 */
[----:B------:R-:W-:Y:S01]  /*96b0*/  FMUL.FTZ R78, R0, R78 ;  /* 0x0000004e004e7220 */ /* 0x000fe20000410000 */
[----:B------:R5:W-:Y:S01]  /*96c0*/  MUFU.EX2 R225, R40 ;  /* 0x0000002800e17308 */ /* 0x000be20000000800 */
[C---:B------:R-:W-:Y:S04]  /*96d0*/  FMUL.FTZ R38, R3.reuse, R146 ;  /* 0x0000009203267220 */ /* 0x040fe80000410000 */
[----:B-1----:R-:W-:Y:S02]  /*96e0*/  FFMA.FTZ R103, R178, c[0x0][0x2d0], -R102 ;  /* 0x0000b400b2677a23 */ /* 0x002fe40000010866 */
[----:B------:R-:W-:Y:S02]  /*96f0*/  FMUL.FTZ R39, R3, R147 ;  /* 0x0000009303277220 */ /* 0x000fe40000410000 */
[C---:B------:R-:W-:Y:S01]  /*9700*/  FMUL.FTZ R79, R0.reuse, R79 ;  /* 0x0000004f004f7220 */ /* 0x040fe20000410000 */
[----:B------:R1:W-:Y:S01]  /*9710*/  MUFU.EX2 R174, R103 ;  /* 0x0000006700ae7308 */ /* 0x0003e20000000800 */
[C---:B------:R-:W-:Y:S02]  /*9720*/  FMUL.FTZ R90, R0.reuse, R90 ;  /* 0x0000005a005a7220 */ /* 0x040fe40000410000 */
[----:B------:R-:W-:Y:S02]  /*9730*/  FMUL.FTZ R91, R0, R91 ;  /* 0x0000005b005b7220 */ /* 0x000fe40000410000 */
[----:B----4-:R-:W-:Y:S02]  /*9740*/  FMUL.FTZ R36, R100, R144 ;  /* 0x0000009064247220 */ /* 0x010fe40000410000 */
[C---:B------:R-:W-:Y:S02]  /*9750*/  FMUL.FTZ R94, R0.reuse, R94 ;  /* 0x0000005e005e7220 */ /* 0x040fe40000410000 */
[----:B------:R-:W-:Y:S03]  /*9760*/  FMUL.FTZ R95, R0, R95 ;  /* 0x0000005f005f7220 */ /* 0x000fe60000410000 */
[-C--:B--2---:R-:W-:Y:S01]  /*9770*/  HMMA.16816.F32.BF16 R36, R160, R116.reuse, R36 ;  /* 0x00000074a024723c */ /* 0x084fe20000041824 */
[----:B-----5:R-:W-:Y:S07]  /*9780*/  FMUL.FTZ R40, R2, R148 ;  /* 0x0000009402287220 */ /* 0x020fee0000410000 */
[C---:B------:R-:W-:Y:S01]  /*9790*/  HMMA.16816.F32.BF16 R40, R112.reuse, R116, R40 ;  /* 0x000000747028723c */ /* 0x040fe20000041828 */
[--C-:B-1----:R-:W-:Y:S04]  /*97a0*/  FFMA.FTZ R103, R181, c[0x0][0x2d0], -R110.reuse ;  /* 0x0000b400b5677a23 */ /* 0x102fe8000001086e */
[----:B------:R1:W-:Y:S03]  /*97b0*/  MUFU.EX2 R197, R103 ;  /* 0x0000006700c57308 */ /* 0x0003e60000000800 */
[-C--:B------:R-:W-:Y:S08]  /*97c0*/  HMMA.16816.F32.BF16 R44, R112, R118.reuse, R44 ;  /* 0x00000076702c723c */ /* 0x080ff0000004182c */
[C---:B------:R-:W-:Y:S01]  /*97d0*/  HMMA.16816.F32.BF16 R48, R160.reuse, R118, R48 ;  /* 0x00000076a030723c */ /* 0x040fe20000041830 */
[----:B------:R-:W2:Y:S07]  /*97e0*/  LDSM.16.MT88.4 R116, [R209+0x3080] ;  /* 0x00308000d174783b */ /* 0x000eae0000004200 */
[-C--:B---3--:R-:W-:Y:S01]  /*97f0*/  HMMA.16816.F32.BF16 R52, R160, R120.reuse, R52 ;  /* 0x00000078a034723c */ /* 0x088fe20000041834 */
[--C-:B-1----:R-:W-:Y:S07]  /*9800*/  FFMA.FTZ R103, R183, c[0x0][0x2d0], -R110.reuse ;  /* 0x0000b400b7677a23 */ /* 0x102fee000001086e */
[C---:B------:R-:W-:Y:S01]  /*9810*/  HMMA.16816.F32.BF16 R56, R112.reuse, R120, R56 ;  /* 0x000000787038723c */ /* 0x040fe20000041838 */
[----:B------:R1:W3:Y:S07]  /*9820*/  MUFU.EX2 R198, R103 ;  /* 0x0000006700c67308 */ /* 0x0002ee0000000800 */
[-C--:B------:R-:W-:Y:S08]  /*9830*/  HMMA.16816.F32.BF16 R60, R112, R122.reuse, R60 ;  /* 0x0000007a703c723c */ /* 0x080ff0000004183c */
[C---:B------:R-:W-:Y:S01]  /*9840*/  HMMA.16816.F32.BF16 R64, R160.reuse, R122, R64 ;  /* 0x0000007aa040723c */ /* 0x040fe20000041840 */
[----:B------:R-:W4:Y:S07]  /*9850*/  LDSM.16.MT88.4 R120, [R210+0x3080] ;  /* 0x00308000d278783b */ /* 0x000f2e0000004200 */
[-C--:B--2---:R-:W-:Y:S01]  /*9860*/  HMMA.16816.F32.BF16 R68, R160, R116.reuse, R68 ;  /* 0x00000074a044723c */ /* 0x084fe20000041844 */
[--C-:B-1----:R-:W-:Y:S03]  /*9870*/  FFMA.FTZ R103, R179, c[0x0][0x2d0], -R111.reuse ;  /* 0x0000b400b3677a23 */ /* 0x102fe6000001086f */
[----:B---3--:R-:W-:Y:S01]  /*9880*/  F2FP.BF16.PACK_AB R108, R198, R197 ;  /* 0x000000c5c66c723e */ /* 0x008fe200000010ff */
[----:B------:R1:W-:Y:S03]  /*9890*/  MUFU.EX2 R196, R103 ;  /* 0x0000006700c47308 */ /* 0x0003e60000000800 */
[C---:B------:R-:W-:Y:S08]  /*98a0*/  HMMA.16816.F32.BF16 R72, R112.reuse, R116, R72 ;  /* 0x000000747048723c */ /* 0x040ff00000041848 */
[-C--:B------:R-:W-:Y:S08]  /*98b0*/  HMMA.16816.F32.BF16 R76, R112, R118.reuse, R76 ;  /* 0x00000076704c723c */ /* 0x080ff0000004184c */
[C---:B------:R-:W-:Y:S01]  /*98c0*/  HMMA.16816.F32.BF16 R80, R160.reuse, R118, R80 ;  /* 0x00000076a050723c */ /* 0x040fe20000041850 */
[----:B------:R-:W2:Y:S03]  /*98d0*/  LDSM.16.MT88.4 R116, [R209+0x1c80] ;  /* 0x001c8000d174783b */ /* 0x000ea60000004200 */
[--C-:B-1----:R-:W-:Y:S04]  /*98e0*/  FFMA.FTZ R103, R180, c[0x0][0x2d0], -R111.reuse ;  /* 0x0000b400b4677a23 */ /* 0x102fe8000001086f */
[-C--:B----4-:R-:W-:Y:S01]  /*98f0*/  HMMA.16816.F32.BF16 R84, R160, R120.reuse, R84 ;  /* 0x00000078a054723c */ /* 0x090fe20000041854 */
[----:B------:R1:W-:Y:S07]  /*9900*/  MUFU.EX2 R195, R103 ;  /* 0x0000006700c37308 */ /* 0x0003ee0000000800 */
[C---:B------:R-:W-:Y:S07]  /*9910*/  HMMA.16816.F32.BF16 R88, R112.reuse, R120, R88 ;  /* 0x000000787058723c */ /* 0x040fee0000041858 */
[----:B------:R-:W-:Y:S01]  /*9920*/  F2FP.BF16.PACK_AB R120, R201, R202 ;  /* 0x000000cac978723e */ /* 0x000fe200000010ff */
[-C--:B------:R-:W-:Y:S01]  /*9930*/  HMMA.16816.F32.BF16 R92, R112, R122.reuse, R92 ;  /* 0x0000007a705c723c */ /* 0x080fe2000004185c */
[----:B------:R-:W-:Y:S06]  /*9940*/  F2FP.BF16.PACK_AB R121, R175, R176 ;  /* 0x000000b0af79723e */ /* 0x000fec00000010ff */
[----:B------:R-:W-:Y:S01]  /*9950*/  F2FP.BF16.PACK_AB R112, R225, R226 ;  /* 0x000000e2e170723e */ /* 0x000fe200000010ff */
[----:B------:R-:W-:Y:S01]  /*9960*/  HMMA.16816.F32.BF16 R96, R160, R122, R96 ;  /* 0x0000007aa060723c */ /* 0x000fe20000041860 */
[----:B------:R-:W-:Y:S03]  /*9970*/  F2FP.BF16.PACK_AB R113, R207, R224 ;  /* 0x000000e0cf71723e */ /* 0x000fe600000010ff */
[--C-:B-1----:R-:W-:Y:S01]  /*9980*/  FFMA.FTZ R103, R192, c[0x0][0x2d0], -R110.reuse ;  /* 0x0000b400c0677a23 */ /* 0x102fe2000001086e */
[----:B------:R-:W-:Y:S01]  /*9990*/  F2FP.BF16.PACK_AB R114, R205, R206 ;  /* 0x000000cecd72723e */ /* 0x000fe200000010ff */
[----:B------:R-:W-:Y:S01]  /*99a0*/  FFMA.FTZ R110, R193, c[0x0][0x2d0], -R110 ;  /* 0x0000b400c16e7a23 */ /* 0x000fe2000001086e */
[----:B------:R-:W-:Y:S01]  /*99b0*/  F2FP.BF16.PACK_AB R115, R203, R204 ;  /* 0x000000cccb73723e */ /* 0x000fe200000010ff */
[----:B------:R1:W-:Y:S01]  /*99c0*/  MUFU.EX2 R194, R103 ;  /* 0x0000006700c27308 */ /* 0x0003e20000000800 */
[----:B------:R-:W3:Y:S03]  /*99d0*/  LDL.LU R193, [R1+0x14] ;  /* 0x0000140001c17983 */ /* 0x000ee60000300800 */
[----:B------:R-:W-:Y:S02]  /*99e0*/  F2FP.BF16.PACK_AB R122, R199, R200 ;  /* 0x000000c8c77a723e */ /* 0x000fe400000010ff */
[-C--:B--2---:R-:W-:Y:S01]  /*99f0*/  HMMA.16816.F32.BF16 R4, R112, R116.reuse, R4 ;  /* 0x000000747004723c */ /* 0x084fe20000041804 */
[----:B------:R-:W-:Y:S03]  /*9a00*/  F2FP.BF16.PACK_AB R123, R174, R173 ;  /* 0x000000adae7b723e */ /* 0x000fe600000010ff */
[----:B------:R-:W2:Y:S04]  /*9a10*/  MUFU.EX2 R192, R110 ;  /* 0x0000006e00c07308 */ /* 0x000ea80000000800 */
[C---:B------:R-:W-:Y:S08]  /*9a20*/  HMMA.16816.F32.BF16 R8, R120.reuse, R116, R8 ;  /* 0x000000747808723c */ /* 0x040ff00000041808 */
[-C--:B------:R-:W-:Y:S01]  /*9a30*/  HMMA.16816.F32.BF16 R12, R120, R118.reuse, R12 ;  /* 0x00000076780c723c */ /* 0x080fe2000004180c */
[--C-:B-1----:R-:W-:Y:S02]  /*9a40*/  FFMA.FTZ R103, R188, c[0x0][0x2d0], -R111.reuse ;  /* 0x0000b400bc677a23 */ /* 0x102fe4000001086f */
[----:B------:R-:W4:Y:S01]  /*9a50*/  LDL.LU R188, [R1+0x10] ;  /* 0x0000100001bc7983 */ /* 0x000f220000300800 */
[----:B------:R-:W-:Y:S04]  /*9a60*/  FFMA.FTZ R111, R189, c[0x0][0x2d0], -R111 ;  /* 0x0000b400bd6f7a23 */ /* 0x000fe8000001086f */
[C---:B------:R-:W-:Y:S01]  /*9a70*/  HMMA.16816.F32.BF16 R16, R112.reuse, R118, R16 ;  /* 0x000000767010723c */ /* 0x040fe20000041810 */
[----:B------:R1:W-:Y:S01]  /*9a80*/  MUFU.EX2 R183, R103 ;  /* 0x0000006700b77308 */ /* 0x0003e20000000800 */
[----:B------:R-:W5:Y:S02]  /*9a90*/  LDSM.16.MT88.4 R116, [R210+0x2880] ;  /* 0x00288000d274783b */ /* 0x000f640000004200 */
[----:B--2---:R-:W-:Y:S04]  /*9aa0*/  F2FP.BF16.PACK_AB R110, R192, R194 ;  /* 0x000000c2c06e723e */ /* 0x004fe800000010ff */
[-C--:B------:R-:W-:Y:S02]  /*9ab0*/  HMMA.16816.F32.BF16 R20, R112, R124.reuse, R20 ;  /* 0x0000007c7014723c */ /* 0x080fe40000041814 */
[----:B------:R-:W2:Y:S01]  /*9ac0*/  LDL.LU R189, [R1+0x8] ;  /* 0x0000080001bd7983 */ /* 0x000ea20000300800 */
[----:B------:R-:W5:Y:S05]  /*9ad0*/  MUFU.EX2 R181, R111 ;  /* 0x0000006f00b57308 */ /* 0x000f6a0000000800 */
[C---:B------:R-:W-:Y:S08]  /*9ae0*/  HMMA.16816.F32.BF16 R24, R120.reuse, R124, R24 ;  /* 0x0000007c7818723c */ /* 0x040ff00000041818 */
[-C--:B------:R-:W-:Y:S01]  /*9af0*/  HMMA.16816.F32.BF16 R28, R120, R126.reuse, R28 ;  /* 0x0000007e781c723c */ /* 0x080fe2000004181c */
[--C-:B-1----:R-:W-:Y:S02]  /*9b00*/  FFMA.FTZ R103, R185, c[0x0][0x2d0], -R164.reuse ;  /* 0x0000b400b9677a23 */ /* 0x102fe400000108a4 */
[----:B------:R-:W3:Y:S02]  /*9b10*/  LDL.LU R185, [R1+0xc] ;  /* 0x00000c0001b97983 */ /* 0x000ee40000300800 */
[----:B------:R1:W-:Y:S03]  /*9b20*/  MUFU.EX2 R180, R103 ;  /* 0x0000006700b47308 */ /* 0x0003e60000000800 */
[C---:B------:R-:W-:Y:S01]  /*9b30*/  HMMA.16816.F32.BF16 R32, R112.reuse, R126, R32 ;  /* 0x0000007e7020723c */ /* 0x040fe20000041820 */
[----:B------:R-:W1:Y:S03]  /*9b40*/  LDSM.16.MT88.4 R124, [R209+0x3480] ;  /* 0x00348000d17c783b */ /* 0x000e660000004200 */
[----:B-----5:R-:W-:Y:S04]  /*9b50*/  F2FP.BF16.PACK_AB R111, R181, R183 ;  /* 0x000000b7b56f723e */ /* 0x020fe800000010ff */
[-C--:B------:R-:W-:Y:S08]  /*9b60*/  HMMA.16816.F32.BF16 R36, R112, R128.reuse, R36 ;  /* 0x000000807024723c */ /* 0x080ff00000041824 */
[C---:B------:R-:W-:Y:S01]  /*9b70*/  HMMA.16816.F32.BF16 R40, R120.reuse, R128, R40 ;  /* 0x000000807828723c */ /* 0x040fe20000041828 */
[--C-:B-1----:R-:W-:Y:S07]  /*9b80*/  FFMA.FTZ R103, R187, c[0x0][0x2d0], -R164.reuse ;  /* 0x0000b400bb677a23 */ /* 0x102fee00000108a4 */
[-C--:B------:R-:W-:Y:S01]  /*9b90*/  HMMA.16816.F32.BF16 R44, R120, R130.reuse, R44 ;  /* 0x00000082782c723c */ /* 0x080fe2000004182c */
[----:B------:R1:W5:Y:S07]  /*9ba0*/  MUFU.EX2 R178, R103 ;  /* 0x0000006700b27308 */ /* 0x00036e0000000800 */
[C---:B------:R-:W-:Y:S01]  /*9bb0*/  HMMA.16816.F32.BF16 R48, R112.reuse, R130, R48 ;  /* 0x000000827030723c */ /* 0x040fe20000041830 */
[----:B------:R-:W5:Y:S07]  /*9bc0*/  LDSM.16.MT88.4 R128, [R210+0x3480] ;  /* 0x00348000d280783b */ /* 0x000f6e0000004200 */
[-C--:B------:R-:W-:Y:S08]  /*9bd0*/  HMMA.16816.F32.BF16 R52, R112, R116.reuse, R52 ;  /* 0x000000747034723c */ /* 0x080ff00000041834 */
[C---:B------:R-:W-:Y:S01]  /*9be0*/  HMMA.16816.F32.BF16 R56, R120.reuse, R116, R56 ;  /* 0x000000747838723c */ /* 0x040fe20000041838 */
[--C-:B-1----:R-:W-:Y:S03]  /*9bf0*/  FFMA.FTZ R103, R190, c[0x0][0x2d0], -R164.reuse ;  /* 0x0000b400be677a23 */ /* 0x102fe600000108a4 */
[----:B------:R-:W-:Y:S01]  /*9c00*/  FFMA.FTZ R164, R191, c[0x0][0x2d0], -R164 ;  /* 0x0000b400bfa47a23 */ /* 0x000fe200000108a4 */
[----:B------:R1:W-:Y:S01]  /*9c10*/  MUFU.EX2 R179, R103 ;  /* 0x0000006700b37308 */ /* 0x0003e20000000800 */
[----:B-----5:R-:W-:Y:S02]  /*9c20*/  F2FP.BF16.PACK_AB R160, R178, R180 ;  /* 0x000000b4b2a0723e */ /* 0x020fe400000010ff */
[-C--:B------:R-:W-:Y:S07]  /*9c30*/  HMMA.16816.F32.BF16 R60, R120, R118.reuse, R60 ;  /* 0x00000076783c723c */ /* 0x080fee000004183c */
[----:B------:R5:W5:Y:S01]  /*9c40*/  MUFU.EX2 R177, R164 ;  /* 0x000000a400b17308 */ /* 0x000b620000000800 */
[C---:B------:R-:W-:Y:S08]  /*9c50*/  HMMA.16816.F32.BF16 R64, R112.reuse, R118, R64 ;  /* 0x000000767040723c */ /* 0x040ff00000041840 */
[-C--:B------:R-:W-:Y:S01]  /*9c60*/  HMMA.16816.F32.BF16 R68, R112, R124.reuse, R68 ;  /* 0x0000007c7044723c */ /* 0x080fe20000041844 */
[--C-:B-1----:R-:W-:Y:S07]  /*9c70*/  FFMA.FTZ R103, R182, c[0x0][0x2d0], -R102.reuse ;  /* 0x0000b400b6677a23 */ /* 0x102fee0000010866 */
[C---:B------:R-:W-:Y:S01]  /*9c80*/  HMMA.16816.F32.BF16 R72, R120.reuse, R124, R72 ;  /* 0x0000007c7848723c */ /* 0x040fe20000041848 */
[----:B------:R1:W-:Y:S01]  /*9c90*/  MUFU.EX2 R172, R103 ;  /* 0x0000006700ac7308 */ /* 0x0003e20000000800 */
[----:B-----5:R-:W5:Y:S06]  /*9ca0*/  LDSM.16.MT88.4 R164, [R210+0x2c80] ;  /* 0x002c8000d2a4783b */ /* 0x020f6c0000004200 */
[-C--:B------:R-:W-:Y:S01]  /*9cb0*/  HMMA.16816.F32.BF16 R76, R120, R126.reuse, R76 ;  /* 0x0000007e784c723c */ /* 0x080fe2000004184c */
[----:B------:R-:W-:Y:S07]  /*9cc0*/  F2FP.BF16.PACK_AB R162, R177, R179 ;  /* 0x000000b3b1a2723e */ /* 0x000fee00000010ff */
[C---:B------:R-:W-:Y:S08]  /*9cd0*/  HMMA.16816.F32.BF16 R80, R112.reuse, R126, R80 ;  /* 0x0000007e7050723c */ /* 0x040ff00000041850 */
[-C--:B------:R-:W-:Y:S01]  /*9ce0*/  HMMA.16816.F32.BF16 R84, R112, R128.reuse, R84 ;  /* 0x000000807054723c */ /* 0x080fe20000041854 */
[--C-:B-1----:R-:W-:Y:S04]  /*9cf0*/  FFMA.FTZ R103, R184, c[0x0][0x2d0], -R102.reuse ;  /* 0x0000b400b8677a23 */ /* 0x102fe80000010866 */
[----:B------:R1:W1:Y:S03]  /*9d00*/  MUFU.EX2 R107, R103 ;  /* 0x00000067006b7308 */ /* 0x0002660000000800 */
[C---:B------:R-:W-:Y:S08]  /*9d10*/  HMMA.16816.F32.BF16 R88, R120.reuse, R128, R88 ;  /* 0x000000807858723c */ /* 0x040ff00000041858 */
[-C--:B------:R-:W-:Y:S08]  /*9d20*/  HMMA.16816.F32.BF16 R92, R120, R130.reuse, R92 ;  /* 0x00000082785c723c */ /* 0x080ff0000004185c */
[----:B------:R-:W-:Y:S01]  /*9d30*/  HMMA.16816.F32.BF16 R96, R112, R130, R96 ;  /* 0x000000827060723c */ /* 0x000fe20000041860 */
[--C-:B-1----:R-:W-:Y:S03]  /*9d40*/  FFMA.FTZ R103, R186, c[0x0][0x2d0], -R102.reuse ;  /* 0x0000b400ba677a23 */ /* 0x102fe60000010866 */
[----:B------:R-:W-:Y:S01]  /*9d50*/  F2FP.BF16.PACK_AB R161, R107, R172 ;  /* 0x000000ac6ba1723e */ /* 0x000fe200000010ff */
[----:B------:R-:W-:Y:S01]  /*9d60*/  FFMA.FTZ R102, R109, c[0x0][0x2d0], -R102 ;  /* 0x0000b4006d667a23 */ /* 0x000fe20000010866 */
[----:B------:R-:W-:Y:S01]  /*9d70*/  F2FP.BF16.PACK_AB R109, R195, R196 ;  /* 0x000000c4c36d723e */ /* 0x000fe200000010ff */
[----:B------:R-:W-:Y:S06]  /*9d80*/  MUFU.EX2 R103, R103 ;  /* 0x0000006700677308 */ /* 0x000fec0000000800 */
[-C--:B------:R-:W-:Y:S01]  /*9d90*/  HMMA.16816.F32.BF16 R112, R108, R132.reuse, R4 ;  /* 0x000000846c70723c */ /* 0x080fe20000041804 */
[----:B------:R-:W1:Y:S03]  /*9da0*/  LDSM.16.MT88.4 R4, [R210+0x3880] ;  /* 0x00388000d204783b */ /* 0x000e660000004200 */
[----:B------:R-:W5:Y:S02]  /*9db0*/  MUFU.EX2 R102, R102 ;  /* 0x0000006600667308 */ /* 0x000f640000000800 */
[----:B-----5:R-:W-:Y:S07]  /*9dc0*/  F2FP.BF16.PACK_AB R163, R102, R103 ;  /* 0x0000006766a3723e */ /* 0x020fee00000010ff */
[C---:B------:R-:W-:Y:S01]  /*9dd0*/  HMMA.16816.F32.BF16 R116, R160.reuse, R132, R8 ;  /* 0x00000084a074723c */ /* 0x040fe20000041808 */
[----:B------:R-:W5:Y:S07]  /*9de0*/  LDL R11, [R1+0x18] ;  /* 0x00001800010b7983 */ /* 0x000f6e0000100800 */
        /* <DEDUP_REMOVED lines=9> */
[C---:B------:R-:W-:Y:S01]  /*9e80*/  HMMA.16816.F32.BF16 R156, R108.reuse, R158, R48 ;  /* 0x0000009e6c9c723c */ /* 0x040fe20000041830 */
[----:B----4-:R-:W-:Y:S07]  /*9e90*/  FFMA.FTZ R9, R2, R188, R235 ;  /* 0x000000bc02097223 */ /* 0x010fee00000100eb */
[-C--:B------:R-:W-:Y:S08]  /*9ea0*/  HMMA.16816.F32.BF16 R52, R108, R164.reuse, R52 ;  /* 0x000000a46c34723c */ /* 0x080ff00000041834 */
[C---:B------:R-:W-:Y:S01]  /*9eb0*/  HMMA.16816.F32.BF16 R56, R160.reuse, R164, R56 ;  /* 0x000000a4a038723c */ /* 0x040fe20000041838 */
[----:B--2---:R-:W-:Y:S04]  /*9ec0*/  FFMA.FTZ R3, R3, R189, R241 ;  /* 0x000000bd03037223 */ /* 0x004fe800000100f1 */
[----:B------:R-:W-:Y:S03]  /*9ed0*/  FADD.FTZ R8, R240, R3 ;  /* 0x00000003f0087221 */ /* 0x000fe60000010000 */
[-C--:B------:R-:W-:Y:S01]  /*9ee0*/  HMMA.16816.F32.BF16 R60, R160, R166.reuse, R60 ;  /* 0x000000a6a03c723c */ /* 0x080fe2000004183c */
[----:B------:R-:W-:Y:S03]  /*9ef0*/  FADD.FTZ R3, R236, R9 ;  /* 0x00000009ec037221 */ /* 0x000fe60000010000 */
[----:B------:R-:W-:Y:S02]  /*9f00*/  FADD.FTZ R8, R238, R8 ;  /* 0x00000008ee087221 */ /* 0x000fe40000010000 */
[----:B------:R-:W-:Y:S02]  /*9f10*/  FADD.FTZ R10, R234, R3 ;  /* 0x00000003ea0a7221 */ /* 0x000fe40000010000 */
[C---:B------:R-:W-:Y:S01]  /*9f20*/  HMMA.16816.F32.BF16 R64, R108.reuse, R166, R64 ;  /* 0x000000a66c40723c */ /* 0x040fe20000041840 */
[----:B---3--:R-:W-:Y:S03]  /*9f30*/  FFMA.FTZ R3, R0, R193, R230 ;  /* 0x000000c100037223 */ /* 0x008fe600000100e6 */
[----:B------:R-:W-:Y:S02]  /*9f40*/  FFMA.FTZ R100, R100, R185, R245 ;  /* 0x000000b964647223 */ /* 0x000fe400000100f5 */
[----:B------:R-:W-:Y:S02]  /*9f50*/  FADD.FTZ R3, R231, R3 ;  /* 0x00000003e7037221 */ /* 0x000fe40000010000 */
[----:B------:R-:W-:Y:S01]  /*9f60*/  FADD.FTZ R2, R244, R100 ;  /* 0x00000064f4027221 */ /* 0x000fe20000010000 */
[-C--:B------:R-:W-:Y:S03]  /*9f70*/  HMMA.16816.F32.BF16 R68, R108, R168.reuse, R68 ;  /* 0x000000a86c44723c */ /* 0x080fe60000041844 */
[----:B------:R-:W-:Y:S01]  /*9f80*/  FADD.FTZ R2, R243, R2 ;  /* 0x00000002f3027221 */ /* 0x000fe20000010000 */
[-C--:B------:R-:W-:Y:S01]  /*9f90*/  MOV R100, R101.reuse ;  /* 0x0000006500647202 */ /* 0x080fe20000000f00 */
[----:B------:R-:W-:Y:S02]  /*9fa0*/  FADD.FTZ R0, R237, R10 ;  /* 0x0000000aed007221 */ /* 0x000fe40000010000 */
[----:B------:R-:W-:Y:S01]  /*9fb0*/  FADD.FTZ R9, R242, R2 ;  /* 0x00000002f2097221 */ /* 0x000fe20000010000 */
[C---:B------:R-:W-:Y:S01]  /*9fc0*/  HMMA.16816.F32.BF16 R72, R160.reuse, R168, R72 ;  /* 0x000000a8a048723c */ /* 0x040fe20000041848 */
[----:B------:R-:W-:Y:S03]  /*9fd0*/  FADD.FTZ R2, R239, R8 ;  /* 0x00000008ef027221 */ /* 0x000fe60000010000 */
[----:B------:R-:W-:Y:S02]  /*9fe0*/  FADD.FTZ R9, R226, R9 ;  /* 0x00000009e2097221 */ /* 0x000fe40000010000 */
[----:B------:R-:W-:Y:S02]  /*9ff0*/  FADD.FTZ R3, R232, R3 ;  /* 0x00000003e8037221 */ /* 0x000fe40000010000 */
[----:B------:R-:W-:Y:S01]  /*a000*/  FADD.FTZ R10, R224, R2 ;  /* 0x00000002e00a7221 */ /* 0x000fe20000010000 */
[-C--:B------:R-:W-:Y:S03]  /*a010*/  HMMA.16816.F32.BF16 R76, R160, R170.reuse, R76 ;  /* 0x000000aaa04c723c */ /* 0x080fe6000004184c */
[----:B------:R-:W-:Y:S02]  /*a020*/  FADD.FTZ R8, R202, R0 ;  /* 0x00000000ca087221 */ /* 0x000fe40000010000 */
[----:B------:R-:W-:Y:S02]  /*a030*/  FADD.FTZ R2, R225, R9 ;  /* 0x00000009e1027221 */ /* 0x000fe40000010000 */
[----:B------:R-:W-:Y:S01]  /*a040*/  FADD.FTZ R3, R233, R3 ;  /* 0x00000003e9037221 */ /* 0x000fe20000010000 */
[C---:B------:R-:W-:Y:S01]  /*a050*/  HMMA.16816.F32.BF16 R80, R108.reuse, R170, R80 ;  /* 0x000000aa6c50723c */ /* 0x040fe20000041850 */
[----:B------:R-:W-:Y:S03]  /*a060*/  FADD.FTZ R0, R207, R10 ;  /* 0x0000000acf007221 */ /* 0x000fe60000010000 */
[----:B------:R-:W-:Y:S02]  /*a070*/  FADD.FTZ R9, R201, R8 ;  /* 0x00000008c9097221 */ /* 0x000fe40000010000 */
[----:B------:R-:W-:Y:S02]  /*a080*/  FADD.FTZ R10, R206, R2 ;  /* 0x00000002ce0a7221 */ /* 0x000fe40000010000 */
[----:B------:R-:W-:Y:S01]  /*a090*/  FADD.FTZ R3, R176, R3 ;  /* 0x00000003b0037221 */ /* 0x000fe20000010000 */
[-C--:B-1----:R-:W-:Y:S03]  /*a0a0*/  HMMA.16816.F32.BF16 R84, R108, R4.reuse, R84 ;  /* 0x000000046c54723c */ /* 0x082fe60000041854 */
[----:B------:R-:W-:Y:S02]  /*a0b0*/  FADD.FTZ R8, R204, R0 ;  /* 0x00000000cc087221 */ /* 0x000fe40000010000 */
[----:B------:R-:W-:Y:S02]  /*a0c0*/  FADD.FTZ R2, R200, R9 ;  /* 0x00000009c8027221 */ /* 0x000fe40000010000 */
[----:B------:R-:W-:Y:S01]  /*a0d0*/  FADD.FTZ R3, R175, R3 ;  /* 0x00000003af037221 */ /* 0x000fe20000010000 */
[C---:B------:R-:W-:Y:S01]  /*a0e0*/  HMMA.16816.F32.BF16 R88, R160.reuse, R4, R88 ;  /* 0x00000004a058723c */ /* 0x040fe20000041858 */
[----:B------:R-:W-:Y:S03]  /*a0f0*/  FADD.FTZ R0, R205, R10 ;  /* 0x0000000acd007221 */ /* 0x000fe60000010000 */
[----:B------:R-:W-:Y:S03]  /*a100*/  FADD.FTZ R3, R173, R3 ;  /* 0x00000003ad037221 */ /* 0x000fe60000010000 */
[----:B------:R-:W-:Y:S01]  /*a110*/  FADD.FTZ R5, R203, R8 ;  /* 0x00000008cb057221 */ /* 0x000fe20000010000 */
[-C--:B------:R-:W-:Y:S01]  /*a120*/  HMMA.16816.F32.BF16 R92, R160, R6.reuse, R92 ;  /* 0x00000006a05c723c */ /* 0x080fe2000004185c */
[----:B------:R-:W-:Y:S03]  /*a130*/  FADD.FTZ R8, R199, R2 ;  /* 0x00000002c7087221 */ /* 0x000fe60000010000 */
[----:B------:R-:W-:Y:S02]  /*a140*/  FADD.FTZ R4, R197, R0 ;  /* 0x00000000c5047221 */ /* 0x000fe40000010000 */
[----:B------:R-:W-:Y:S02]  /*a150*/  FADD.FTZ R2, R196, R5 ;  /* 0x00000005c4027221 */ /* 0x000fe40000010000 */
[----:B------:R-:W-:Y:S01]  /*a160*/  FADD.FTZ R3, R174, R3 ;  /* 0x00000003ae037221 */ /* 0x000fe20000010000 */
[----:B------:R-:W-:Y:S03]  /*a170*/  HMMA.16816.F32.BF16 R96, R108, R6, R96 ;  /* 0x000000066c60723c */ /* 0x000fe60000041860 */
[----:B------:R-:W-:Y:S02]  /*a180*/  FADD.FTZ R0, R180, R8 ;  /* 0x00000008b4007221 */ /* 0x000fe40000010000 */
[----:B------:R-:W-:Y:S02]  /*a190*/  FADD.FTZ R4, R198, R4 ;  /* 0x00000004c6047221 */ /* 0x000fe40000010000 */
[----:B------:R-:W-:Y:S01]  /*a1a0*/  FADD.FTZ R5, R195, R2 ;  /* 0x00000002c3057221 */ /* 0x000fe20000010000 */
[----:B------:R-:W-:Y:S01]  /*a1b0*/  MOV R108, R101 ;  /* 0x00000065006c7202 */ /* 0x000fe20000000f00 */
[----:B------:R-:W-:Y:S03]  /*a1c0*/  FADD.FTZ R2, R172, R3 ;  /* 0x00000003ac027221 */ /* 0x000fe60000010000 */
[----:B------:R-:W-:Y:S02]  /*a1d0*/  FADD.FTZ R3, R178, R0 ;  /* 0x00000000b2037221 */ /* 0x000fe40000010000 */
[----:B------:R-:W-:Y:S02]  /*a1e0*/  FADD.FTZ R0, R194, R4 ;  /* 0x00000004c2007221 */ /* 0x000fe40000010000 */
[----:B------:R-:W-:Y:S02]  /*a1f0*/  FADD.FTZ R4, R183, R5 ;  /* 0x00000005b7047221 */ /* 0x000fe40000010000 */
[----:B------:R-:W-:Y:S02]  /*a200*/  FADD.FTZ R5, R192, R0 ;  /* 0x00000000c0057221 */ /* 0x000fe40000010000 */
[----:B------:R-:W-:Y:S02]  /*a210*/  FADD.FTZ R4, R181, R4 ;  /* 0x00000004b5047221 */ /* 0x000fe40000010000 */
[----:B------:R-:W-:Y:S01]  /*a220*/  FADD.FTZ R2, R107, R2 ;  /* 0x000000026b027221 */ /* 0x000fe20000010000 */
[----:B------:R1:W-:Y:S01]  /*a230*/  STL [R1+0xc], R5 ;  /* 0x00000c0501007387 */ /* 0x0003e20000100800 */
[----:B------:R-:W-:Y:S01]  /*a240*/  FADD.FTZ R3, R179, R3 ;  /* 0x00000003b3037221 */ /* 0x000fe20000010000 */
[----:B------:R-:W-:Y:S01]  /*a250*/  MOV R107, R104 ;  /* 0x00000068006b7202 */ /* 0x000fe20000000f00 */
[----:B------:R-:W-:Y:S01]  /*a260*/  FADD.FTZ R0, R103, R2 ;  /* 0x0000000267007221 */ /* 0x000fe20000010000 */
[----:B------:R1:W-:Y:S01]  /*a270*/  STL [R1+0x8], R4 ;  /* 0x0000080401007387 */ /* 0x0003e20000100800 */
[----:B------:R-:W-:Y:S01]  /*a280*/  FADD.FTZ R2, R177, R3 ;  /* 0x00000003b1027221 */ /* 0x000fe20000010000 */
[----:B------:R-:W-:Y:S01]  /*a290*/  MOV R103, R105 ;  /* 0x0000006900677202 */ /* 0x000fe20000000f00 */
[----:B------:R-:W-:Y:S01]  /*a2a0*/  FADD.FTZ R0, R102, R0 ;  /* 0x0000000066007221 */ /* 0x000fe20000010000 */
[----:B------:R-:W-:Y:S02]  /*a2b0*/  MOV R102, R106 ;  /* 0x0000006a00667202 */ /* 0x000fe40000000f00 */
[----:B------:R1:W-:Y:S04]  /*a2c0*/  STL [R1+0x10], R2 ;  /* 0x0000100201007387 */ /* 0x0003e80000100800 */
[----:B------:R1:W-:Y:S01]  /*a2d0*/  STL [R1+0x14], R0 ;  /* 0x0000140001007387 */ /* 0x0003e20000100800 */
[C---:B-----5:R-:W-:Y:S02]  /*a2e0*/  ISETP.GT.AND P0, PT, R222.reuse, R11, PT ;  /* 0x0000000bde00720c */ /* 0x060fe40003f04270 */
[----:B------:R-:W-:Y:S11]  /*a2f0*/  IADD3 R222, R222, -0x1, RZ ;  /* 0xffffffffdede7810 */ /* 0x000ff60007ffe0ff */
[----:B-1----:R-:W-:-:S05]  /*a300*/  @P0 BRA `(.L_x_304) ;  /* 0xffffbba000000947 */ /* 0x002fca000383ffff */
.L_x_285:
[----:B------:R-:W-:Y:S01]  /*a310*/  IMAD.MOV.U32 R0, RZ, RZ, c[0x0][0x2c4] ;  /* 0x0000b100ff007624 */ /* 0x000fe200078e00ff */
[----:B------:R-:W-:Y:S01]  /*a320*/  IADD3 R2, R227, 0x1, -R229 ;  /* 0x00000001e3027810 */ /* 0x000fe20007ffe8e5 */
[----:B------:R-:W-:-:S03]  /*a330*/  IMAD.MOV.U32 R4, RZ, RZ, c[0x0][0x32c] ;  /* 0x0000cb00ff047624 */ /* 0x000fc600078e00ff */
[----:B------:R-:W-:Y:S02]  /*a340*/  ISETP.NE.AND P1, PT, R0, 0x1, PT ;  /* 0x000000010000780c */ /* 0x000fe40003f25270 */
[----:B------:R-:W2:Y:S01]  /*a350*/  S2R R0, SR_CTAID.X ;  /* 0x0000000000007919 */ /* 0x000ea20000002500 */
[----:B------:R-:W-:Y:S02]  /*a360*/  ISETP.GE.AND P0, PT, R4, 0x1, PT ;  /* 0x000000010400780c */ /* 0x000fe40003f06270 */
[----:B--2---:R-:W-:-:S08]  /*a370*/  LEA R0, R0, 0x7f, 0x7 ;  /* 0x0000007f00007811 */ /* 0x004fd000078e38ff */
[----:B-1----:R-:W-:-:S05]  /*a380*/  @P1 IMAD.HI.U32 R3, R0, c[0x0][0x2c8], RZ ;  /* 0x0000b20000031a27 */ /* 0x002fca00078e00ff */
[----:B------:R-:W-:-:S05]  /*a390*/  @P1 SHF.R.U32.HI R0, RZ, c[0x0][0x2cc], R3 ;  /* 0x0000b300ff001a19 */ /* 0x000fca0000011603 */
[----:B------:R-:W-:-:S05]  /*a3a0*/  IMAD.IADD R0, R2, 0x1, R0 ;  /* 0x0000000102007824 */ /* 0x000fca00078e0200 */
[----:B------:R-:W-:Y:S01]  /*a3b0*/  IADD3 R2, R0, -c[0x0][0x324], RZ ;  /* 0x8000c90000027a10 */ /* 0x000fe20007ffe0ff */
[----:B------:R-:W-:Y:S05]  /*a3c0*/  @!P0 BRA `(.L_x_305) ;  /* 0x000000f000008947 */ /* 0x000fea0003800000 */
        /* <DEDUP_REMOVED lines=9> */
.L_x_306:
[----:B------:R-:W-:-:S04]  /*a460*/  MOV R3, c[0x0][0x32c] ;  /* 0x0000cb0000037a02 */ /* 0x000fc80000000f00 */
[----:B------:R-:W-:-:S13]  /*a470*/  ISETP.NE.AND P0, PT, R3, 0x1, PT ;  /* 0x000000010300780c */ /* 0x000fda0003f05270 */
[----:B------:R-:W-:-:S05]  /*a480*/  @P0 IMAD.HI.U32 R3, R0, c[0x0][0x330], RZ ;  /* 0x0000cc0000030a27 */ /* 0x000fca00078e00ff */
[----:B------:R-:W-:-:S05]  /*a490*/  @P0 SHF.R.U32.HI R0, RZ, c[0x0][0x334], R3 ;  /* 0x0000cd00ff000a19 */ /* 0x000fca0000011603 */
.L_x_307:
[----:B------:R-:W-:-:S05]  /*a4a0*/  IMAD R0, R0, c[0x0][0x32c], RZ ;  /* 0x0000cb0000007a24 */ /* 0x000fca00078e02ff */
[----:B------:R-:W-:-:S03]  /*a4b0*/  IMNMX R2, R2, R0, !PT ;  /* 0x0000000002027217 */ /* 0x000fc60007800200 */
.L_x_305:
[----:B------:R-:W2:Y:S01]  /*a4c0*/  LDL R3, [R1+0x48] ;  /* 0x0000480001037983 */ /* 0x000ea20000100800 */
[----:B------:R-:W-:-:S05]  /*a4d0*/  IADD3 R2, R2, 0x2f, RZ ;  /* 0x0000002f02027810 */ /* 0x000fca0007ffe0ff */
[----:B------:R-:W-:-:S05]  /*a4e0*/  IMAD.HI R2, R2, 0x2aaaaaab, RZ ;  /* 0x2aaaaaab02027827 */ /* 0x000fca00078e02ff */
[----:B------:R-:W-:-:S04]  /*a4f0*/  SHF.R.U32.HI R0, RZ, 0x1f, R2 ;  /* 0x0000001fff007819 */ /* 0x000fc80000011602 */
[----:B------:R-:W-:-:S04]  /*a500*/  LEA.HI.SX32 R0, R2, R0, 0x1d ;  /* 0x0000000002007211 */ /* 0x000fc800078feaff */
[----:B--2---:R-:W-:-:S04]  /*a510*/  IMNMX R3, R3, R0, !PT ;  /* 0x0000000003037217 */ /* 0x004fc80007800200 */
[----:B------:R-:W-:Y:S01]  /*a520*/  ISETP.GE.AND P0, PT, R222, R3, PT ;  /* 0x00000003de00720c */ /* 0x000fe20003f06270 */
[----:B------:R1:W-:-:S12]  /*a530*/  STL [R1+0x58], R3 ;  /* 0x0000580301007387 */ /* 0x0003d80000100800 */
[----:B------:R-:W-:Y:S05]  /*a540*/  @!P0 BRA `(.L_x_308) ;  /* 0x0000325000008947 */ /* 0x000fea0003800000 */
[----:B------:R-:W2:Y:S04]  /*a550*/  LDL.64 R10, [R1+0x40] ;  /* 0x00004000010a7983 */ /* 0x000ea80000100a00 */
[----:B------:R-:W3:Y:S04]  /*a560*/  LDL.64 R8, [R1+0x38] ;  /* 0x0000380001087983 */ /* 0x000ee80000100a00 */
[----:B------:R-:W4:Y:S04]  /*a570*/  LDL.64 R6, [R1+0x30] ;  /* 0x0000300001067983 */ /* 0x000f280000100a00 */
[----:B------:R-:W5:Y:S01]  /*a580*/  LDL.64 R4, [R1+0x28] ;  /* 0x0000280001047983 */ /* 0x000f620000100a00 */
[----:B--2---:R-:W-:-:S05]  /*a590*/  IADD3 R2, P0, R10, 0x20, RZ ;  /* 0x000000200a027810 */ /* 0x004fca0007f1e0ff */
[--C-:B---3--:R-:W-:Y:S01]  /*a5a0*/  IMAD.X R0, RZ, RZ, R9.reuse, P0 ;  /* 0x000000ffff007224 */ /* 0x108fe200000e0609 */
[----:B-1----:R-:W-:Y:S01]  /*a5b0*/  IADD3 R3, P0, R10, 0x40, RZ ;  /* 0x000000400a037810 */ /* 0x002fe20007f1e0ff */
[----:B------:R1:W-:Y:S04]  /*a5c0*/  STL [R1+0x24], R2 ;  /* 0x0000240201007387 */ /* 0x0003e80000100800 */
[----:B------:R4:W-:Y:S04]  /*a5d0*/  STL [R1+0x20], R0 ;  /* 0x0000200001007387 */ /* 0x0009e80000100800 */
[----:B------:R5:W-:Y:S01]  /*a5e0*/  STL [R1+0x1c], R3 ;  /* 0x00001c0301007387 */ /* 0x000be20000100800 */
[----:B-1----:R-:W-:Y:S01]  /*a5f0*/  IMAD.X R2, RZ, RZ, R9, P0 ;  /* 0x000000ffff027224 */ /* 0x002fe200000e0609 */
[----:B----4-:R-:W-:-:S04]  /*a600*/  IADD3 R0, P0, R6, 0x20, RZ ;  /* 0x0000002006007810 */ /* 0x010fc80007f1e0ff */
[----:B------:R1:W-:Y:S01]  /*a610*/  STL [R1+0x18], R2 ;  /* 0x0000180201007387 */ /* 0x0003e20000100800 */
[----:B-----5:R-:W-:-:S03]  /*a620*/  IMAD.X R3, RZ, RZ, R5, P0 ;  /* 0x000000ffff037224 */ /* 0x020fc600000e0605 */
[----:B------:R2:W-:Y:S04]  /*a630*/  STL [R1+0x68], R0 ;  /* 0x0000680001007387 */ /* 0x0005e80000100800 */
[----:B------:R3:W-:Y:S01]  /*a640*/  STL [R1+0x64], R3 ;  /* 0x0000640301007387 */ /* 0x0007e20000100800 */
[----:B-1----:R-:W-:-:S05]  /*a650*/  IADD3 R2, P0, R6, 0x40, RZ ;  /* 0x0000004006027810 */ /* 0x002fca0007f1e0ff */
[----:B--2---:R-:W-:-:S05]  /*a660*/  IMAD.X R0, RZ, RZ, R5, P0 ;  /* 0x000000ffff007224 */ /* 0x004fca00000e0605 */
[----:B------:R3:W-:Y:S04]  /*a670*/  STL [R1+0x5c], R0 ;  /* 0x00005c0001007387 */ /* 0x0007e80000100800 */
[----:B------:R3:W-:Y:S02]  /*a680*/  STL [R1+0x60], R2 ;  /* 0x0000600201007387 */ /* 0x0007e40000100800 */
.L_x_311:
[----:B------:R-:W2:Y:S01]  /*a690*/  LDL R103, [R1+0x48] ;  /* 0x0000480001677983 */ /* 0x000ea20000100800 */
[----:B------:R-:W-:Y:S04]  /*a6a0*/  DEPBAR.LE SB0, 0x0 ;  /* 0x000080000000791a */ /* 0x000fe80000000000 */
[----:B------:R-:W-:Y:S01]  /*a6b0*/  BAR.SYNC.DEFER_BLOCKING 0x0 ;  /* 0x0000000000007b1d */ /* 0x000fe20000010000 */
[C---:B------:R-:W-:Y:S01]  /*a6c0*/  LOP3.LUT P5, RZ, R228.reuse, 0x200, RZ, 0xc0, !PT ;  /* 0x00000200e4ff7812 */ /* 0x040fe200078ac0ff */
[----:B---3--:R-:W-:Y:S01]  /*a6d0*/  IMAD.MOV.U32 R2, RZ, RZ, R106 ;  /* 0x000000ffff027224 */ /* 0x008fe200078e006a */
[C---:B------:R-:W-:Y:S01]  /*a6e0*/  LOP3.LUT P4, RZ, R228.reuse, 0x80, RZ, 0xc0, !PT ;  /* 0x00000080e4ff7812 */ /* 0x040fe2000788c0ff */
[----:B------:R-:W-:Y:S01]  /*a6f0*/  IMAD.MOV.U32 R3, RZ, RZ, R105 ;  /* 0x000000ffff037224 */ /* 0x000fe200078e0069 */
[----:B------:R-:W-:Y:S01]  /*a700*/  LOP3.LUT P3, RZ, R228, 0x100, RZ, 0xc0, !PT ;  /* 0x00000100e4ff7812 */ /* 0x000fe2000786c0ff */
[----:B------:R-:W1:Y:S01]  /*a710*/  S2R R102, SR_TID.X ;  /* 0x0000000000667919 */ /* 0x000e620000002100 */
[----:B------:R-:W-:Y:S03]  /*a720*/  IMAD.MOV.U32 R101, RZ, RZ, R104 ;  /* 0x000000ffff657224 */ /* 0x000fe600078e0068 */
[----:B------:R3:W4:Y:S04]  /*a730*/  LDSM.16.M88.4 R48, [R211+0x6080] ;  /* 0x00608000d330783b */ /* 0x0007280000000200 */
        /* <DEDUP_REMOVED lines=12> */
[----:B-1-34-:R-:W2:Y:S01]  /*a800*/  LDL.64 R26, [R1+0x40] ;  /* 0x00004000011a7983 */ /* 0x01aea20000100a00 */
[----:B------:R-:W-:Y:S01]  /*a810*/  ISETP.GT.AND P1, PT, R102, 0x3f, PT ;  /* 0x0000003f6600780c */ /* 0x000fe20003f24270 */
[----:B------:R-:W-:Y:S01]  /*a820*/  IMAD.WIDE.U32 R4, R222, c[0x0][0x208], RZ ;  /* 0x00008200de047a25 */ /* 0x000fe200078e00ff */
[----:B------:R-:W-:Y:S01]  /*a830*/  SHF.R.S32.HI R0, RZ, 0x1f, R222 ;  /* 0x0000001fff007819 */ /* 0x000fe200000114de */
[----:B------:R-:W3:Y:S02]  /*a840*/  LDL.64 R24, [R1+0x38] ;  /* 0x0000380001187983 */ /* 0x000ee40000100a00 */
[----:B------:R-:W-:Y:S02]  /*a850*/  IMAD.MOV.U32 R30, RZ, RZ, c[0x0][0x208] ;  /* 0x00008200ff1e7624 */ /* 0x000fe400078e00ff */
[----:B------:R-:W4:Y:S01]  /*a860*/  LDL R23, [R1+0x24] ;  /* 0x0000240001177983 */ /* 0x000f220000100800 */
[----:B------:R-:W-:Y:S02]  /*a870*/  IMAD R0, R0, c[0x0][0x208], RZ ;  /* 0x0000820000007a24 */ /* 0x000fe400078e02ff */
[----:B------:R-:W-:Y:S01]  /*a880*/  IMAD.SHL.U32 R30, R30, 0x20, RZ ;  /* 0x000000201e1e7824 */ /* 0x000fe200078e00ff */
[----:B------:R-:W5:Y:S01]  /*a890*/  LDL R22, [R1+0x20] ;  /* 0x0000200001167983 */ /* 0x000f620000100800 */
[----:B------:R-:W-:Y:S02]  /*a8a0*/  IMAD R0, R222, c[0x0][0x20c], R0 ;  /* 0x00008300de007a24 */ /* 0x000fe400078e0200 */
[----:B------:R-:W-:Y:S01]  /*a8b0*/  IMAD.MOV.U32 R29, RZ, RZ, 0x5 ;  /* 0x00000005ff1d7424 */ /* 0x000fe200078e00ff */
[----:B------:R-:W5:Y:S01]  /*a8c0*/  LDL R21, [R1+0x1c] ;  /* 0x00001c0001157983 */ /* 0x000f620000100800 */
[----:B------:R-:W-:Y:S02]  /*a8d0*/  IMAD.IADD R0, R5, 0x1, R0 ;  /* 0x0000000105007824 */ /* 0x000fe400078e0200 */
[----:B------:R-:W-:Y:S01]  /*a8e0*/  IMAD.WIDE.U32 R4, R4, 0x30, RZ ;  /* 0x0000003004047825 */ /* 0x000fe200078e00ff */
[----:B------:R-:W5:Y:S03]  /*a8f0*/  LDL R20, [R1+0x18] ;  /* 0x0000180001147983 */ /* 0x000f660000100800 */
[----:B------:R-:W-:Y:S02]  /*a900*/  IMAD R0, R0, 0x30, RZ ;  /* 0x0000003000007824 */ /* 0x000fe400078e02ff */
[----:B------:R-:W-:Y:S02]  /*a910*/  IMAD.MOV.U32 R28, RZ, RZ, c[0x0][0x208] ;  /* 0x00008200ff1c7624 */ /* 0x000fe400078e00ff */
[----:B------:R-:W-:Y:S03]  /*a920*/  IMAD.IADD R0, R5, 0x1, R0 ;  /* 0x0000000105007824 */ /* 0x000fe600078e0200 */
[----:B------:R-:W-:Y:S02]  /*a930*/  SHF.L.U64.HI R28, R28, R29, c[0x0][0x20c] ;  /* 0x000083001c1c7619 */ /* 0x000fe4000001021d */
[-C--:B--2---:R-:W-:Y:S05]  /*a940*/  IADD3 R6, P0, R26, R4.reuse, RZ ;  /* 0x000000041a067210 */ /* 0x084fea0007f1e0ff */
[C---:B---3--:R-:W-:Y:S01]  /*a950*/  IMAD.X R8, R0.reuse, 0x1, R25, P0 ;  /* 0x0000000100087824 */ /* 0x048fe200000e0619 */
[-C--:B----4-:R-:W-:Y:S05]  /*a960*/  IADD3 R5, P0, R23, R4.reuse, RZ ;  /* 0x0000000417057210 */ /* 0x090fea0007f1e0ff */
[C---:B-----5:R-:W-:Y:S01]  /*a970*/  IMAD.X R9, R0.reuse, 0x1, R22, P0 ;  /* 0x0000000100097824 */ /* 0x060fe200000e0616 */
        /* <DEDUP_REMOVED lines=31> */
.L_x_309:
        /* <DEDUP_REMOVED lines=109> */
[----:B------:R1:W1:Y:S10]  /*b240*/  MUFU.TANH R164, R12 ;  /* 0x0000000c00a47308 */ /* 0x0002740000002400 */
[----:B------:R1:W1:Y:S01]  /*b250*/  MUFU.TANH R111, R13 ;  /* 0x0000000d006f7308 */ /* 0x0002620000002400 */
[----:B-----5:R-:W5:Y:S01]  /*b260*/  LDSM.16.M88.4 R8, [R214] ;  /* 0x00000000d608783b */ /* 0x020f620000000200 */
[----:B------:R-:W-:Y:S04]  /*b270*/  DEPBAR.LE SB0, 0x0 ;  /* 0x000080000000791a */ /* 0x000fe80000000000 */
[-C--:B----4-:R-:W-:Y:S04]  /*b280*/  HMMA.16816.F32.BF16 R20, R188, R4.reuse, R20 ;  /* 0x00000004bc14723c */ /* 0x090fe80000041814 */
[----:B------:R4:W1:Y:S01]  /*b290*/  MUFU.TANH R171, R14 ;  /* 0x0000000e00ab7308 */ /* 0x0008620000002400 */
[----:B------:R-:W-:Y:S03]  /*b2a0*/  BAR.SYNC.DEFER_BLOCKING 0x0 ;  /* 0x0000000000007b1d */ /* 0x000fe60000010000 */
[C---:B------:R-:W-:Y:S06]  /*b2b0*/  HMMA.16816.F32.BF16 R24, R160.reuse, R4, R24 ;  /* 0x00000004a018723c */ /* 0x040fec0000041818 */
[----:B------:R4:W1:Y:S02]  /*b2c0*/  MUFU.TANH R170, R15 ;  /* 0x0000000f00aa7308 */ /* 0x0008640000002400 */
[-C--:B------:R-:W-:Y:S08]  /*b2d0*/  HMMA.16816.F32.BF16 R28, R160, R6.reuse, R28 ;  /* 0x00000006a01c723c */ /* 0x080ff0000004181c */
[----:B------:R4:W1:Y:S01]  /*b2e0*/  MUFU.TANH R110, R16 ;  /* 0x00000010006e7308 */ /* 0x0008620000002400 */
[C---:B------:R-:W-:Y:S04]  /*b2f0*/  HMMA.16816.F32.BF16 R32, R188.reuse, R6, R32 ;  /* 0x00000006bc20723c */ /* 0x040fe80000041820 */
[----:B------:R-:W-:Y:S02]  /*b300*/  FMUL.FTZ R20, R20, c[0x0][0x320] ;  /* 0x0000c80014147a20 */ /* 0x000fe40000410000 */
[----:B------:R-:W-:Y:S03]  /*b310*/  FMUL.FTZ R21, R21, c[0x0][0x320] ;  /* 0x0000c80015157a20 */ /* 0x000fe60000410000 */
[----:B------:R4:W1:Y:S03]  /*b320*/  MUFU.TANH R109, R17 ;  /* 0x00000011006d7308 */ /* 0x0008660000002400 */
        /* <DEDUP_REMOVED lines=18> */
[----:B------:R-:W-:Y:S03]  /*b450*/  FMUL.FTZ R33, R33, c[0x0][0x320] ;  /* 0x0000c80021217a20 */ /* 0x000fe60000410000 */
        /* <DEDUP_REMOVED lines=21> */
[----:B------:R-:W-:Y:S05]  /*b5b0*/  FMUL.FTZ R51, R51, c[0x0][0x320] ;  /* 0x0000c80033337a20 */ /* 0x000fea0000410000 */
[----:B------:R4:W1:Y:S10]  /*b5c0*/  MUFU.TANH R183, R25 ;  /* 0x0000001900b77308 */ /* 0x0008740000002400 */
        /* <DEDUP_REMOVED lines=25> */
[----:B------:R4:W1:Y:S01]  /*b760*/  MUFU.TANH R189, R51 ;  /* 0x0000003300bd7308 */ /* 0x0008620000002400 */
[----:B------:R-:W-:-:S05]  /*b770*/  @!P0 BRA `(.L_x_310) ;  /* 0x0000041000008947 */ /* 0x000fca0003800000 */
[----:B--23--:R-:W-:Y:S01]  /*b780*/  SHF.R.S32.HI R206, RZ, 0x1f, R102 ;  /* 0x0000001fffce7819 */ /* 0x00cfe20000011466 */
[----:B------:R-:W2:Y:S03]  /*b790*/  LDL.64 R204, [R1+0x30] ;  /* 0x0000300001cc7983 */ /* 0x000ea60000100a00 */
[----:B------:R-:W-:Y:S01]  /*b7a0*/  LEA.HI R206, R206, R102, RZ, 0x2 ;  /* 0x00000066cece7211 */ /* 0x000fe200078f10ff */
[----:B-1----:R-:W3:Y:S03]  /*b7b0*/  LDL.64 R12, [R1+0x50] ;  /* 0x00005000010c7983 */ /* 0x002ee60000100a00 */
[----:B------:R-:W-:Y:S01]  /*b7c0*/  SHF.R.S32.HI R206, RZ, 0x2, R206 ;  /* 0x00000002ffce7819 */ /* 0x000fe200000114ce */
[----:B------:R-:W5:Y:S03]  /*b7d0*/  LDL.64 R102, [R1+0x28] ;  /* 0x0000280001667983 */ /* 0x000f660000100a00 */
[----:B----4-:R-:W-:Y:S01]  /*b7e0*/  IADD3 R0, -R206, 0x30, RZ ;  /* 0x00000030ce007810 */ /* 0x010fe20007ffe1ff */
[----:B------:R-:W4:Y:S03]  /*b7f0*/  LDL R11, [R1+0x68] ;  /* 0x00006800010b7983 */ /* 0x000f260000100800 */
[----:B------:R-:W-:Y:S01]  /*b800*/  ISETP.GE.AND P1, PT, R0, 0x1, PT ;  /* 0x000000010000780c */ /* 0x000fe20003f26270 */
[----:B------:R-:W3:Y:S04]  /*b810*/  LDL R10, [R1+0x64] ;  /* 0x00006400010a7983 */ /* 0x000ee80000100800 */
[----:B------:R-:W3:Y:S04]  /*b820*/  LDL R20, [R1+0x60] ;  /* 0x0000600001147983 */ /* 0x000ee80000100800 */
[----:B------:R-:W3:Y:S04]  /*b830*/  LDL R9, [R1+0x5c] ;  /* 0x00005c0001097983 */ /* 0x000ee80000100800 */
[----:B------:R-:W-:Y:S04]  /*b840*/  @P1 IADD3 R4, R222, -0x1, RZ ;  /* 0xffffffffde041810 */ /* 0x000fe80007ffe0ff */
[----:B------:R-:W-:Y:S01]  /*b850*/  @P1 SHF.R.S32.HI R5, RZ, 0x1f, R4 ;  /* 0x0000001fff051819 */ /* 0x000fe20000011404 */
[C---:B------:R-:W-:Y:S04]  /*b860*/  @P1 IMAD.WIDE.U32 R6, R4.reuse, c[0x0][0x1e0], RZ ;  /* 0x0000780004061a25 */ /* 0x040fe800078e00ff */
[----:B------:R-:W-:Y:S04]  /*b870*/  @P1 IMAD R5, R5, c[0x0][0x1e0], RZ ;  /* 0x0000780005051a24 */ /* 0x000fe800078e02ff */
[----:B------:R-:W-:Y:S04]  /*b880*/  @P1 IMAD R4, R4, c[0x0][0x1e4], R5 ;  /* 0x0000790004041a24 */ /* 0x000fe800078e0205 */
[----:B------:R-:W-:Y:S02]  /*b890*/  @P1 IMAD.IADD R7, R7, 0x1, R4 ;  /* 0x0000000107071824 */ /* 0x000fe400078e0204 */
[----:B--2---:R-:W-:Y:S02]  /*b8a0*/  @P1 IMAD.MOV.U32 R4, RZ, RZ, R204 ;  /* 0x000000ffff041224 */ /* 0x004fe400078e00cc */
[----:B-----5:R-:W-:Y:S04]  /*b8b0*/  @P1 IMAD.MOV.U32 R5, RZ, RZ, R103 ;  /* 0x000000ffff051224 */ /* 0x020fe800078e0067 */
[----:B------:R-:W-:Y:S04]  /*b8c0*/  @P1 IMAD.WIDE.U32 R4, R6, 0x30, R4 ;  /* 0x0000003006041825 */ /* 0x000fe800078e0004 */
[----:B------:R-:W-:Y:S02]  /*b8d0*/  @P1 IMAD R6, R7, 0x30, RZ ;  /* 0x0000003007061824 */ /* 0x000fe400078e02ff */
[C---:B------:R-:W-:Y:S02]  /*b8e0*/  @P1 IMAD.SHL.U32 R7, R4.reuse, 0x2, RZ ;  /* 0x0000000204071824 */ /* 0x040fe400078e00ff */
[----:B------:R-:W-:Y:S03]  /*b8f0*/  @P1 IMAD.IADD R6, R5, 0x1, R6 ;  /* 0x0000000105061824 */ /* 0x000fe600078e0206 */
[C---:B------:R-:W-:Y:S02]  /*b900*/  @P1 IADD3 R16, P2, R7.reuse, 0x40, RZ ;  /* 0x0000004007101810 */ /* 0x040fe40007f5e0ff */
[----:B------:R-:W-:Y:S02]  /*b910*/  @P1 SHF.L.U64.HI R6, R4, 0x1, R6 ;  /* 0x0000000104061819 */ /* 0x000fe40000010206 */
[----:B------:R-:W-:Y:S04]  /*b920*/  @P1 IADD3 R16, P0, R16, c[0x0][0x1c8], RZ ;  /* 0x0000720010101a10 */ /* 0x000fe80007f1e0ff */
[--C-:B------:R-:W-:Y:S02]  /*b930*/  @P1 IADD3.X R17, RZ, c[0x0][0x1cc], R6.reuse, P0, P2 ;  /* 0x00007300ff111a10 */ /* 0x100fe400007e4406 */
[----:B------:R-:W-:Y:S04]  /*b940*/  @P1 IADD3 R14, P2, R7, 0x80, RZ ;  /* 0x00000080070e1810 */ /* 0x000fe80007f5e0ff */
[----:B------:R-:W-:Y:S04]  /*b950*/  @P1 IADD3 R14, P0, R14, c[0x0][0x1c8], RZ ;  /* 0x000072000e0e1a10 */ /* 0x000fe80007f1e0ff */
[----:B------:R-:W-:Y:S02]  /*b960*/  @P1 IADD3.X R15, RZ, c[0x0][0x1cc], R6, P0, P2 ;  /* 0x00007300ff0f1a10 */ /* 0x000fe400007e4406 */
[----:B------:R-:W-:Y:S11]  /*b970*/  ISETP.GE.AND P0, PT, R0, 0x21, PT ;  /* 0x000000210000780c */ /* 0x000ff60003f06270 */
[----:B------:R-:W-:Y:S02]  /*b980*/  @!UPT UIADD3 URZ, URZ, URZ, URZ ;  /* 0x0000003f3f3ff290 */ /* 0x000fe4000fffe03f */
[----:B------:R-:W-:Y:S04]  /*b990*/  @P0 IADD3 R0, R222, -0x1, RZ ;  /* 0xffffffffde000810 */ /* 0x000fe80007ffe0ff */
[----:B------:R-:W-:Y:S05]  /*b9a0*/  @P0 SHF.R.S32.HI R4, RZ, 0x1f, R0 ;  /* 0x0000001fff040819 */ /* 0x000fea0000011400 */
[----:B------:R-:W-:Y:S04]  /*b9b0*/  @P0 IMAD R4, R4, c[0x0][0x1e0], RZ ;  /* 0x0000780004040a24 */ /* 0x000fe800078e02ff */
[C---:B------:R-:W-:Y:S02]  /*b9c0*/  @P0 IMAD R8, R0.reuse, c[0x0][0x1e4], R4 ;  /* 0x0000790000080a24 */ /* 0x040fe400078e0204 */
[----:B------:R-:W-:Y:S04]  /*b9d0*/  @P0 IMAD.WIDE.U32 R4, R0, c[0x0][0x1e0], RZ ;  /* 0x0000780000040a25 */ /* 0x000fe800078e00ff */
[----:B------:R-:W-:Y:S02]  /*b9e0*/  @P0 IMAD.IADD R0, R5, 0x1, R8 ;  /* 0x0000000105000824 */ /* 0x000fe400078e0208 */
[----:B---3--:R-:W-:Y:S04]  /*b9f0*/  @P0 IMAD.WIDE.U32 R4, R4, 0x30, R12 ;  /* 0x0000003004040825 */ /* 0x008fe800078e000c */
[----:B------:R-:W-:Y:S04]  /*ba00*/  @P0 IMAD R0, R0, 0x30, RZ ;  /* 0x0000003000000824 */ /* 0x000fe800078e02ff */
[----:B------:R-:W-:Y:S01]  /*ba10*/  @P0 IMAD.IADD R0, R0, 0x1, R5 ;  /* 0x0000000100000824 */ /* 0x000fe200078e0205 */
[-C--:B------:R-:W-:Y:S05]  /*ba20*/  @P0 IADD3 R5, P2, R204, R4.reuse, RZ ;  /* 0x00000004cc050210 */ /* 0x080fea0007f5e0ff */
[C---:B------:R-:W-:Y:S01]  /*ba30*/  @P0 IMAD.X R8, R0.reuse, 0x1, R103, P2 ;  /* 0x0000000100080824 */ /* 0x040fe200010e0667 */
[C---:B------:R-:W-:Y:S04]  /*ba40*/  @P0 LEA R12, P2, R5.reuse, c[0x0][0x1c8], 0x1 ;  /* 0x00007200050c0a11 */ /* 0x040fe800078408ff */
[----:B------:R-:W-:Y:S02]  /*ba50*/  @P0 LEA.HI.X R13, R5, c[0x0][0x1cc], R8, 0x1, P2 ;  /* 0x00007300050d0a11 */ /* 0x000fe400010f0c08 */
[-C--:B----4-:R-:W-:Y:S05]  /*ba60*/  @P0 IADD3 R5, P2, R11, R4.reuse, RZ ;  /* 0x000000040b050210 */ /* 0x090fea0007f5e0ff */
        /* <DEDUP_REMOVED lines=12> */
[----:B------:R-:W-:Y:S03]  /*bb30*/  @P0 LEA.HI.X R5, R5, c[0x0][0x1cc], R0, 0x1, P2 ;  /* 0x0000730005050a11 */ /* 0x000fe600010f0c00 */
[----:B------:R1:W-:Y:S04]  /*bb40*/  @P1 LDGSTS.E.BYPASS.LTC128B.128 [R223+0x4880], [R16.64], !P4 ;  /* 0x0488000010df1fae */ /* 0x0003e8000e101d48 */
[----:B------:R1:W-:Y:S04]  /*bb50*/  @P1 LDGSTS.E.BYPASS.LTC128B.128 [R223+0x5480], [R14.64], !P3 ;  /* 0x054800000edf1fae */ /* 0x0003e8000d901d48 */
[----:B------:R1:W-:Y:S04]  /*bb60*/  @P0 LDGSTS.E.BYPASS.LTC128B.128 [R223+0x4480], [R12.64], !P5 ;  /* 0x044800000cdf0fae */ /* 0x0003e8000e901d48 */
[----:B------:R1:W-:Y:S04]  /*bb70*/  @P0 LDGSTS.E.BYPASS.LTC128B.128 [R223+0x5080], [R10.64], !P4 ;  /* 0x050800000adf0fae */ /* 0x0003e8000e101d48 */
[----:B------:R1:W-:Y:S02]  /*bb80*/  @P0 LDGSTS.E.BYPASS.LTC128B.128 [R223+0x5c80], [R4.64], !P3 ;  /* 0x05c8000004df0fae */ /* 0x0003e4000d901d48 */
.L_x_310:
[----:B-1234-:R-:W-:Y:S01]  /*bb90*/  FMNMX.FTZ R0, R166, R106, !PT ;  /* 0x0000006aa6007209 */ /* 0x01efe20007810000 */
[----:B------:R-:W-:Y:S01]  /*bba0*/  LDSM.16.MT88.4 R20, [R209+0x1880] ;  /* 0x00188000d114783b */ /* 0x000fe20000004200 */
[----:B------:R-:W-:Y:S02]  /*bbb0*/  FMNMX.FTZ R4, R173, R104, !PT ;  /* 0x00000068ad047209 */ /* 0x000fe40007810000 */
[----:B------:R-:W-:Y:S02]  /*bbc0*/  FMNMX.FTZ R106, R165, R0, !PT ;  /* 0x00000000a56a7209 */ /* 0x000fe40007810000 */
[----:B------:R-:W-:Y:S02]  /*bbd0*/  FMNMX.FTZ R0, R167, R105, !PT ;  /* 0x00000069a7007209 */ /* 0x000fe40007810000 */
[----:B------:R-:W-:Y:S01]  /*bbe0*/  FMNMX.FTZ R106, R110, R106, !PT ;  /* 0x0000006a6e6a7209 */ /* 0x000fe20007810000 */
        /* <DEDUP_REMOVED lines=22> */
[----:B------:R-:W1:Y:S01]  /*bd50*/  SHFL.BFLY PT, R5, R106, 0x2, 0x1f ;  /* 0x0c401f006a057f89 */ /* 0x000e6200000e0000 */
[----:B------:R-:W-:Y:S02]  /*bd60*/  FMNMX.FTZ R0, R189, R0, !PT ;  /* 0x00000000bd007209 */ /* 0x000fe40007810000 */
[----:B------:R-:W-:Y:S04]  /*bd70*/  FMNMX.FTZ R4, R164, R4, !PT ;  /* 0x00000004a4047209 */ /* 0x000fe80007810000 */
[----:B------:R-:W-:Y:S01]  /*bd80*/  FMNMX.FTZ R4, R111, R4, !PT ;  /* 0x000000046f047209 */ /* 0x000fe20007810000 */
[----:B------:R-:W2:Y:S03]  /*bd90*/  SHFL.BFLY PT, R105, R0, 0x2, 0x1f ;  /* 0x0c401f0000697f89 */ /* 0x000ea600000e0000 */
[----:B------:R-:W-:Y:S04]  /*bda0*/  FMNMX.FTZ R4, R184, R4, !PT ;  /* 0x00000004b8047209 */ /* 0x000fe80007810000 */
[----:B------:R-:W-:Y:S04]  /*bdb0*/  FMNMX.FTZ R4, R183, R4, !PT ;  /* 0x00000004b7047209 */ /* 0x000fe80007810000 */
[----:B------:R-:W-:Y:S04]  /*bdc0*/  FMNMX.FTZ R4, R192, R4, !PT ;  /* 0x00000004c0047209 */ /* 0x000fe80007810000 */
[----:B------:R-:W-:Y:S04]  /*bdd0*/  FMNMX.FTZ R4, R187, R4, !PT ;  /* 0x00000004bb047209 */ /* 0x000fe80007810000 */
[----:B------:R-:W-:Y:S04]  /*bde0*/  FMNMX.FTZ R4, R199, R4, !PT ;  /* 0x00000004c7047209 */ /* 0x000fe80007810000 */
[----:B------:R-:W-:Y:S02]  /*bdf0*/  FMNMX.FTZ R4, R200, R4, !PT ;  /* 0x00000004c8047209 */ /* 0x000fe40007810000 */
[----:B-1----:R-:W-:Y:S02]  /*be00*/  FMNMX.FTZ R106, R106, R5, !PT ;  /* 0x000000056a6a7209 */ /* 0x002fe40007810000 */
[----:B------:R-:W-:Y:S02]  /*be10*/  FMNMX.FTZ R5, R168, R100, !PT ;  /* 0x00000064a8057209 */ /* 0x000fe40007810000 */
[----:B--2---:R-:W-:Y:S01]  /*be20*/  FMNMX.FTZ R105, R0, R105, !PT ;  /* 0x0000006900697209 */ /* 0x004fe20007810000 */
[----:B------:R-:W1:Y:S01]  /*be30*/  SHFL.BFLY PT, R7, R106, 0x1, 0x1f ;  /* 0x0c201f006a077f89 */ /* 0x000e6200000e0000 */
[----:B------:R-:W-:Y:S02]  /*be40*/  FMNMX.FTZ R0, R174, R5, !PT ;  /* 0x00000005ae007209 */ /* 0x000fe40007810000 */
[----:B------:R-:W-:Y:S02]  /*be50*/  FMNMX.FTZ R4, R203, R4, !PT ;  /* 0x00000004cb047209 */ /* 0x000fe40007810000 */
[----:B------:R-:W-:Y:S02]  /*be60*/  FMNMX.FTZ R0, R171, R0, !PT ;  /* 0x00000000ab007209 */ /* 0x000fe40007810000 */
[----:B------:R-:W-:Y:S01]  /*be70*/  FMNMX.FTZ R4, R190, R4, !PT ;  /* 0x00000004be047209 */ /* 0x000fe20007810000 */
[----:B------:R-:W2:Y:S01]  /*be80*/  SHFL.BFLY PT, R8, R105, 0x1, 0x1f ;  /* 0x0c201f0069087f89 */ /* 0x000ea200000e0000 */
[----:B------:R-:W-:Y:S04]  /*be90*/  FMNMX.FTZ R0, R170, R0, !PT ;  /* 0x00000000aa007209 */ /* 0x000fe80007810000 */
[----:B------:R-:W-:Y:S03]  /*bea0*/  FMNMX.FTZ R0, R185, R0, !PT ;  /* 0x00000000b9007209 */ /* 0x000fe60007810000 */
[----:B------:R-:W3:Y:S01]  /*beb0*/  SHFL.BFLY PT, R6, R4, 0x2, 0x1f ;  /* 0x0c401f0004067f89 */ /* 0x000ee200000e0000 */
[----:B------:R-:W-:Y:S04]  /*bec0*/  FMNMX.FTZ R0, R186, R0, !PT ;  /* 0x00000000ba007209 */ /* 0x000fe80007810000 */
[----:B------:R-:W-:Y:S02]  /*bed0*/  FMNMX.FTZ R0, R193, R0, !PT ;  /* 0x00000000c1007209 */ /* 0x000fe40007810000 */
        /* <DEDUP_REMOVED lines=8> */
[--C-:B------:R-:W-:Y:S02]  /*bf60*/  FFMA.FTZ R40, R176, c[0x0][0x2d0], -R160.reuse ;  /* 0x0000b400b0287a23 */ /* 0x100fe400000108a0 */
[----:B------:R1:W2:Y:S01]  /*bf70*/  MUFU.EX2 R103, R2 ;  /* 0x0000000200677308 */ /* 0x0002a20000000800 */
[----:B------:R-:W-:Y:S01]  /*bf80*/  FMNMX.FTZ R0, R107, R0, !PT ;  /* 0x000000006b007209 */ /* 0x000fe20007810000 */
[----:B------:R-:W-:Y:S01]  /*bf90*/  FMUL.FTZ R161, R105, c[0x0][0x2d0] ;  /* 0x0000b40069a17a20 */ /* 0x000fe20000410000 */
[----:B---3--:R-:W-:Y:S02]  /*bfa0*/  FMNMX.FTZ R4, R4, R6, !PT ;  /* 0x0000000604047209 */ /* 0x008fe40007810000 */
[----:B------:R-:W-:Y:S01]  /*bfb0*/  FMNMX.FTZ R0, R108, R0, !PT ;  /* 0x000000006c007209 */ /* 0x000fe20007810000 */
[--C-:B------:R-:W-:Y:S02]  /*bfc0*/  FFMA.FTZ R48, R181, c[0x0][0x2d0], -R161.reuse ;  /* 0x0000b400b5307a23 */ /* 0x100fe400000108a1 */
[----:B------:R-:W3:Y:S01]  /*bfd0*/  SHFL.BFLY PT, R104, R4, 0x1, 0x1f ;  /* 0x0c201f0004687f89 */ /* 0x000ee200000e0000 */
[----:B------:R-:W-:Y:S01]  /*bfe0*/  FFMA.FTZ R44, R179, c[0x0][0x2d0], -R161 ;  /* 0x0000b400b32c7a23 */ /* 0x000fe200000108a1 */
[----:B------:R4:W-:Y:S10]  /*bff0*/  MUFU.EX2 R234, R48 ;  /* 0x0000003000ea7308 */ /* 0x0009f40000000800 */
[----:B------:R-:W-:Y:S01]  /*c000*/  MUFU.EX2 R236, R40 ;  /* 0x0000002800ec7308 */ /* 0x000fe20000000800 */
[----:B-1----:R-:W-:Y:S02]  /*c010*/  FADD.FTZ R2, -R105, R3 ;  /* 0x0000000369027221 */ /* 0x002fe40000010100 */
[----:B------:R-:W1:Y:S01]  /*c020*/  SHFL.BFLY PT, R3, R0, 0x2, 0x1f ;  /* 0x0c401f0000037f89 */ /* 0x000e6200000e0000 */
[C---:B--2---:R-:W-:Y:S02]  /*c030*/  FMUL.FTZ R5, R103.reuse, R113 ;  /* 0x0000007167057220 */ /* 0x044fe40000410000 */
[----:B------:R-:W-:Y:S04]  /*c040*/  FMUL.FTZ R2, R2, c[0x0][0x2d0] ;  /* 0x0000b40002027a20 */ /* 0x000fe80000410000 */
[----:B------:R-:W-:Y:S01]  /*c050*/  MUFU.EX2 R235, R44 ;  /* 0x0000002c00eb7308 */ /* 0x000fe20000000800 */
[C---:B------:R-:W-:Y:S01]  /*c060*/  FMUL.FTZ R16, R103.reuse, R124 ;  /* 0x0000007c67107220 */ /* 0x040fe20000410000 */
[----:B---3--:R-:W-:Y:S01]  /*c070*/  FMNMX.FTZ R104, R4, R104, !PT ;  /* 0x0000006804687209 */ /* 0x008fe20007810000 */
[--C-:B------:R-:W-:Y:S02]  /*c080*/  FFMA.FTZ R4, R166, c[0x0][0x2d0], -R160.reuse ;  /* 0x0000b400a6047a23 */ /* 0x100fe400000108a0 */
[C---:B------:R-:W-:Y:S02]  /*c090*/  FMUL.FTZ R17, R103.reuse, R125 ;  /* 0x0000007d67117220 */ /* 0x040fe40000410000 */
[C---:B------:R-:W-:Y:S02]  /*c0a0*/  FMUL.FTZ R32, R103.reuse, R140 ;  /* 0x0000008c67207220 */ /* 0x040fe40000410000 */
[C---:B------:R-:W-:Y:S01]  /*c0b0*/  FMUL.FTZ R33, R103.reuse, R141 ;  /* 0x0000008d67217220 */ /* 0x040fe20000410000 */
[----:B------:R2:W3:Y:S01]  /*c0c0*/  MUFU.EX2 R102, R2 ;  /* 0x0000000200667308 */ /* 0x0004e20000000800 */
[C---:B----4-:R-:W-:Y:S02]  /*c0d0*/  FMUL.FTZ R48, R103.reuse, R156 ;  /* 0x0000009c67307220 */ /* 0x050fe40000410000 */
[C---:B------:R-:W-:Y:S02]  /*c0e0*/  FMUL.FTZ R49, R103.reuse, R157 ;  /* 0x0000009d67317220 */ /* 0x040fe40000410000 */
[C---:B------:R-:W-:Y:S02]  /*c0f0*/  FMUL.FTZ R52, R103.reuse, R52 ;  /* 0x0000003467347220 */ /* 0x040fe40000410000 */
[C---:B------:R-:W-:Y:S02]  /*c100*/  FMUL.FTZ R53, R103.reuse, R53 ;  /* 0x0000003567357220 */ /* 0x040fe40000410000 */
[----:B------:R-:W-:Y:S01]  /*c110*/  FMUL.FTZ R64, R103, R64 ;  /* 0x0000004067407220 */ /* 0x000fe20000410000 */
[----:B-1----:R-:W-:Y:S01]  /*c120*/  FMNMX.FTZ R0, R0, R3, !PT ;  /* 0x0000000300007209 */ /* 0x002fe20007810000 */
[----:B------:R-:W-:Y:S01]  /*c130*/  FFMA.FTZ R3, R169, c[0x0][0x2d0], -R161 ;  /* 0x0000b400a9037a23 */ /* 0x000fe200000108a1 */
[----:B------:R-:W-:Y:S01]  /*c140*/  MUFU.EX2 R252, R4 ;  /* 0x0000000400fc7308 */ /* 0x000fe20000000800 */
[C---:B------:R-:W-:Y:S02]  /*c150*/  FMUL.FTZ R65, R103.reuse, R65 ;  /* 0x0000004167417220 */ /* 0x040fe40000410000 */
[C---:B------:R-:W-:Y:S02]  /*c160*/  FMUL.FTZ R68, R103.reuse, R68 ;  /* 0x0000004467447220 */ /* 0x040fe40000410000 */
[C---:B------:R-:W-:Y:S02]  /*c170*/  FMUL.FTZ R69, R103.reuse, R69 ;  /* 0x0000004567457220 */ /* 0x040fe40000410000 */
[C---:B------:R-:W-:Y:S02]  /*c180*/  FMUL.FTZ R80, R103.reuse, R80 ;  /* 0x0000005067507220 */ /* 0x040fe40000410000 */
[C---:B------:R-:W-:Y:S01]  /*c190*/  FMUL.FTZ R81, R103.reuse, R81 ;  /* 0x0000005167517220 */ /* 0x040fe20000410000 */
[----:B------:R1:W-:Y:S01]  /*c1a0*/  MUFU.EX2 R249, R3 ;  /* 0x0000000300f97308 */ /* 0x0003e20000000800 */
[----:B------:R-:W-:Y:S02]  /*c1b0*/  FMUL.FTZ R84, R103, R84 ;  /* 0x0000005467547220 */ /* 0x000fe40000410000 */
[----:B--2---:R-:W-:Y:S02]  /*c1c0*/  FADD.FTZ R2, -R104, R101 ;  /* 0x0000006568027221 */ /* 0x004fe40000010100 */
[----:B---3--:R-:W-:Y:S02]  /*c1d0*/  FMUL.FTZ R6, R102, R114 ;  /* 0x0000007266067220 */ /* 0x008fe40000410000 */
[----:B------:R-:W-:Y:S02]  /*c1e0*/  FMUL.FTZ R2, R2, c[0x0][0x2d0] ;  /* 0x0000b40002027a20 */ /* 0x000fe40000410000 */
[C---:B------:R-:W-:Y:S02]  /*c1f0*/  FMUL.FTZ R7, R102.reuse, R115 ;  /* 0x0000007366077220 */ /* 0x040fe40000410000 */
[----:B------:R2:W3:Y:S01]  /*c200*/  MUFU.EX2 R101, R2 ;  /* 0x0000000200657308 */ /* 0x0004e20000000800 */
[C---:B------:R-:W-:Y:S02]  /*c210*/  FMUL.FTZ R34, R102.reuse, R142 ;  /* 0x0000008e66227220 */ /* 0x040fe40000410000 */
[C---:B------:R-:W-:Y:S02]  /*c220*/  FMUL.FTZ R35, R102.reuse, R143 ;  /* 0x0000008f66237220 */ /* 0x040fe40000410000 */
[----:B------:R-:W-:Y:S01]  /*c230*/  LDSM.16.MT88.4 R140, [R210+0x2080] ;  /* 0x00208000d28c783b */ /* 0x000fe20000004200 */
[C---:B------:R-:W-:Y:S02]  /*c240*/  FMUL.FTZ R50, R102.reuse, R158 ;  /* 0x0000009e66327220 */ /* 0x040fe40000410000 */
[C---:B------:R-:W-:Y:S02]  /*c250*/  FMUL.FTZ R51, R102.reuse, R159 ;  /* 0x0000009f66337220 */ /* 0x040fe40000410000 */
[C---:B------:R-:W-:Y:S02]  /*c260*/  FMUL.FTZ R54, R102.reuse, R54 ;  /* 0x0000003666367220 */ /* 0x040fe40000410000 */
[----:B------:R-:W-:Y:S01]  /*c270*/  FMUL.FTZ R55, R102, R55 ;  /* 0x0000003766377220 */ /* 0x000fe20000410000 */
[----:B------:R-:W-:Y:S01]  /*c280*/  LDSM.16.MT88.4 R156, [R209+0x2c80] ;  /* 0x002c8000d19c783b */ /* 0x000fe20000004200 */
[--C-:B-1----:R-:W-:Y:S02]  /*c290*/  FFMA.FTZ R3, R110, c[0x0][0x2d0], -R160.reuse ;  /* 0x0000b4006e037a23 */ /* 0x102fe400000108a0 */
[----:B------:R-:W-:Y:S02]  /*c2a0*/  FMUL.FTZ R110, R104, c[0x0][0x2d0] ;  /* 0x0000b400686e7a20 */ /* 0x000fe40000410000 */
[----:B------:R1:W-:Y:S01]  /*c2b0*/  MUFU.EX2 R250, R3 ;  /* 0x0000000300fa7308 */ /* 0x0003e20000000800 */
[C---:B------:R-:W-:Y:S02]  /*c2c0*/  FMUL.FTZ R66, R102.reuse, R66 ;  /* 0x0000004266427220 */ /* 0x040fe40000410000 */
[C---:B------:R-:W-:Y:S02]  /*c2d0*/  FMUL.FTZ R67, R102.reuse, R67 ;  /* 0x0000004366437220 */ /* 0x040fe40000410000 */
[C---:B------:R-:W-:Y:S02]  /*c2e0*/  FMUL.FTZ R70, R102.reuse, R70 ;  /* 0x0000004666467220 */ /* 0x040fe40000410000 */
[--C-:B--2---:R-:W-:Y:S02]  /*c2f0*/  FFMA.FTZ R2, R165, c[0x0][0x2d0], -R160.reuse ;  /* 0x0000b400a5027a23 */ /* 0x104fe400000108a0 */
[C---:B---3--:R-:W-:Y:S02]  /*c300*/  FMUL.FTZ R8, R101.reuse, R116 ;  /* 0x0000007465087220 */ /* 0x048fe40000410000 */
[----:B------:R2:W-:Y:S01]  /*c310*/  MUFU.EX2 R191, R2 ;  /* 0x0000000200bf7308 */ /* 0x0005e20000000800 */
[C---:B------:R-:W-:Y:S02]  /*c320*/  FMUL.FTZ R9, R101.reuse, R117 ;  /* 0x0000007565097220 */ /* 0x040fe40000410000 */
[C---:B------:R-:W-:Y:S02]  /*c330*/  FMUL.FTZ R12, R101.reuse, R120 ;  /* 0x00000078650c7220 */ /* 0x040fe40000410000 */
[C---:B------:R-:W-:Y:S02]  /*c340*/  FMUL.FTZ R13, R101.reuse, R121 ;  /* 0x00000079650d7220 */ /* 0x040fe40000410000 */
[C---:B------:R-:W-:Y:S02]  /*c350*/  FMUL.FTZ R24, R101.reuse, R132 ;  /* 0x0000008465187220 */ /* 0x040fe40000410000 */
[C---:B------:R-:W-:Y:S02]  /*c360*/  FMUL.FTZ R25, R101.reuse, R133 ;  /* 0x0000008565197220 */ /* 0x040fe40000410000 */
[----:B------:R-:W-:Y:S02]  /*c370*/  FMUL.FTZ R40, R101, R148 ;  /* 0x0000009465287220 */ /* 0x000fe40000410000 */
[----:B-1----:R-:W-:Y:S02]  /*c380*/  FFMA.FTZ R3, R109, c[0x0][0x2d0], -R160 ;  /* 0x0000b4006d037a23 */ /* 0x002fe400000108a0 */
[C---:B------:R-:W-:Y:S02]  /*c390*/  FMUL.FTZ R41, R101.reuse, R149 ;  /* 0x0000009565297220 */ /* 0x040fe40000410000 */
[----:B------:R1:W3:Y:S01]  /*c3a0*/  MUFU.EX2 R251, R3 ;  /* 0x0000000300fb7308 */ /* 0x0002e20000000800 */
[C---:B------:R-:W-:Y:S02]  /*c3b0*/  FMUL.FTZ R44, R101.reuse, R152 ;  /* 0x00000098652c7220 */ /* 0x040fe40000410000 */
[C---:B------:R-:W-:Y:S02]  /*c3c0*/  FMUL.FTZ R45, R101.reuse, R153 ;  /* 0x00000099652d7220 */ /* 0x040fe40000410000 */
[----:B------:R-:W-:Y:S02]  /*c3d0*/  FMUL.FTZ R56, R101, R56 ;  /* 0x0000003865387220 */ /* 0x000fe40000410000 */
[--C-:B--2---:R-:W-:Y:S02]  /*c3e0*/  FFMA.FTZ R2, R167, c[0x0][0x2d0], -R161.reuse ;  /* 0x0000b400a7027a23 */ /* 0x104fe400000108a1 */
[C---:B------:R-:W-:Y:S02]  /*c3f0*/  FMUL.FTZ R57, R101.reuse, R57 ;  /* 0x0000003965397220 */ /* 0x040fe40000410000 */
[----:B------:R2:W4:Y:S01]  /*c400*/  MUFU.EX2 R248, R2 ;  /* 0x0000000200f87308 */ /* 0x0005220000000800 */
[C---:B------:R-:W-:Y:S02]  /*c410*/  FMUL.FTZ R60, R101.reuse, R60 ;  /* 0x0000003c653c7220 */ /* 0x040fe40000410000 */
[C---:B------:R-:W-:Y:S02]  /*c420*/  FMUL.FTZ R61, R101.reuse, R61 ;  /* 0x0000003d653d7220 */ /* 0x040fe40000410000 */
[----:B------:R-:W-:Y:S02]  /*c430*/  FMUL.FTZ R71, R102, R71 ;  /* 0x0000004766477220 */ /* 0x000fe40000410000 */
[C---:B------:R-:W-:Y:S02]  /*c440*/  FMUL.FTZ R72, R101.reuse, R72 ;  /* 0x0000004865487220 */ /* 0x040fe40000410000 */
[C---:B------:R-:W-:Y:S02]  /*c450*/  FMUL.FTZ R73, R101.reuse, R73 ;  /* 0x0000004965497220 */ /* 0x040fe40000410000 */
[----:B------:R-:W-:Y:S02]  /*c460*/  FMUL.FTZ R76, R101, R76 ;  /* 0x0000004c654c7220 */ /* 0x000fe40000410000 */
[--C-:B-1----:R-:W-:Y:S01]  /*c470*/  FFMA.FTZ R3, R18, c[0x0][0x2d0], -R161.reuse ;  /* 0x0000b40012037a23 */ /* 0x102fe200000108a1 */
[----:B---3--:R-:W-:Y:S01]  /*c480*/  F2FP.BF16.PACK_AB R114, R251, R250 ;  /* 0x000000fafb72723e */ /* 0x008fe200000010ff */
[C---:B------:R-:W-:Y:S02]  /*c490*/  FMUL.FTZ R18, R102.reuse, R126 ;  /* 0x0000007e66127220 */ /* 0x040fe40000410000 */
[----:B------:R1:W-:Y:S01]  /*c4a0*/  MUFU.EX2 R247, R3 ;  /* 0x0000000300f77308 */ /* 0x0003e20000000800 */
[----:B------:R-:W-:Y:S02]  /*c4b0*/  FMUL.FTZ R77, R101, R77 ;  /* 0x0000004d654d7220 */ /* 0x000fe40000410000 */
[C---:B------:R-:W-:Y:S02]  /*c4c0*/  FMUL.FTZ R82, R102.reuse, R82 ;  /* 0x0000005266527220 */ /* 0x040fe40000410000 */
[C---:B------:R-:W-:Y:S01]  /*c4d0*/  FMUL.FTZ R83, R102.reuse, R83 ;  /* 0x0000005366537220 */ /* 0x040fe20000410000 */
[----:B--2---:R-:W2:Y:S01]  /*c4e0*/  SHFL.BFLY PT, R2, R0, 0x1, 0x1f ;  /* 0x0c201f0000027f89 */ /* 0x004ea200000e0000 */
[----:B----4-:R-:W-:Y:S01]  /*c4f0*/  F2FP.BF16.PACK_AB R113, R249, R248 ;  /* 0x000000f8f971723e */ /* 0x010fe200000010ff */
[----:B------:R-:W-:Y:S02]  /*c500*/  FMUL.FTZ R85, R103, R85 ;  /* 0x0000005567557220 */ /* 0x000fe40000410000 */
[C---:B------:R-:W-:Y:S02]  /*c510*/  FMUL.FTZ R86, R102.reuse, R86 ;  /* 0x0000005666567220 */ /* 0x040fe40000410000 */
[C---:B------:R-:W-:Y:S02]  /*c520*/  FMUL.FTZ R87, R102.reuse, R87 ;  /* 0x0000005766577220 */ /* 0x040fe40000410000 */
[C---:B------:R-:W-:Y:S02]  /*c530*/  FMUL.FTZ R88, R101.reuse, R88 ;  /* 0x0000005865587220 */ /* 0x040fe40000410000 */
[C---:B------:R-:W-:Y:S02]  /*c540*/  FMUL.FTZ R89, R101.reuse, R89 ;  /* 0x0000005965597220 */ /* 0x040fe40000410000 */
[C---:B------:R-:W-:Y:S02]  /*c550*/  FMUL.FTZ R92, R101.reuse, R92 ;  /* 0x0000005c655c7220 */ /* 0x040fe40000410000 */
[----:B------:R-:W-:Y:S02]  /*c560*/  FMUL.FTZ R93, R101, R93 ;  /* 0x0000005d655d7220 */ /* 0x000fe40000410000 */
[----:B------:R-:W-:Y:S02]  /*c570*/  FMUL.FTZ R96, R103, R96 ;  /* 0x0000006067607220 */ /* 0x000fe40000410000 */
[--C-:B-1----:R-:W-:Y:S02]  /*c580*/  FFMA.FTZ R3, R173, c[0x0][0x2d0], -R110.reuse ;  /* 0x0000b400ad037a23 */ /* 0x102fe4000001086e */
[----:B------:R-:W-:Y:S02]  /*c590*/  FMUL.FTZ R97, R103, R97 ;  /* 0x0000006167617220 */ /* 0x000fe40000410000 */
[----:B------:R1:W-:Y:S01]  /*c5a0*/  MUFU.EX2 R242, R3 ;  /* 0x0000000300f27308 */ /* 0x0003e20000000800 */
[----:B------:R-:W-:Y:S01]  /*c5b0*/  FMUL.FTZ R98, R102, R98 ;  /* 0x0000006266627220 */ /* 0x000fe20000410000 */
[----:B--2---:R-:W-:Y:S01]  /*c5c0*/  FMNMX.FTZ R2, R0, R2, !PT ;  /* 0x0000000200027209 */ /* 0x004fe20007810000 */
[--C-:B------:R-:W-:Y:S02]  /*c5d0*/  FFMA.FTZ R0, R19, c[0x0][0x2d0], -R161.reuse ;  /* 0x0000b40013007a23 */ /* 0x100fe400000108a1 */
[C---:B------:R-:W-:Y:S02]  /*c5e0*/  FMUL.FTZ R19, R102.reuse, R127 ;  /* 0x0000007f66137220 */ /* 0x040fe40000410000 */
[----:B------:R-:W-:Y:S01]  /*c5f0*/  LDSM.16.MT88.4 R124, [R210+0x2480] ;  /* 0x00248000d27c783b */ /* 0x000fe20000004200 */
[----:B------:R-:W-:Y:S02]  /*c600*/  FMUL.FTZ R99, R102, R99 ;  /* 0x0000006366637220 */ /* 0x000fe40000410000 */
[----:B------:R2:W3:Y:S01]  /*c610*/  MUFU.EX2 R246, R0 ;  /* 0x0000000000f67308 */ /* 0x0004e20000000800 */
[C---:B------:R-:W-:Y:S02]  /*c620*/  FMUL.FTZ R28, R101.reuse, R136 ;  /* 0x00000088651c7220 */ /* 0x040fe40000410000 */
[----:B------:R-:W-:Y:S02]  /*c630*/  FMUL.FTZ R29, R101, R137 ;  /* 0x00000089651d7220 */ /* 0x000fe40000410000 */
[--C-:B------:R-:W-:Y:S05]  /*c640*/  FFMA.FTZ R109, R199, c[0x0][0x2d0], -R110.reuse ;  /* 0x0000b400c76d7a23 */ /* 0x100fea000001086e */
[----:B------:R-:W-:Y:S01]  /*c650*/  MUFU.EX2 R181, R109 ;  /* 0x0000006d00b57308 */ /* 0x000fe20000000800 */
[----:B-1----:R-:W-:Y:S09]  /*c660*/  FFMA.FTZ R3, R172, c[0x0][0x2d0], -R110 ;  /* 0x0000b400ac037a23 */ /* 0x002ff2000001086e */
[----:B------:R1:W4:Y:S01]  /*c670*/  MUFU.EX2 R243, R3 ;  /* 0x0000000300f37308 */ /* 0x0003220000000800 */
[----:B--2---:R-:W-:Y:S01]  /*c680*/  FADD.FTZ R0, -R2, R100 ;  /* 0x0000006402007221 */ /* 0x004fe20000010100 */
[----:B---3--:R-:W-:Y:S01]  /*c690*/  F2FP.BF16.PACK_AB R115, R246, R247 ;  /* 0x000000f7f673723e */ /* 0x008fe200000010ff */
[----:B------:R-:W-:Y:S02]  /*c6a0*/  FFMA.FTZ R100, R177, c[0x0][0x2d0], -R160 ;  /* 0x0000b400b1647a23 */ /* 0x000fe400000108a0 */
[----:B------:R-:W-:Y:S05]  /*c6b0*/  FMUL.FTZ R0, R0, c[0x0][0x2d0] ;  /* 0x0000b40000007a20 */ /* 0x000fea0000410000 */
[----:B------:R2:W-:Y:S10]  /*c6c0*/  MUFU.EX2 R233, R100 ;  /* 0x0000006400e97308 */ /* 0x0005f40000000800 */
[----:B------:R-:W3:Y:S01]  /*c6d0*/  MUFU.EX2 R0, R0 ;  /* 0x0000000000007308 */ /* 0x000ee20000000800 */
[----:B-1----:R-:W-:Y:S01]  /*c6e0*/  FFMA.FTZ R3, R164, c[0x0][0x2d0], -R110 ;  /* 0x0000b400a4037a23 */ /* 0x002fe2000001086e */
[----:B----4-:R-:W-:Y:S01]  /*c6f0*/  F2FP.BF16.PACK_AB R116, R243, R242 ;  /* 0x000000f2f374723e */ /* 0x010fe200000010ff */
[----:B------:R-:W-:Y:S07]  /*c700*/  LDSM.16.MT88.4 R164, [R210+0x2c80] ;  /* 0x002c8000d2a4783b */ /* 0x000fee0000004200 */
[----:B------:R1:W-:Y:S01]  /*c710*/  MUFU.EX2 R244, R3 ;  /* 0x0000000300f47308 */ /* 0x0003e20000000800 */
[----:B--2---:R-:W-:Y:S09]  /*c720*/  FFMA.FTZ R100, R178, c[0x0][0x2d0], -R160 ;  /* 0x0000b400b2647a23 */ /* 0x004ff200000108a0 */
[----:B------:R2:W-:Y:S01]  /*c730*/  MUFU.EX2 R232, R100 ;  /* 0x0000006400e87308 */ /* 0x0005e20000000800 */
[C---:B---3--:R-:W-:Y:S02]  /*c740*/  FMUL.FTZ R10, R0.reuse, R118 ;  /* 0x00000076000a7220 */ /* 0x048fe40000410000 */
[C---:B------:R-:W-:Y:S02]  /*c750*/  FMUL.FTZ R11, R0.reuse, R119 ;  /* 0x00000077000b7220 */ /* 0x040fe40000410000 */
[C---:B------:R-:W-:Y:S02]  /*c760*/  FMUL.FTZ R14, R0.reuse, R122 ;  /* 0x0000007a000e7220 */ /* 0x040fe40000410000 */
[C---:B------:R-:W-:Y:S02]  /*c770*/  FMUL.FTZ R15, R0.reuse, R123 ;  /* 0x0000007b000f7220 */ /* 0x040fe40000410000 */
[C---:B------:R-:W-:Y:S01]  /*c780*/  FMUL.FTZ R26, R0.reuse, R134 ;  /* 0x00000086001a7220 */ /* 0x040fe20000410000 */
[----:B------:R-:W3:Y:S01]  /*c790*/  LDSM.16.MT88.4 R120, [R209+0x2480] ;  /* 0x00248000d178783b */ /* 0x000ee20000004200 */
[--C-:B-1----:R-:W-:Y:S02]  /*c7a0*/  FFMA.FTZ R3, R111, c[0x0][0x2d0], -R110.reuse ;  /* 0x0000b4006f037a23 */ /* 0x102fe4000001086e */
[C---:B------:R-:W-:Y:S02]  /*c7b0*/  FMUL.FTZ R27, R0.reuse, R135 ;  /* 0x00000087001b7220 */ /* 0x040fe40000410000 */
[----:B------:R-:W1:Y:S01]  /*c7c0*/  MUFU.EX2 R245, R3 ;  /* 0x0000000300f57308 */ /* 0x000e620000000800 */
[C---:B------:R-:W-:Y:S02]  /*c7d0*/  FMUL.FTZ R42, R0.reuse, R150 ;  /* 0x00000096002a7220 */ /* 0x040fe40000410000 */
[----:B------:R-:W-:Y:S01]  /*c7e0*/  LDSM.16.MT88.4 R132, [R209+0x2080] ;  /* 0x00208000d184783b */ /* 0x000fe20000004200 */
[----:B------:R-:W-:Y:S02]  /*c7f0*/  FMUL.FTZ R43, R0, R151 ;  /* 0x00000097002b7220 */ /* 0x000fe40000410000 */
[----:B--2---:R-:W-:Y:S02]  /*c800*/  FFMA.FTZ R100, R180, c[0x0][0x2d0], -R161 ;  /* 0x0000b400b4647a23 */ /* 0x004fe400000108a1 */
[C---:B------:R-:W-:Y:S02]  /*c810*/  FMUL.FTZ R46, R0.reuse, R154 ;  /* 0x0000009a002e7220 */ /* 0x040fe40000410000 */
[----:B------:R2:W-:Y:S01]  /*c820*/  MUFU.EX2 R231, R100 ;  /* 0x0000006400e77308 */ /* 0x0005e20000000800 */
[C---:B------:R-:W-:Y:S02]  /*c830*/  FMUL.FTZ R47, R0.reuse, R155 ;  /* 0x0000009b002f7220 */ /* 0x040fe40000410000 */
[C---:B------:R-:W-:Y:S02]  /*c840*/  FMUL.FTZ R58, R0.reuse, R58 ;  /* 0x0000003a003a7220 */ /* 0x040fe40000410000 */
[C---:B------:R-:W-:Y:S02]  /*c850*/  FMUL.FTZ R59, R0.reuse, R59 ;  /* 0x0000003b003b7220 */ /* 0x040fe40000410000 */
[C---:B------:R-:W-:Y:S02]  /*c860*/  FMUL.FTZ R62, R0.reuse, R62 ;  /* 0x0000003e003e7220 */ /* 0x040fe40000410000 */
[C---:B------:R-:W-:Y:S02]  /*c870*/  FMUL.FTZ R63, R0.reuse, R63 ;  /* 0x0000003f003f7220 */ /* 0x040fe40000410000 */
[C---:B------:R-:W-:Y:S02]  /*c880*/  FMUL.FTZ R74, R0.reuse, R74 ;  /* 0x0000004a004a7220 */ /* 0x040fe40000410000 */
[----:B------:R-:W-:Y:S01]  /*c890*/  FMUL.FTZ R75, R0, R75 ;  /* 0x0000004b004b7220 */ /* 0x000fe20000410000 */
[----:B-1----:R-:W-:Y:S01]  /*c8a0*/  F2FP.BF16.PACK_AB R118, R245, R244 ;  /* 0x000000f4f576723e */ /* 0x002fe200000010ff */
[----:B------:R-:W-:Y:S02]  /*c8b0*/  FMUL.FTZ R3, R2, c[0x0][0x2d0] ;  /* 0x0000b40002037a20 */ /* 0x000fe40000410000 */
[----:B------:R-:W-:Y:S02]  /*c8c0*/  FMUL.FTZ R78, R0, R78 ;  /* 0x0000004e004e7220 */ /* 0x000fe40000410000 */
[----:B------:R-:W-:Y:S02]  /*c8d0*/  FFMA.FTZ R4, R168, c[0x0][0x2d0], -R3 ;  /* 0x0000b400a8047a23 */ /* 0x000fe40000010803 */
[----:B------:R-:W-:Y:S02]  /*c8e0*/  FMUL.FTZ R79, R0, R79 ;  /* 0x0000004f004f7220 */ /* 0x000fe40000410000 */
[----:B------:R1:W-:Y:S01]  /*c8f0*/  MUFU.EX2 R238, R4 ;  /* 0x0000000400ee7308 */ /* 0x0003e20000000800 */
[----:B--2---:R-:W-:Y:S02]  /*c900*/  FFMA.FTZ R100, R182, c[0x0][0x2d0], -R161 ;  /* 0x0000b400b6647a23 */ /* 0x004fe400000108a1 */
[C---:B------:R-:W-:Y:S02]  /*c910*/  FMUL.FTZ R90, R0.reuse, R90 ;  /* 0x0000005a005a7220 */ /* 0x040fe40000410000 */
[C---:B------:R-:W-:Y:S02]  /*c920*/  FMUL.FTZ R91, R0.reuse, R91 ;  /* 0x0000005b005b7220 */ /* 0x040fe40000410000 */
[C---:B------:R-:W-:Y:S02]  /*c930*/  FMUL.FTZ R94, R0.reuse, R94 ;  /* 0x0000005e005e7220 */ /* 0x040fe40000410000 */
[C---:B------:R-:W-:Y:S01]  /*c940*/  FMUL.FTZ R95, R0.reuse, R95 ;  /* 0x0000005f005f7220 */ /* 0x040fe20000410000 */
[----:B------:R2:W-:Y:S01]  /*c950*/  MUFU.EX2 R230, R100 ;  /* 0x0000006400e67308 */ /* 0x0005e20000000800 */
[C---:B------:R-:W-:Y:S02]  /*c960*/  FMUL.FTZ R30, R0.reuse, R138 ;  /* 0x0000008a001e7220 */ /* 0x040fe40000410000 */
[----:B------:R-:W-:Y:S02]  /*c970*/  FMUL.FTZ R31, R0, R139 ;  /* 0x0000008b001f7220 */ /* 0x000fe40000410000 */
[--C-:B------:R-:W-:Y:S06]  /*c980*/  FFMA.FTZ R107, R107, c[0x0][0x2d0], -R3.reuse ;  /* 0x0000b4006b6b7a23 */ /* 0x100fec0000010803 */
[----:B------:R-:W-:Y:S01]  /*c990*/  MUFU.EX2 R107, R107 ;  /* 0x0000006b006b7308 */ /* 0x000fe20000000800 */
[--C-:B-1----:R-:W-:Y:S09]  /*c9a0*/  FFMA.FTZ R4, R174, c[0x0][0x2d0], -R3.reuse ;  /* 0x0000b400ae047a23 */ /* 0x102ff20000010803 */
[----:B------:R1:W4:Y:S01]  /*c9b0*/  MUFU.EX2 R239, R4 ;  /* 0x0000000400ef7308 */ /* 0x0003220000000800 */
[--C-:B--2---:R-:W-:Y:S09]  /*c9c0*/  FFMA.FTZ R100, R184, c[0x0][0x2d0], -R110.reuse ;  /* 0x0000b400b8647a23 */ /* 0x104ff2000001086e */
[----:B------:R2:W-:Y:S01]  /*c9d0*/  MUFU.EX2 R226, R100 ;  /* 0x0000006400e27308 */ /* 0x0005e20000000800 */
[--C-:B-1----:R-:W-:Y:S01]  /*c9e0*/  FFMA.FTZ R4, R171, c[0x0][0x2d0], -R3.reuse ;  /* 0x0000b400ab047a23 */ /* 0x102fe20000010803 */
[----:B----4-:R-:W-:Y:S08]  /*c9f0*/  F2FP.BF16.PACK_AB R117, R239, R238 ;  /* 0x000000eeef75723e */ /* 0x010ff000000010ff */
[----:B------:R1:W-:Y:S01]  /*ca00*/  MUFU.EX2 R240, R4 ;  /* 0x0000000400f07308 */ /* 0x0003e20000000800 */
[--C-:B--2---:R-:W-:Y:S09]  /*ca10*/  FFMA.FTZ R100, R183, c[0x0][0x2d0], -R110.reuse ;  /* 0x0000b400b7647a23 */ /* 0x104ff2000001086e */
[----:B------:R2:W-:Y:S01]  /*ca20*/  MUFU.EX2 R225, R100 ;  /* 0x0000006400e17308 */ /* 0x0005e20000000800 */
[--C-:B-1----:R-:W-:Y:S02]  /*ca30*/  FFMA.FTZ R4, R170, c[0x0][0x2d0], -R3.reuse ;  /* 0x0000b400aa047a23 */ /* 0x102fe40000010803 */
[----:B------:R-:W-:Y:S07]  /*ca40*/  LDSM.16.MT88.4 R168, [R209+0x3880] ;  /* 0x00388000d1a8783b */ /* 0x000fee0000004200 */
[----:B------:R1:W4:Y:S01]  /*ca50*/  MUFU.EX2 R241, R4 ;  /* 0x0000000400f17308 */ /* 0x0003220000000800 */
[--C-:B--2---:R-:W-:Y:S09]  /*ca60*/  FFMA.FTZ R100, R185, c[0x0][0x2d0], -R3.reuse ;  /* 0x0000b400b9647a23 */ /* 0x104ff20000010803 */
[----:B------:R2:W-:Y:S01]  /*ca70*/  MUFU.EX2 R224, R100 ;  /* 0x0000006400e07308 */ /* 0x0005e20000000800 */
[----:B-1----:R-:W-:Y:S01]  /*ca80*/  FMUL.FTZ R4, R103, R112 ;  /* 0x0000007067047220 */ /* 0x002fe20000410000 */
[----:B------:R-:W-:Y:S02]  /*ca90*/  F2FP.BF16.PACK_AB R112, R191, R252 ;  /* 0x000000fcbf70723e */ /* 0x000fe400000010ff */
[----:B----4-:R-:W-:Y:S05]  /*caa0*/  F2FP.BF16.PACK_AB R119, R241, R240 ;  /* 0x000000f0f177723e */ /* 0x010fea00000010ff */
[-C--:B------:R-:W-:Y:S05]  /*cab0*/  HMMA.16816.F32.BF16 R4, R112, R20.reuse, R4 ;  /* 0x000000147004723c */ /* 0x080fea0000041804 */
[--C-:B--2---:R-:W-:Y:S03]  /*cac0*/  FFMA.FTZ R100, R186, c[0x0][0x2d0], -R3.reuse ;  /* 0x0000b400ba647a23 */ /* 0x104fe60000010803 */
[C---:B------:R-:W-:Y:S01]  /*cad0*/  HMMA.16816.F32.BF16 R8, R116.reuse, R20, R8 ;  /* 0x000000147408723c */ /* 0x040fe20000041808 */
[----:B------:R1:W2:Y:S06]  /*cae0*/  MUFU.EX2 R207, R100 ;  /* 0x0000006400cf7308 */ /* 0x0002ac0000000800 */
[C---:B------:R-:W-:Y:S01]  /*caf0*/  FMUL.FTZ R20, R103.reuse, R128 ;  /* 0x0000008067147220 */ /* 0x040fe20000410000 */
[-C--:B------:R-:W-:Y:S04]  /*cb00*/  HMMA.16816.F32.BF16 R12, R116, R22.reuse, R12 ;  /* 0x00000016740c723c */ /* 0x080fe8000004180c */
[----:B------:R-:W-:Y:S04]  /*cb10*/  FMUL.FTZ R21, R103, R129 ;  /* 0x0000008167157220 */ /* 0x000fe80000410000 */
[C---:B------:R-:W-:Y:S07]  /*cb20*/  HMMA.16816.F32.BF16 R16, R112.reuse, R22, R16 ;  /* 0x000000167010723c */ /* 0x040fee0000041810 */
[----:B------:R-:W-:Y:S02]  /*cb30*/  FMUL.FTZ R22, R102, R130 ;  /* 0x0000008266167220 */ /* 0x000fe40000410000 */
[----:B-1----:R-:W-:Y:S03]  /*cb40*/  FFMA.FTZ R100, R192, c[0x0][0x2d0], -R110 ;  /* 0x0000b400c0647a23 */ /* 0x002fe6000001086e */
[C---:B------:R-:W-:Y:S01]  /*cb50*/  FMUL.FTZ R23, R102.reuse, R131 ;  /* 0x0000008366177220 */ /* 0x040fe20000410000 */
[----:B------:R1:W-:Y:S01]  /*cb60*/  MUFU.EX2 R206, R100 ;  /* 0x0000006400ce7308 */ /* 0x0003e20000000800 */
[----:B------:R-:W-:Y:S05]  /*cb70*/  LDSM.16.MT88.4 R128, [R210+0x1c80] ;  /* 0x001c8000d280783b */ /* 0x000fea0000004200 */
[-C--:B------:R-:W-:Y:S08]  /*cb80*/  HMMA.16816.F32.BF16 R20, R112, R36.reuse, R20 ;  /* 0x000000247014723c */ /* 0x080ff00000041814 */
[C---:B------:R-:W-:Y:S07]  /*cb90*/  HMMA.16816.F32.BF16 R24, R116.reuse, R36, R24 ;  /* 0x000000247418723c */ /* 0x040fee0000041818 */
[----:B------:R-:W-:Y:S01]  /*cba0*/  FFMA.FTZ R36, R175, c[0x0][0x2d0], -R160 ;  /* 0x0000b400af247a23 */ /* 0x000fe200000108a0 */
[-C--:B------:R-:W-:Y:S01]  /*cbb0*/  HMMA.16816.F32.BF16 R28, R116, R38.reuse, R28 ;  /* 0x00000026741c723c */ /* 0x080fe2000004181c */
[----:B------:R-:W-:Y:S02]  /*cbc0*/  LDSM.16.MT88.4 R172, [R210+0x3880] ;  /* 0x00388000d2ac783b */ /* 0x000fe40000004200 */
[----:B------:R4:W-:Y:S01]  /*cbd0*/  MUFU.EX2 R237, R36 ;  /* 0x0000002400ed7308 */ /* 0x0009e20000000800 */
[----:B-1----:R-:W-:Y:S02]  /*cbe0*/  FFMA.FTZ R100, R187, c[0x0][0x2d0], -R110 ;  /* 0x0000b400bb647a23 */ /* 0x002fe4000001086e */
[C---:B------:R-:W-:Y:S02]  /*cbf0*/  FMUL.FTZ R37, R103.reuse, R145 ;  /* 0x0000009167257220 */ /* 0x040fe40000410000 */
[C---:B------:R-:W-:Y:S05]  /*cc00*/  HMMA.16816.F32.BF16 R32, R112.reuse, R38, R32 ;  /* 0x000000267020723c */ /* 0x040fea0000041820 */
[----:B------:R1:W5:Y:S02]  /*cc10*/  MUFU.EX2 R205, R100 ;  /* 0x0000006400cd7308 */ /* 0x0003640000000800 */
[C---:B------:R-:W-:Y:S02]  /*cc20*/  FMUL.FTZ R38, R102.reuse, R146 ;  /* 0x0000009266267220 */ /* 0x040fe40000410000 */
[----:B------:R-:W-:Y:S03]  /*cc30*/  FMUL.FTZ R39, R102, R147 ;  /* 0x0000009366277220 */ /* 0x000fe60000410000 */
[----:B----4-:R-:W-:Y:S07]  /*cc40*/  FMUL.FTZ R36, R103, R144 ;  /* 0x0000009067247220 */ /* 0x010fee0000410000 */
[-C--:B---3--:R-:W-:Y:S03]  /*cc50*/  HMMA.16816.F32.BF16 R36, R112, R120.reuse, R36 ;  /* 0x000000787024723c */ /* 0x088fe60000041824 */
[--C-:B-1----:R-:W-:Y:S04]  /*cc60*/  FFMA.FTZ R100, R193, c[0x0][0x2d0], -R3.reuse ;  /* 0x0000b400c1647a23 */ /* 0x102fe80000010803 */
[----:B------:R1:W-:Y:S01]  /*cc70*/  MUFU.EX2 R204, R100 ;  /* 0x0000006400cc7308 */ /* 0x0003e20000000800 */
[C---:B------:R-:W-:Y:S08]  /*cc80*/  HMMA.16816.F32.BF16 R40, R116.reuse, R120, R40 ;  /* 0x000000787428723c */ /* 0x040ff00000041828 */
[-C--:B------:R-:W-:Y:S08]  /*cc90*/  HMMA.16816.F32.BF16 R44, R116, R122.reuse, R44 ;  /* 0x0000007a742c723c */ /* 0x080ff0000004182c */
[C---:B------:R-:W-:Y:S01]  /*cca0*/  HMMA.16816.F32.BF16 R48, R112.reuse, R122, R48 ;  /* 0x0000007a7030723c */ /* 0x040fe20000041830 */
[----:B------:R-:W3:Y:S03]  /*ccb0*/  LDSM.16.MT88.4 R120, [R209+0x3080] ;  /* 0x00308000d178783b */ /* 0x000ee60000004200 */
[----:B-1----:R-:W-:Y:S04]  /*ccc0*/  FFMA.FTZ R100, R194, c[0x0][0x2d0], -R3 ;  /* 0x0000b400c2647a23 */ /* 0x002fe80000010803 */
[-C--:B------:R-:W-:Y:S01]  /*ccd0*/  HMMA.16816.F32.BF16 R52, R112, R124.reuse, R52 ;  /* 0x0000007c7034723c */ /* 0x080fe20000041834 */
[----:B------:R1:W4:Y:S03]  /*cce0*/  MUFU.EX2 R193, R100 ;  /* 0x0000006400c17308 */ /* 0x0003260000000800 */
[----:B------:R-:W-:Y:S04]  /*ccf0*/  MOV R194, R191 ;  /* 0x000000bf00c27202 */ /* 0x000fe80000000f00 */
[C---:B------:R-:W-:Y:S08]  /*cd00*/  HMMA.16816.F32.BF16 R56, R116.reuse, R124, R56 ;  /* 0x0000007c7438723c */ /* 0x040ff00000041838 */
[-C--:B------:R-:W-:Y:S08]  /*cd10*/  HMMA.16816.F32.BF16 R60, R116, R126.reuse, R60 ;  /* 0x0000007e743c723c */ /* 0x080ff0000004183c */
[C---:B------:R-:W-:Y:S01]  /*cd20*/  HMMA.16816.F32.BF16 R64, R112.reuse, R126, R64 ;  /* 0x0000007e7040723c */ /* 0x040fe20000041840 */
[----:B------:R-:W2:Y:S03]  /*cd30*/  LDSM.16.MT88.4 R124, [R210+0x3080] ;  /* 0x00308000d27c783b */ /* 0x000ea60000004200 */
[--C-:B-1----:R-:W-:Y:S04]  /*cd40*/  FFMA.FTZ R100, R195, c[0x0][0x2d0], -R160.reuse ;  /* 0x0000b400c3647a23 */ /* 0x102fe800000108a0 */
[----:B------:R1:W-:Y:S01]  /*cd50*/  MUFU.EX2 R191, R100 ;  /* 0x0000006400bf7308 */ /* 0x0003e20000000800 */
[-C--:B---3--:R-:W-:Y:S01]  /*cd60*/  HMMA.16816.F32.BF16 R68, R112, R120.reuse, R68 ;  /* 0x000000787044723c */ /* 0x088fe20000041844 */
[----:B------:R-:W3:Y:S07]  /*cd70*/  LDL.LU R195, [R1+0x14] ;  /* 0x0000140001c37983 */ /* 0x000eee0000300800 */
[C---:B------:R-:W-:Y:S08]  /*cd80*/  HMMA.16816.F32.BF16 R72, R116.reuse, R120, R72 ;  /* 0x000000787448723c */ /* 0x040ff00000041848 */
[-C--:B------:R-:W-:Y:S04]  /*cd90*/  HMMA.16816.F32.BF16 R76, R116, R122.reuse, R76 ;  /* 0x0000007a744c723c */ /* 0x080fe8000004184c */
[--C-:B-1----:R-:W-:Y:S04]  /*cda0*/  FFMA.FTZ R100, R196, c[0x0][0x2d0], -R160.reuse ;  /* 0x0000b400c4647a23 */ /* 0x102fe800000108a0 */
[C---:B------:R-:W-:Y:S01]  /*cdb0*/  HMMA.16816.F32.BF16 R80, R112.reuse, R122, R80 ;  /* 0x0000007a7050723c */ /* 0x040fe20000041850 */
[----:B------:R-:W1:Y:S01]  /*cdc0*/  LDSM.16.MT88.4 R120, [R209+0x1c80] ;  /* 0x001c8000d178783b */ /* 0x000e620000004200 */
[----:B------:R4:W-:Y:S06]  /*cdd0*/  MUFU.EX2 R192, R100 ;  /* 0x0000006400c07308 */ /* 0x0009ec0000000800 */
[-C--:B--2---:R-:W-:Y:S01]  /*cde0*/  HMMA.16816.F32.BF16 R84, R112, R124.reuse, R84 ;  /* 0x0000007c7054723c */ /* 0x084fe20000041854 */
[----:B------:R-:W2:Y:S07]  /*cdf0*/  LDL.LU R196, [R1+0x10] ;  /* 0x0000100001c47983 */ /* 0x000eae0000300800 */
[C---:B------:R-:W-:Y:S08]  /*ce00*/  HMMA.16816.F32.BF16 R88, R116.reuse, R124, R88 ;  /* 0x0000007c7458723c */ /* 0x040ff00000041858 */
[-C--:B------:R-:W-:Y:S04]  /*ce10*/  HMMA.16816.F32.BF16 R92, R116, R126.reuse, R92 ;  /* 0x0000007e745c723c */ /* 0x080fe8000004185c */
[--C-:B----4-:R-:W-:Y:S02]  /*ce20*/  FFMA.FTZ R100, R197, c[0x0][0x2d0], -R161.reuse ;  /* 0x0000b400c5647a23 */ /* 0x110fe400000108a1 */
[----:B------:R-:W4:Y:S01]  /*ce30*/  LDL.LU R197, [R1+0x8] ;  /* 0x0000080001c57983 */ /* 0x000f220000300800 */
[----:B------:R-:W-:Y:S01]  /*ce40*/  F2FP.BF16.PACK_AB R116, R225, R226 ;  /* 0x000000e2e174723e */ /* 0x000fe200000010ff */
[----:B------:R-:W-:Y:S01]  /*ce50*/  HMMA.16816.F32.BF16 R96, R112, R126, R96 ;  /* 0x0000007e7060723c */ /* 0x000fe20000041860 */
[----:B------:R1:W-:Y:S01]  /*ce60*/  MUFU.EX2 R187, R100 ;  /* 0x0000006400bb7308 */ /* 0x0003e20000000800 */
[----:B------:R-:W1:Y:S02]  /*ce70*/  LDSM.16.MT88.4 R124, [R209+0x2880] ;  /* 0x00288000d17c783b */ /* 0x000e640000004200 */
[----:B------:R-:W-:Y:S02]  /*ce80*/  F2FP.BF16.PACK_AB R117, R207, R224 ;  /* 0x000000e0cf75723e */ /* 0x000fe400000010ff */
[----:B-----5:R-:W-:Y:S02]  /*ce90*/  F2FP.BF16.PACK_AB R118, R205, R206 ;  /* 0x000000cecd76723e */ /* 0x020fe400000010ff */
[----:B------:R-:W-:Y:S04]  /*cea0*/  F2FP.BF16.PACK_AB R112, R236, R237 ;  /* 0x000000edec70723e */ /* 0x000fe800000010ff */
[----:B------:R-:W-:Y:S02]  /*ceb0*/  F2FP.BF16.PACK_AB R113, R234, R235 ;  /* 0x000000ebea71723e */ /* 0x000fe400000010ff */
[----:B------:R-:W-:Y:S02]  /*cec0*/  F2FP.BF16.PACK_AB R114, R232, R233 ;  /* 0x000000e9e872723e */ /* 0x000fe400000010ff */
[----:B------:R-:W-:Y:S02]  /*ced0*/  F2FP.BF16.PACK_AB R115, R230, R231 ;  /* 0x000000e7e673723e */ /* 0x000fe400000010ff */
[----:B------:R-:W-:Y:S05]  /*cee0*/  F2FP.BF16.PACK_AB R119, R193, R204 ;  /* 0x000000ccc177723e */ /* 0x000fea00000010ff */
[-C--:B-1----:R-:W-:Y:S03]  /*cef0*/  HMMA.16816.F32.BF16 R4, R112, R120.reuse, R4 ;  /* 0x000000787004723c */ /* 0x082fe60000041804 */
[--C-:B------:R-:W-:Y:S02]  /*cf00*/  FFMA.FTZ R100, R198, c[0x0][0x2d0], -R161.reuse ;  /* 0x0000b400c6647a23 */ /* 0x100fe400000108a1 */
[----:B------:R-:W5:Y:S02]  /*cf10*/  LDL.LU R198, [R1+0xc] ;  /* 0x00000c0001c67983 */ /* 0x000f640000300800 */
[----:B------:R1:W1:Y:S01]  /*cf20*/  MUFU.EX2 R186, R100 ;  /* 0x0000006400ba7308 */ /* 0x0002620000000800 */
[C---:B------:R-:W-:Y:S08]  /*cf30*/  HMMA.16816.F32.BF16 R8, R116.reuse, R120, R8 ;  /* 0x000000787408723c */ /* 0x040ff00000041808 */
[-C--:B------:R-:W-:Y:S08]  /*cf40*/  HMMA.16816.F32.BF16 R12, R116, R122.reuse, R12 ;  /* 0x0000007a740c723c */ /* 0x080ff0000004180c */
[C---:B------:R-:W-:Y:S01]  /*cf50*/  HMMA.16816.F32.BF16 R16, R112.reuse, R122, R16 ;  /* 0x0000007a7010723c */ /* 0x040fe20000041810 */
[----:B------:R-:W1:Y:S03]  /*cf60*/  LDSM.16.MT88.4 R120, [R210+0x2880] ;  /* 0x00288000d278783b */ /* 0x000e660000004200 */
[--C-:B-1----:R-:W-:Y:S04]  /*cf70*/  FFMA.FTZ R100, R162, c[0x0][0x2d0], -R160.reuse ;  /* 0x0000b400a2647a23 */ /* 0x102fe800000108a0 */
[-C--:B------:R-:W-:Y:S01]  /*cf80*/  HMMA.16816.F32.BF16 R20, R112, R128.reuse, R20 ;  /* 0x000000807014723c */ /* 0x080fe20000041814 */
[----:B------:R1:W-:Y:S03]  /*cf90*/  MUFU.EX2 R185, R100 ;  /* 0x0000006400b97308 */ /* 0x0003e60000000800 */
[----:B------:R-:W-:Y:S04]  /*cfa0*/  F2FP.BF16.PACK_AB R109, R186, R187 ;  /* 0x000000bbba6d723e */ /* 0x000fe800000010ff */
[C---:B------:R-:W-:Y:S08]  /*cfb0*/  HMMA.16816.F32.BF16 R24, R116.reuse, R128, R24 ;  /* 0x000000807418723c */ /* 0x040ff00000041818 */
[-C--:B------:R-:W-:Y:S08]  /*cfc0*/  HMMA.16816.F32.BF16 R28, R116, R130.reuse, R28 ;  /* 0x00000082741c723c */ /* 0x080ff0000004181c */
[C---:B------:R-:W-:Y:S01]  /*cfd0*/  HMMA.16816.F32.BF16 R32, R112.reuse, R130, R32 ;  /* 0x000000827020723c */ /* 0x040fe20000041820 */
[----:B------:R-:W1:Y:S03]  /*cfe0*/  LDSM.16.MT88.4 R128, [R209+0x3480] ;  /* 0x00348000d180783b */ /* 0x000e660000004200 */
[----:B-1----:R-:W-:Y:S04]  /*cff0*/  FFMA.FTZ R100, R163, c[0x0][0x2d0], -R160 ;  /* 0x0000b400a3647a23 */ /* 0x002fe800000108a0 */
[-C--:B------:R-:W-:Y:S01]  /*d000*/  HMMA.16816.F32.BF16 R36, R112, R124.reuse, R36 ;  /* 0x0000007c7024723c */ /* 0x080fe20000041824 */
[----:B------:R1:W-:Y:S07]  /*d010*/  MUFU.EX2 R184, R100 ;  /* 0x0000006400b87308 */ /* 0x0003ee0000000800 */
[C---:B------:R-:W-:Y:S08]  /*d020*/  HMMA.16816.F32.BF16 R40, R116.reuse, R124, R40 ;  /* 0x0000007c7428723c */ /* 0x040ff00000041828 */
[-C--:B------:R-:W-:Y:S08]  /*d030*/  HMMA.16816.F32.BF16 R44, R116, R126.reuse, R44 ;  /* 0x0000007e742c723c */ /* 0x080ff0000004182c */
[C---:B------:R-:W-:Y:S01]  /*d040*/  HMMA.16816.F32.BF16 R48, R112.reuse, R126, R48 ;  /* 0x0000007e7030723c */ /* 0x040fe20000041830 */
[----:B------:R-:W1:Y:S03]  /*d050*/  LDSM.16.MT88.4 R124, [R210+0x3480] ;  /* 0x00348000d27c783b */ /* 0x000e660000004200 */
[--C-:B-1----:R-:W-:Y:S04]  /*d060*/  FFMA.FTZ R100, R188, c[0x0][0x2d0], -R161.reuse ;  /* 0x0000b400bc647a23 */ /* 0x102fe800000108a1 */
[-C--:B------:R-:W-:Y:S01]  /*d070*/  HMMA.16816.F32.BF16 R52, R112, R120.reuse, R52 ;  /* 0x000000787034723c */ /* 0x080fe20000041834 */
[----:B------:R1:W-:Y:S01]  /*d080*/  MUFU.EX2 R183, R100 ;  /* 0x0000006400b77308 */ /* 0x0003e20000000800 */
[----:B------:R-:W5:Y:S06]  /*d090*/  LDL R188, [R1+0x58] ;  /* 0x0000580001bc7983 */ /* 0x000f6c0000100800 */
[C---:B------:R-:W-:Y:S08]  /*d0a0*/  HMMA.16816.F32.BF16 R56, R116.reuse, R120, R56 ;  /* 0x000000787438723c */ /* 0x040ff00000041838 */
[-C--:B------:R-:W-:Y:S08]  /*d0b0*/  HMMA.16816.F32.BF16 R60, R116, R122.reuse, R60 ;  /* 0x0000007a743c723c */ /* 0x080ff0000004183c */
[C---:B------:R-:W-:Y:S04]  /*d0c0*/  HMMA.16816.F32.BF16 R64, R112.reuse, R122, R64 ;  /* 0x0000007a7040723c */ /* 0x040fe80000041840 */
[----:B-1----:R-:W-:Y:S04]  /*d0d0*/  FFMA.FTZ R100, R189, c[0x0][0x2d0], -R161 ;  /* 0x0000b400bd647a23 */ /* 0x002fe800000108a1 */
[-C--:B------:R-:W-:Y:S01]  /*d0e0*/  HMMA.16816.F32.BF16 R68, R112, R128.reuse, R68 ;  /* 0x000000807044723c */ /* 0x080fe20000041844 */
[----:B------:R1:W1:Y:S07]  /*d0f0*/  MUFU.EX2 R182, R100 ;  /* 0x0000006400b67308 */ /* 0x00026e0000000800 */
[C---:B------:R-:W-:Y:S08]  /*d100*/  HMMA.16816.F32.BF16 R72, R116.reuse, R128, R72 ;  /* 0x000000807448723c */ /* 0x040ff00000041848 */
[-C--:B------:R-:W-:Y:S08]  /*d110*/  HMMA.16816.F32.BF16 R76, R116, R130.reuse, R76 ;  /* 0x00000082744c723c */ /* 0x080ff0000004184c */
[C---:B------:R-:W-:Y:S04]  /*d120*/  HMMA.16816.F32.BF16 R80, R112.reuse, R130, R80 ;  /* 0x000000827050723c */ /* 0x040fe80000041850 */
[----:B-1----:R-:W-:Y:S01]  /*d130*/  FFMA.FTZ R100, R200, c[0x0][0x2d0], -R110 ;  /* 0x0000b400c8647a23 */ /* 0x002fe2000001086e */
[----:B------:R-:W-:Y:S03]  /*d140*/  F2FP.BF16.PACK_AB R111, R182, R183 ;  /* 0x000000b7b66f723e */ /* 0x000fe600000010ff */
[-C--:B------:R-:W-:Y:S01]  /*d150*/  HMMA.16816.F32.BF16 R84, R112, R124.reuse, R84 ;  /* 0x0000007c7054723c */ /* 0x080fe20000041854 */
[----:B------:R1:W1:Y:S07]  /*d160*/  MUFU.EX2 R180, R100 ;  /* 0x0000006400b47308 */ /* 0x00026e0000000800 */
[C---:B------:R-:W-:Y:S08]  /*d170*/  HMMA.16816.F32.BF16 R88, R116.reuse, R124, R88 ;  /* 0x0000007c7458723c */ /* 0x040ff00000041858 */
[-C--:B------:R-:W-:Y:S08]  /*d180*/  HMMA.16816.F32.BF16 R92, R116, R126.reuse, R92 ;  /* 0x0000007e745c723c */ /* 0x080ff0000004185c */
[----:B------:R-:W-:Y:S04]  /*d190*/  HMMA.16816.F32.BF16 R96, R112, R126, R96 ;  /* 0x0000007e7060723c */ /* 0x000fe80000041860 */
[--C-:B-1----:R-:W-:Y:S01]  /*d1a0*/  FFMA.FTZ R100, R201, c[0x0][0x2d0], -R3.reuse ;  /* 0x0000b400c9647a23 */ /* 0x102fe20000010803 */
[----:B------:R-:W-:Y:S03]  /*d1b0*/  F2FP.BF16.PACK_AB R160, R180, R181 ;  /* 0x000000b5b4a0723e */ /* 0x000fe600000010ff */
[----:B------:R1:W-:Y:S04]  /*d1c0*/  MUFU.EX2 R179, R100 ;  /* 0x0000006400b37308 */ /* 0x0003e80000000800 */
[--C-:B-1----:R-:W-:Y:S02]  /*d1d0*/  FFMA.FTZ R100, R202, c[0x0][0x2d0], -R3.reuse ;  /* 0x0000b400ca647a23 */ /* 0x102fe40000010803 */
[----:B------:R-:W-:Y:S01]  /*d1e0*/  FFMA.FTZ R3, R108, c[0x0][0x2d0], -R3 ;  /* 0x0000b4006c037a23 */ /* 0x000fe20000010803 */
[----:B------:R-:W-:Y:S03]  /*d1f0*/  F2FP.BF16.PACK_AB R108, R192, R191 ;  /* 0x000000bfc06c723e */ /* 0x000fe600000010ff */
[----:B------:R1:W1:Y:S01]  /*d200*/  MUFU.EX2 R178, R100 ;  /* 0x0000006400b27308 */ /* 0x0002620000000800 */
[----:B---3--:R-:W-:Y:S04]  /*d210*/  FFMA.FTZ R0, R0, R195, R238 ;  /* 0x000000c300007223 */ /* 0x008fe800000100ee */
[----:B------:R-:W-:Y:S04]  /*d220*/  FADD.FTZ R0, R239, R0 ;  /* 0x00000000ef007221 */ /* 0x000fe80000010000 */
[----:B------:R-:W-:Y:S02]  /*d230*/  FADD.FTZ R0, R240, R0 ;  /* 0x00000000f0007221 */ /* 0x000fe40000010000 */
[----:B-1----:R-:W-:Y:S01]  /*d240*/  FFMA.FTZ R100, R203, c[0x0][0x2d0], -R110 ;  /* 0x0000b400cb647a23 */ /* 0x002fe2000001086e */
[----:B------:R-:W-:Y:S03]  /*d250*/  F2FP.BF16.PACK_AB R161, R178, R179 ;  /* 0x000000b3b2a1723e */ /* 0x000fe600000010ff */
[----:B------:R1:W-:Y:S01]  /*d260*/  MUFU.EX2 R177, R100 ;  /* 0x0000006400b17308 */ /* 0x0003e20000000800 */
[----:B--2---:R-:W-:Y:S02]  /*d270*/  FFMA.FTZ R101, R101, R196, R242 ;  /* 0x000000c465657223 */ /* 0x004fe400000100f2 */
[----:B-1----:R-:W-:Y:S01]  /*d280*/  FFMA.FTZ R100, R190, c[0x0][0x2d0], -R110 ;  /* 0x0000b400be647a23 */ /* 0x002fe2000001086e */
[----:B------:R-:W-:Y:S01]  /*d290*/  F2FP.BF16.PACK_AB R110, R184, R185 ;  /* 0x000000b9b86e723e */ /* 0x000fe200000010ff */
[----:B----4-:R-:W-:Y:S05]  /*d2a0*/  FFMA.FTZ R102, R102, R197, R248 ;  /* 0x000000c566667223 */ /* 0x010fea00000100f8 */
[----:B------:R-:W1:Y:S01]  /*d2b0*/  MUFU.EX2 R176, R100 ;  /* 0x0000006400b07308 */ /* 0x000e620000000800 */
[-C--:B------:R-:W-:Y:S09]  /*d2c0*/  HMMA.16816.F32.BF16 R112, R108, R132.reuse, R4 ;  /* 0x000000846c70723c */ /* 0x080ff20000041804 */
[----:B------:R-:W2:Y:S03]  /*d2d0*/  MUFU.EX2 R100, R3 ;  /* 0x0000000300647308 */ /* 0x000ea60000000800 */
[----:B------:R-:W-:Y:S02]  /*d2e0*/  FADD.FTZ R4, R241, R0 ;  /* 0x00000000f1047221 */ /* 0x000fe40000010000 */
[----:B------:R-:W-:Y:S02]  /*d2f0*/  FADD.FTZ R5, R249, R102 ;  /* 0x00000066f9057221 */ /* 0x000fe40000010000 */
[----:B------:R-:W-:Y:S02]  /*d300*/  FADD.FTZ R4, R224, R4 ;  /* 0x00000004e0047221 */ /* 0x000fe40000010000 */
[----:B------:R-:W-:Y:S02]  /*d310*/  FADD.FTZ R5, R247, R5 ;  /* 0x00000005f7057221 */ /* 0x000fe40000010000 */
[----:B------:R-:W-:Y:S02]  /*d320*/  FADD.FTZ R7, R207, R4 ;  /* 0x00000004cf077221 */ /* 0x000fe40000010000 */
[----:B------:R-:W-:Y:S01]  /*d330*/  FADD.FTZ R5, R246, R5 ;  /* 0x00000005f6057221 */ /* 0x000fe20000010000 */
[----:B-1----:R-:W-:Y:S03]  /*d340*/  F2FP.BF16.PACK_AB R162, R176, R177 ;  /* 0x000000b1b0a2723e */ /* 0x002fe600000010ff */
[----:B------:R-:W-:Y:S02]  /*d350*/  FADD.FTZ R0, R235, R5 ;  /* 0x00000005eb007221 */ /* 0x000fe40000010000 */
[----:B-----5:R-:W-:Y:S02]  /*d360*/  FFMA.FTZ R103, R103, R198, R252 ;  /* 0x000000c667677223 */ /* 0x020fe400000100fc */
[----:B------:R-:W-:Y:S01]  /*d370*/  FADD.FTZ R0, R234, R0 ;  /* 0x00000000ea007221 */ /* 0x000fe20000010000 */
[----:B--2---:R-:W-:Y:S03]  /*d380*/  F2FP.BF16.PACK_AB R163, R100, R107 ;  /* 0x0000006b64a3723e */ /* 0x004fe600000010ff */
[----:B------:R-:W-:Y:S02]  /*d390*/  FADD.FTZ R5, R231, R0 ;  /* 0x00000000e7057221 */ /* 0x000fe40000010000 */
[----:B------:R-:W-:Y:S02]  /*d3a0*/  FADD.FTZ R3, R194, R103 ;  /* 0x00000067c2037221 */ /* 0x000fe40000010000 */
[----:B------:R-:W-:Y:S01]  /*d3b0*/  FADD.FTZ R5, R230, R5 ;  /* 0x00000005e6057221 */ /* 0x000fe20000010000 */
[C---:B------:R-:W-:Y:S04]  /*d3c0*/  HMMA.16816.F32.BF16 R116, R160.reuse, R132, R8 ;  /* 0x00000084a074723c */ /* 0x040fe80000041808 */
[----:B------:R-:W-:Y:S03]  /*d3d0*/  FADD.FTZ R3, R250, R3 ;  /* 0x00000003fa037221 */ /* 0x000fe60000010000 */
        /* <DEDUP_REMOVED lines=29> */
[----:B------:R-:W-:Y:S01]  /*d5b0*/  FADD.FTZ R4, R206, R8 ;  /* 0x00000008ce047221 */ /* 0x000fe20000010000 */
[C---:B------:R-:W-:Y:S02]  /*d5c0*/  ISETP.GT.AND P0, PT, R222.reuse, R188, PT ;  /* 0x000000bcde00720c */ /* 0x040fe40003f04270 */
[----:B------:R-:W-:Y:S01]  /*d5d0*/  IADD3 R222, R222, -0x1, RZ ;  /* 0xffffffffdede7810 */ /* 0x000fe20007ffe0ff */
[-C--:B------:R-:W-:Y:S04]  /*d5e0*/  HMMA.16816.F32.BF16 R52, R108, R164.reuse, R52 ;  /* 0x000000a46c34723c */ /* 0x080fe80000041834 */
[----:B------:R-:W-:Y:S04]  /*d5f0*/  FADD.FTZ R4, R205, R4 ;  /* 0x00000004cd047221 */ /* 0x000fe80000010000 */
[C---:B------:R-:W-:Y:S04]  /*d600*/  HMMA.16816.F32.BF16 R56, R160.reuse, R164, R56 ;  /* 0x000000a4a038723c */ /* 0x040fe80000041838 */
[----:B------:R-:W-:Y:S04]  /*d610*/  FADD.FTZ R4, R181, R4 ;  /* 0x00000004b5047221 */ /* 0x000fe80000010000 */
        /* <DEDUP_REMOVED lines=11> */
[----:B------:R-:W-:Y:S01]  /*d6d0*/  FADD.FTZ R0, R100, R0 ;  /* 0x0000000064007221 */ /* 0x000fe20000010000 */
[----:B------:R-:W-:Y:S01]  /*d6e0*/  MOV R100, R2 ;  /* 0x0000000200647202 */ /* 0x000fe20000000f00 */
[-C--:B------:R-:W-:Y:S01]  /*d6f0*/  HMMA.16816.F32.BF16 R76, R160, R170.reuse, R76 ;  /* 0x000000aaa04c723c */ /* 0x080fe2000004184c */
[----:B------:R1:W-:Y:S04]  /*d700*/  STL [R1+0xc], R5 ;  /* 0x00000c0501007387 */ /* 0x0003e80000100800 */
[----:B------:R1:W-:Y:S03]  /*d710*/  STL [R1+0x8], R4 ;  /* 0x0000080401007387 */ /* 0x0003e60000100800 */
[C---:B------:R-:W-:Y:S01]  /*d720*/  HMMA.16816.F32.BF16 R80, R108.reuse, R170, R80 ;  /* 0x000000aa6c50723c */ /* 0x040fe20000041850 */
[----:B------:R1:W-:Y:S04]  /*d730*/  STL [R1+0x10], R3 ;  /* 0x0000100301007387 */ /* 0x0003e80000100800 */
[----:B------:R1:W-:Y:S03]  /*d740*/  STL [R1+0x14], R0 ;  /* 0x0000140001007387 */ /* 0x0003e60000100800 */
[-C--:B------:R-:W-:Y:S08]  /*d750*/  HMMA.16816.F32.BF16 R84, R108, R172.reuse, R84 ;  /* 0x000000ac6c54723c */ /* 0x080ff00000041854 */
[C---:B------:R-:W-:Y:S08]  /*d760*/  HMMA.16816.F32.BF16 R88, R160.reuse, R172, R88 ;  /* 0x000000aca058723c */ /* 0x040ff00000041858 */
[-C--:B------:R-:W-:Y:S08]  /*d770*/  HMMA.16816.F32.BF16 R92, R160, R174.reuse, R92 ;  /* 0x000000aea05c723c */ /* 0x080ff0000004185c */
[----:B------:R-:W-:Y:S01]  /*d780*/  HMMA.16816.F32.BF16 R96, R108, R174, R96 ;  /* 0x000000ae6c60723c */ /* 0x000fe20000041860 */
[----:B-1----:R-:W-:-:S07]  /*d790*/  @P0 BRA `(.L_x_311) ;  /* 0xffffcef000000947 */ /* 0x002fce000383ffff */
.L_x_308:
[----:B------:R-:W2:Y:S02]  /*d7a0*/  LDL R0, [R1+0x48] ;  /* 0x0000480001007983 */ /* 0x000ea40000100800 */
[----:B--2---:R-:W-:-:S13]  /*d7b0*/  ISETP.GE.AND P0, PT, R222, R0, PT ;  /* 0x00000000de00720c */ /* 0x004fda0003f06270 */
[----:B------:R-:W-:Y:S05]  /*d7c0*/  @!P0 BRA `(.L_x_312) ;  /* 0x0000454000008947 */ /* 0x000fea0003800000 */
[----:B------:R-:W2:Y:S01]  /*d7d0*/  LDL.64 R10, [R1+0x40] ;  /* 0x00004000010a7983 */ /* 0x000ea20000100a00 */
[----:B------:R-:W-:-:S03]  /*d7e0*/  ULDC.64 UR4, c[0x0][0x208] ;  /* 0x0000820000047ab9 */ /* 0x000fc60000000a00 */
[----:B------:R-:W3:Y:S04]  /*d7f0*/  LDL.64 R8, [R1+0x38] ;  /* 0x0000380001087983 */ /* 0x000ee80000100a00 */
[----:B------:R-:W4:Y:S04]  /*d800*/  LDL.64 R4, [R1+0x30] ;  /* 0x0000300001047983 */ /* 0x000f280000100a00 */
[----:B-1----:R-:W5:Y:S01]  /*d810*/  LDL.64 R2, [R1+0x28] ;  /* 0x0000280001027983 */ /* 0x002f620000100a00 */
[----:B------:R-:W-:Y:S01]  /*d820*/  UIMAD.WIDE.U32 UR10, UR4, 0x30, URZ ;  /* 0x00000030040a78a5 */ /* 0x000fe2000f8e003f */
[----:B------:R-:W-:Y:S01]  /*d830*/  IMAD.MOV.U32 R103, RZ, RZ, R105 ;  /* 0x000000ffff677224 */ /* 0x000fe200078e0069 */
[----:B------:R-:W-:Y:S01]  /*d840*/  UIMAD UR5, UR5, 0x30, URZ ;  /* 0x00000030050578a4 */ /* 0x000fe2000f8e023f */
[----:B------:R-:W1:Y:S01]  /*d850*/  S2R R6, SR_TID.X ;  /* 0x0000000000067919 */ /* 0x000e620000002100 */
[----:B------:R-:W-:-:S02]  /*d860*/  IMAD.MOV.U32 R102, RZ, RZ, R106 ;  /* 0x000000ffff667224 */ /* 0x000fc400078e006a */
[----:B------:R-:W-:Y:S01]  /*d870*/  IMAD.MOV.U32 R108, RZ, RZ, R100 ;  /* 0x000000ffff6c7224 */ /* 0x000fe200078e0064 */
[----:B------:R-:W-:Y:S01]  /*d880*/  UIADD3 UR5, UR11, UR5, URZ ;  /* 0x000000050b057290 */ /* 0x000fe2000fffe03f */
[----:B------:R-:W-:Y:S01]  /*d890*/  IMAD.MOV.U32 R107, RZ, RZ, R104 ;  /* 0x000000ffff6b7224 */ /* 0x000fe200078e0068 */
[----:B--2---:R-:W-:-:S05]  /*d8a0*/  IADD3 R0, P0, R10, 0x20, RZ ;  /* 0x000000200a007810 */ /* 0x004fca0007f1e0ff */
[--C-:B---3--:R-:W-:Y:S01]  /*d8b0*/  IMAD.X R252, RZ, RZ, R9.reuse, P0 ;  /* 0x000000fffffc7224 */ /* 0x108fe200000e0609 */
[----:B------:R-:W-:Y:S01]  /*d8c0*/  IADD3 R251, P0, R10, 0x40, RZ ;  /* 0x000000400afb7810 */ /* 0x000fe20007f1e0ff */
[----:B------:R1:W-:Y:S04]  /*d8d0*/  STL [R1], R0 ;  /* 0x0000000001007387 */ /* 0x0003e80000100800 */
[----:B------:R-:W-:Y:S01]  /*d8e0*/  IMAD.X R250, RZ, RZ, R9, P0 ;  /* 0x000000fffffa7224 */ /* 0x000fe200000e0609 */
[----:B----4-:R-:W-:-:S05]  /*d8f0*/  IADD3 R249, P0, R4, 0x20, RZ ;  /* 0x0000002004f97810 */ /* 0x010fca0007f1e0ff */
[----:B-----5:R-:W-:Y:S01]  /*d900*/  IMAD.X R248, RZ, RZ, R3, P0 ;  /* 0x000000fffff87224 */ /* 0x020fe200000e0603 */
[----:B------:R-:W-:-:S05]  /*d910*/  IADD3 R247, P0, R4, 0x40, RZ ;  /* 0x0000004004f77810 */ /* 0x000fca0007f1e0ff */
[----:B------:R-:W-:Y:S01]  /*d920*/  IMAD.X R246, RZ, RZ, R3, P0 ;  /* 0x000000fffff67224 */ /* 0x000fe200000e0603 */
[----:B-1----:R-:W-:-:S04]  /*d930*/  SHF.R.S32.HI R0, RZ, 0x1f, R6 ;  /* 0x0000001fff007819 */ /* 0x002fc80000011406 */
[----:B------:R-:W-:-:S04]  /*d940*/  LEA.HI R0, R0, R6, RZ, 0x2 ;  /* 0x0000000600007211 */ /* 0x000fc800078f10ff */
[----:B------:R-:W-:-:S04]  /*d950*/  SHF.R.S32.HI R0, RZ, 0x2, R0 ;  /* 0x00000002ff007819 */ /* 0x000fc80000011400 */
[----:B------:R-:W-:Y:S02]  /*d960*/  IADD3 R224, -R0, 0x30, RZ ;  /* 0x0000003000e07810 */ /* 0x000fe40007ffe1ff */
.L_x_330:
[----:B--2---:R-:W2:Y:S01]  /*d970*/  LDL.64 R8, [R1+0x40] ;  /* 0x0000400001087983 */ /* 0x004ea20000100a00 */
[----:B------:R-:W-:Y:S04]  /*d980*/  DEPBAR.LE SB0, 0x0 ;  /* 0x000080000000791a */ /* 0x000fe80000000000 */
[----:B------:R-:W-:Y:S01]  /*d990*/  SHF.R.S32.HI R2, RZ, 0x1f, R222 ;  /* 0x0000001fff027819 */ /* 0x000fe200000114de */
[----:B------:R-:W3:Y:S01]  /*d9a0*/  LDL.64 R12, [R1+0x38] ;  /* 0x00003800010c7983 */ /* 0x000ee20000100a00 */
[----:B------:R-:W-:Y:S01]  /*d9b0*/  IMAD R0, R222, UR5, RZ ;  /* 0x00000005de007c24 */ /* 0x000fe2000f8e02ff */
[----:B------:R-:W-:Y:S01]  /*d9c0*/  LOP3.LUT P5, RZ, R228, 0x200, RZ, 0xc0, !PT ;  /* 0x00000200e4ff7812 */ /* 0x000fe200078ac0ff */
[----:B------:R-:W-:Y:S01]  /*d9d0*/  IMAD.WIDE.U32 R4, R222, UR10, RZ ;  /* 0x0000000ade047c25 */ /* 0x000fe2000f8e00ff */
[----:B------:R-:W-:Y:S02]  /*d9e0*/  LOP3.LUT P4, RZ, R228, 0x80, RZ, 0xc0, !PT ;  /* 0x00000080e4ff7812 */ /* 0x000fe4000788c0ff */
[----:B------:R-:W3:Y:S01]  /*d9f0*/  LDL R20, [R1] ;  /* 0x0000000001147983 */ /* 0x000ee20000100800 */
[----:B------:R-:W-:Y:S01]  /*da00*/  IMAD R0, R2, UR10, R0 ;  /* 0x0000000a02007c24 */ /* 0x000fe2000f8e0200 */
[----:B------:R-:W-:Y:S02]  /*da10*/  MOV R11, 0x5 ;  /* 0x00000005000b7802 */ /* 0x000fe40000000f00 */
[----:B------:R-:W-:Y:S01]  /*da20*/  BAR.SYNC.DEFER_BLOCKING 0x0 ;  /* 0x0000000000007b1d */ /* 0x000fe20000010000 */
[----:B------:R-:W-:Y:S02]  /*da30*/  MOV R10, c[0x0][0x208] ;  /* 0x00008200000a7a02 */ /* 0x000fe40000000f00 */
[----:B------:R-:W-:Y:S02]  /*da40*/  IADD3 R0, R5, R0, RZ ;  /* 0x0000000005007210 */ /* 0x000fe40007ffe0ff */
[----:B------:R-:W-:Y:S02]  /*da50*/  SHF.L.U64.HI R10, R10, R11, c[0x0][0x20c] ;  /* 0x000083000a0a7619 */ /* 0x000fe4000001020b */
[----:B------:R-:W-:Y:S01]  /*da60*/  LOP3.LUT P3, RZ, R228, 0x100, RZ, 0xc0, !PT ;  /* 0x00000100e4ff7812 */ /* 0x000fe2000786c0ff */
[----:B------:R-:W-:Y:S08]  /*da70*/  LDSM.16.M88.4 R48, [R211+0x6080] ;  /* 0x00608000d330783b */ /* 0x000ff00000000200 */
[----:B------:R-:W1:Y:S08]  /*da80*/  LDSM.16.M88.4 R16, [R208+0x3c80] ;  /* 0x003c8000d010783b */ /* 0x000e700000000200 */
[----:B------:R-:W5:Y:S08]  /*da90*/  S2R R6, SR_TID.X ;  /* 0x0000000000067919 */ /* 0x000f700000002100 */
[----:B------:R-:W1:Y:S08]  /*daa0*/  LDSM.16.M88.4 R44, [R211+0x7080] ;  /* 0x00708000d32c783b */ /* 0x000e700000000200 */
[----:B------:R-:W1:Y:S08]  /*dab0*/  LDSM.16.M88.4 R32, [R208+0x4080] ;  /* 0x00408000d020783b */ /* 0x000e700000000200 */
[----:B------:R-:W1:Y:S08]  /*dac0*/  LDSM.16.M88.4 R160, [R208+0x4480] ;  /* 0x00448000d0a0783b */ /* 0x000e700000000200 */
[----:B------:R-:W-:Y:S08]  /*dad0*/  LDSM.16.M88.4 R164, [R212+0x6080] ;  /* 0x00608000d4a4783b */ /* 0x000ff00000000200 */
[----:B------:R-:W1:Y:S08]  /*dae0*/  LDSM.16.M88.4 R168, [R213] ;  /* 0x00000000d5a8783b */ /* 0x000e700000000200 */
[----:B------:R-:W1:Y:S08]  /*daf0*/  LDSM.16.M88.4 R172, [R212+0x7080] ;  /* 0x00708000d4ac783b */ /* 0x000e700000000200 */
[----:B------:R-:W1:Y:S08]  /*db00*/  LDSM.16.M88.4 R176, [R221] ;  /* 0x00000000ddb0783b */ /* 0x000e700000000200 */
[----:B------:R-:W1:Y:S08]  /*db10*/  LDSM.16.M88.4 R180, [R220] ;  /* 0x00000000dcb4783b */ /* 0x000e700000000200 */
[----:B------:R-:W4:Y:S01]  /*db20*/  LDL R225, [R1+0x48] ;  /* 0x0000480001e17983 */ /* 0x000f220000100800 */
[----:B-----5:R-:W-:Y:S02]  /*db30*/  ISETP.GT.AND P1, PT, R6, 0x3f, PT ;  /* 0x0000003f0600780c */ /* 0x020fe40003f24270 */
[----:B------:R-:W-:Y:S04]  /*db40*/  MOV R6, c[0x0][0x208] ;  /* 0x0000820000067a02 */ /* 0x000fe80000000f00 */
[----:B------:R-:W-:Y:S02]  /*db50*/  SHF.L.U32 R6, R6, 0x5, RZ ;  /* 0x0000000506067819 */ /* 0x000fe400000006ff */
[-C--:B--2---:R-:W-:Y:S04]  /*db60*/  IADD3 R2, P0, R8, R4.reuse, RZ ;  /* 0x0000000408027210 */ /* 0x084fe80007f1e0ff */
[-C--:B---3--:R-:W-:Y:S02]  /*db70*/  IADD3.X R3, R0, R13.reuse, RZ, P0, !PT ;  /* 0x0000000d00037210 */ /* 0x088fe400007fe4ff */
[C---:B------:R-:W-:Y:S04]  /*db80*/  LEA R28, P0, R2.reuse, c[0x0][0x1f8], 0x1 ;  /* 0x00007e00021c7a11 */ /* 0x040fe800078008ff */
[----:B------:R-:W-:Y:S02]  /*db90*/  LEA.HI.X R29, R2, c[0x0][0x1fc], R3, 0x1, P0 ;  /* 0x00007f00021d7a11 */ /* 0x000fe400000f0c03 */
[----:B------:R-:W-:Y:S03]  /*dba0*/  IADD3 R2, P0, R20, R4, RZ ;  /* 0x0000000414027210 */ /* 0x000fe60007f1e0ff */
[----:B------:R-:W-:Y:S01]  /*dbb0*/  @!PT LDS RZ, [RZ] ;  /* 0x00000000fffff984 */ /* 0x000fe20000000800 */
[----:B------:R-:W-:Y:S01]  /*dbc0*/  @!PT LDS RZ, [RZ] ;  /* 0x00000000fffff984 */ /* 0x000fe20000000800 */
[----:B------:R-:W-:Y:S01]  /*dbd0*/  @!PT LDS RZ, [RZ] ;  /* 0x00000000fffff984 */ /* 0x000fe20000000800 */
[----:B------:R2:W-:Y:S01]  /*dbe0*/  LDGSTS.E.BYPASS.LTC128B.128 [R223+0x1880], [R28.64], !P5 ;  /* 0x018800001cdf7fae */ /* 0x0005e2000e901d48 */
[----:B------:R-:W-:Y:S02]  /*dbf0*/  IADD3.X R3, R0, R252, RZ, P0, !PT ;  /* 0x000000fc00037210 */ /* 0x000fe400007fe4ff */
[C---:B------:R-:W-:Y:S04]  /*dc00*/  LEA R100, P0, R2.reuse, c[0x0][0x1f8], 0x1 ;  /* 0x00007e0002647a11 */ /* 0x040fe800078008ff */
[----:B------:R-:W-:Y:S02]  /*dc10*/  LEA.HI.X R101, R2, c[0x0][0x1fc], R3, 0x1, P0 ;  /* 0x00007f0002657a11 */ /* 0x000fe400000f0c03 */
[----:B------:R-:W-:Y:S03]  /*dc20*/  IADD3 R2, P0, R251, R4, RZ ;  /* 0x00000004fb027210 */ /* 0x000fe60007f1e0ff */
[----:B------:R3:W-:Y:S01]  /*dc30*/  LDGSTS.E.BYPASS.LTC128B.128 [R223+0x2480], [R100.64], !P4 ;  /* 0x0248000064df7fae */ /* 0x0007e2000e101d48 */
[----:B------:R-:W-:Y:S02]  /*dc40*/  IADD3.X R3, R0, R250, RZ, P0, !PT ;  /* 0x000000fa00037210 */ /* 0x000fe400007fe4ff */
[C---:B------:R-:W-:Y:S04]  /*dc50*/  LEA R42, P0, R2.reuse, c[0x0][0x1f8], 0x1 ;  /* 0x00007e00022a7a11 */ /* 0x040fe800078008ff */
[----:B------:R-:W-:Y:S02]  /*dc60*/  LEA.HI.X R43, R2, c[0x0][0x1fc], R3, 0x1, P0 ;  /* 0x00007f00022b7a11 */ /* 0x000fe400000f0c03 */
[----:B------:R-:W-:Y:S02]  /*dc70*/  @!P1 IADD3 R2, P0, R6, R4, RZ ;  /* 0x0000000406029210 */ /* 0x000fe40007f1e0ff */
[-C--:B-1----:R-:W-:Y:S01]  /*dc80*/  HMMA.16816.F32.BF16 R4, R48, R16.reuse, RZ ;  /* 0x000000103004723c */ /* 0x082fe200000418ff */
[----:B------:R1:W-:Y:S02]  /*dc90*/  LDGSTS.E.BYPASS.LTC128B.128 [R223+0x3080], [R42.64], !P3 ;  /* 0x030800002adf7fae */ /* 0x0003e4000d901d48 */
[----:B------:R-:W-:Y:S02]  /*dca0*/  @!P1 IADD3.X R0, R0, R10, RZ, P0, !PT ;  /* 0x0000000a00009210 */ /* 0x000fe400007fe4ff */
[----:B------:R-:W-:Y:S03]  /*dcb0*/  @!P1 IADD3 R3, P0, R2, R8, RZ ;  /* 0x0000000802039210 */ /* 0x000fe60007f1e0ff */
[C---:B------:R-:W-:Y:S07]  /*dcc0*/  HMMA.16816.F32.BF16 R8, R44.reuse, R16, RZ ;  /* 0x000000102c08723c */ /* 0x040fee00000418ff */
[----:B------:R-:W-:Y:S02]  /*dcd0*/  @!P1 IADD3.X R16, R0, R13, RZ, P0, !PT ;  /* 0x0000000d00109210 */ /* 0x000fe400007fe4ff */
[-C--:B------:R-:W-:Y:S03]  /*dce0*/  HMMA.16816.F32.BF16 R12, R44, R18.reuse, RZ ;  /* 0x000000122c0c723c */ /* 0x080fe600000418ff */
[C---:B------:R-:W-:Y:S04]  /*dcf0*/  @!P1 LEA R38, P0, R3.reuse, c[0x0][0x1f8], 0x1 ;  /* 0x00007e0003269a11 */ /* 0x040fe800078008ff */
[----:B------:R-:W-:Y:S02]  /*dd00*/  @!P1 LEA.HI.X R39, R3, c[0x0][0x1fc], R16, 0x1, P0 ;  /* 0x00007f0003279a11 */ /* 0x000fe400000f0c10 */
[C---:B------:R-:W-:Y:S03]  /*dd10*/  HMMA.16816.F32.BF16 R16, R48.reuse, R18, RZ ;  /* 0x000000123010723c */ /* 0x040fe600000418ff */
[----:B------:R-:W-:Y:S01]  /*dd20*/  @!P1 IADD3 R3, P0, R2, R20, RZ ;  /* 0x0000001402039210 */ /* 0x000fe20007f1e0ff */
[----:B------:R5:W-:Y:S03]  /*dd30*/  @!P1 LDGSTS.E.BYPASS.LTC128B.128 [R223+0x2080], [R38.64], !P5 ;  /* 0x0208000026df9fae */ /* 0x000be6000e901d48 */
[----:B------:R-:W-:Y:S02]  /*dd40*/  @!P1 IADD3.X R20, R0, R252, RZ, P0, !PT ;  /* 0x000000fc00149210 */ /* 0x000fe400007fe4ff */
[C---:B------:R-:W-:Y:S04]  /*dd50*/  @!P1 LEA R40, P0, R3.reuse, c[0x0][0x1f8], 0x1 ;  /* 0x00007e0003289a11 */ /* 0x040fe800078008ff */
[----:B------:R-:W-:Y:S02]  /*dd60*/  @!P1 LEA.HI.X R41, R3, c[0x0][0x1fc], R20, 0x1, P0 ;  /* 0x00007f0003299a11 */ /* 0x000fe400000f0c14 */
[-C--:B------:R-:W-:Y:S01]  /*dd70*/  HMMA.16816.F32.BF16 R20, R48, R32.reuse, RZ ;  /* 0x000000203014723c */ /* 0x080fe200000418ff */
[----:B------:R-:W-:Y:S02]  /*dd80*/  @!P1 IADD3 R2, P0, R2, R251, RZ ;  /* 0x000000fb02029210 */ /* 0x000fe40007f1e0ff */
[----:B------:R1:W-:Y:S02]  /*dd90*/  @!P1 LDGSTS.E.BYPASS.LTC128B.128 [R223+0x2c80], [R40.64], !P4 ;  /* 0x02c8000028df9fae */ /* 0x0003e4000e101d48 */
[----:B------:R-:W-:Y:S02]  /*dda0*/  @!P1 IADD3.X R0, R0, R250, RZ, P0, !PT ;  /* 0x000000fa00009210 */ /* 0x000fe400007fe4ff */
[C---:B------:R-:W-:Y:S01]  /*ddb0*/  @!P1 LEA R36, P0, R2.reuse, c[0x0][0x1f8], 0x1 ;  /* 0x00007e0002249a11 */ /* 0x040fe200078008ff */
[C---:B------:R-:W-:Y:S04]  /*ddc0*/  HMMA.16816.F32.BF16 R24, R44.reuse, R32, RZ ;  /* 0x000000202c18723c */ /* 0x040fe800000418ff */
[----:B------:R-:W-:Y:S04]  /*ddd0*/  @!P1 LEA.HI.X R37, R2, c[0x0][0x1fc], R0, 0x1, P0 ;  /* 0x00007f0002259a11 */ /* 0x000fe800000f0c00 */
[-C--:B--2---:R-:W-:Y:S01]  /*dde0*/  HMMA.16816.F32.BF16 R28, R44, R34.reuse, RZ ;  /* 0x000000222c1c723c */ /* 0x084fe200000418ff */
[----:B------:R5:W-:Y:S07]  /*ddf0*/  @!P1 LDGSTS.E.BYPASS.LTC128B.128 [R223+0x3880], [R36.64], !P3 ;  /* 0x0388000024df9fae */ /* 0x000bee000d901d48 */
[C---:B------:R-:W-:Y:S01]  /*de00*/  HMMA.16816.F32.BF16 R32, R48.reuse, R34, RZ ;  /* 0x000000223020723c */ /* 0x040fe200000418ff */
[----:B------:R-:W-:Y:S08]  /*de10*/  LDSM.16.M88.4 R184, [R211+0x8080] ;  /* 0x00808000d3b8783b */ /* 0x000ff00000000200 */
[----:B------:R-:W0:Y:S08]  /*de20*/  LDGDEPBAR ;  /* 0x00000000000079af */ /* 0x000e300000000000 */
[----:B------:R-:W2:Y:S01]  /*de30*/  LDSM.16.M88.4 R188, [R208+0x4880] ;  /* 0x00488000d0bc783b */ /* 0x000ea20000000200 */
[-C--:B-----5:R-:W-:Y:S01]  /*de40*/  HMMA.16816.F32.BF16 R36, R48, R160.reuse, RZ ;  /* 0x000000a03024723c */ /* 0x0a0fe200000418ff */
[----:B----4-:R-:W-:Y:S06]  /*de50*/  ISETP.GT.AND P0, PT, R222, R225, PT ;  /* 0x000000e1de00720c */ /* 0x010fec0003f04270 */
[----:B------:R-:W4:Y:S01]  /*de60*/  LDSM.16.M88.4 R192, [R211+0x9080] ;  /* 0x00908000d3c0783b */ /* 0x000f220000000200 */
[C---:B-1----:R-:W-:Y:S07]  /*de70*/  HMMA.16816.F32.BF16 R40, R44.reuse, R160, RZ ;  /* 0x000000a02c28723c */ /* 0x042fee00000418ff */
[----:B------:R-:W1:Y:S01]  /*de80*/  LDSM.16.M88.4 R196, [R208+0x4c80] ;  /* 0x004c8000d0c4783b */ /* 0x000e620000000200 */
[-C--:B------:R-:W-:Y:S07]  /*de90*/  HMMA.16816.F32.BF16 R44, R44, R162.reuse, RZ ;  /* 0x000000a22c2c723c */ /* 0x080fee00000418ff */
[----:B------:R-:W-:Y:S01]  /*dea0*/  LDSM.16.M88.4 R200, [R219] ;  /* 0x00000000dbc8783b */ /* 0x000fe20000000200 */
[----:B------:R-:W-:Y:S07]  /*deb0*/  HMMA.16816.F32.BF16 R48, R48, R162, RZ ;  /* 0x000000a23030723c */ /* 0x000fee00000418ff */
[----:B------:R-:W5:Y:S01]  /*dec0*/  LDSM.16.M88.4 R160, [R208+0x5080] ;  /* 0x00508000d0a0783b */ /* 0x000f620000000200 */
[-C--:B------:R-:W-:Y:S07]  /*ded0*/  HMMA.16816.F32.BF16 R4, R164, R168.reuse, R4 ;  /* 0x000000a8a404723c */ /* 0x080fee0000041804 */
[----:B------:R-:W-:Y:S01]  /*dee0*/  LDSM.16.M88.4 R204, [R212+0x9080] ;  /* 0x00908000d4cc783b */ /* 0x000fe20000000200 */
[C---:B------:R-:W-:Y:S08]  /*def0*/  HMMA.16816.F32.BF16 R8, R172.reuse, R168, R8 ;  /* 0x000000a8ac08723c */ /* 0x040ff00000041808 */
[-C--:B------:R-:W-:Y:S08]  /*df00*/  HMMA.16816.F32.BF16 R12, R172, R170.reuse, R12 ;  /* 0x000000aaac0c723c */ /* 0x080ff0000004180c */
[C---:B------:R-:W-:Y:S01]  /*df10*/  HMMA.16816.F32.BF16 R16, R164.reuse, R170, R16 ;  /* 0x000000aaa410723c */ /* 0x040fe20000041810 */
[----:B------:R-:W1:Y:S07]  /*df20*/  LDSM.16.M88.4 R168, [R212+0x8080] ;  /* 0x00808000d4a8783b */ /* 0x000e6e0000000200 */
        /* <DEDUP_REMOVED lines=10> */
[----:B------:R-:W3:Y:S07]  /*dfd0*/  LDSM.16.M88.4 R164, [R218] ;  /* 0x00000000daa4783b */ /* 0x000eee0000000200 */
[-C--:B--2---:R-:W-:Y:S01]  /*dfe0*/  HMMA.16816.F32.BF16 R4, R184, R188.reuse, R4 ;  /* 0x000000bcb804723c */ /* 0x084fe20000041804 */
[----:B------:R-:W2:Y:S07]  /*dff0*/  LDSM.16.M88.4 R180, [R208+0x5480] ;  /* 0x00548000d0b4783b */ /* 0x000eae0000000200 */
        /* <DEDUP_REMOVED lines=9> */
[-C--:B-----5:R-:W-:Y:S08]  /*e090*/  HMMA.16816.F32.BF16 R36, R184, R160.reuse, R36 ;  /* 0x000000a0b824723c */ /* 0x0a0ff00000041824 */
[C---:B------:R-:W-:Y:S08]  /*e0a0*/  HMMA.16816.F32.BF16 R40, R192.reuse, R160, R40 ;  /* 0x000000a0c028723c */ /* 0x040ff00000041828 */
[-C--:B------:R-:W-:Y:S01]  /*e0b0*/  HMMA.16816.F32.BF16 R44, R192, R162.reuse, R44 ;  /* 0x000000a2c02c723c */ /* 0x080fe2000004182c */
[----:B------:R-:W-:Y:S07]  /*e0c0*/  LDSM.16.M88.4 R192, [R212+0xa080] ;  /* 0x00a08000d4c0783b */ /* 0x000fee0000000200 */
[----:B------:R-:W-:Y:S01]  /*e0d0*/  HMMA.16816.F32.BF16 R48, R184, R162, R48 ;  /* 0x000000a2b830723c */ /* 0x000fe20000041830 */
[----:B------:R-:W1:Y:S07]  /*e0e0*/  LDSM.16.M88.4 R160, [R211+0xb080] ;  /* 0x00b08000d3a0783b */ /* 0x000e6e0000000200 */
[-C--:B------:R-:W-:Y:S01]  /*e0f0*/  HMMA.16816.F32.BF16 R4, R168, R200.reuse, R4 ;  /* 0x000000c8a804723c */ /* 0x080fe20000041804 */
[----:B------:R-:W4:Y:S07]  /*e100*/  LDSM.16.M88.4 R184, [R208+0x5880] ;  /* 0x00588000d0b8783b */ /* 0x000f2e0000000200 */
[C---:B------:R-:W-:Y:S08]  /*e110*/  HMMA.16816.F32.BF16 R8, R204.reuse, R200, R8 ;  /* 0x000000c8cc08723c */ /* 0x040ff00000041808 */
[-C--:B------:R-:W-:Y:S08]  /*e120*/  HMMA.16816.F32.BF16 R12, R204, R202.reuse, R12 ;  /* 0x000000cacc0c723c */ /* 0x080ff0000004180c */
[C---:B------:R-:W-:Y:S08]  /*e130*/  HMMA.16816.F32.BF16 R16, R168.reuse, R202, R16 ;  /* 0x000000caa810723c */ /* 0x040ff00000041810 */
[-C--:B---3--:R-:W-:Y:S08]  /*e140*/  HMMA.16816.F32.BF16 R20, R168, R164.reuse, R20 ;  /* 0x000000a4a814723c */ /* 0x088ff00000041814 */
        /* <DEDUP_REMOVED lines=54> */
[----:B------:R-:W4:Y:S01]  /*e4b0*/  MUFU.TANH R106, R16 ;  /* 0x00000010006a7308 */ /* 0x000f220000002400 */
[----:B------:R-:W-:Y:S03]  /*e4c0*/  BAR.SYNC.DEFER_BLOCKING 0x0 ;  /* 0x0000000000007b1d */ /* 0x000fe60000010000 */
[C---:B------:R-:W-:Y:S06]  /*e4d0*/  HMMA.16816.F32.BF16 R24, R164.reuse, R4, R24 ;  /* 0x00000004a418723c */ /* 0x040fec0000041818 */
[----:B------:R1:W1:Y:S02]  /*e4e0*/  MUFU.TANH R111, R19 ;  /* 0x00000013006f7308 */ /* 0x0002640000002400 */
        /* <DEDUP_REMOVED lines=15> */
[----:B------:R5:W2:Y:S01]  /*e5e0*/  MUFU.TANH R100, R21 ;  /* 0x0000001500647308 */ /* 0x000aa20000002400 */
[-C--:B------:R-:W-:Y:S03]  /*e5f0*/  HMMA.16816.F32.BF16 R44, R164, R10.reuse, R44 ;  /* 0x0000000aa42c723c */ /* 0x080fe6000004182c */
[----:B------:R-:W-:Y:S02]  /*e600*/  FMUL.FTZ R30, R30, c[0x0][0x320] ;  /* 0x0000c8001e1e7a20 */ /* 0x000fe40000410000 */
[----:B------:R-:W-:Y:S02]  /*e610*/  FMUL.FTZ R31, R31, c[0x0][0x320] ;  /* 0x0000c8001f1f7a20 */ /* 0x000fe40000410000 */
[----:B------:R-:W-:Y:S01]  /*e620*/  FMUL.FTZ R34, R34, c[0x0][0x320] ;  /* 0x0000c80022227a20 */ /* 0x000fe20000410000 */
[----:B------:R-:W-:Y:S01]  /*e630*/  HMMA.16816.F32.BF16 R48, R192, R10, R48 ;  /* 0x0000000ac030723c */ /* 0x000fe20000041830 */
[----:B------:R2:W2:Y:S03]  /*e640*/  MUFU.TANH R105, R23 ;  /* 0x0000001700697308 */ /* 0x0004a60000002400 */
[----:B------:R-:W-:Y:S02]  /*e650*/  FMUL.FTZ R35, R35, c[0x0][0x320] ;  /* 0x0000c80023237a20 */ /* 0x000fe40000410000 */
[----:B-1----:R-:W-:Y:S02]  /*e660*/  FMUL.FTZ R19, R36, c[0x0][0x320] ;  /* 0x0000c80024137a20 */ /* 0x002fe40000410000 */
[----:B------:R-:W-:Y:S03]  /*e670*/  FMUL.FTZ R15, R37, c[0x0][0x320] ;  /* 0x0000c800250f7a20 */ /* 0x000fe60000410000 */
[----:B------:R1:W1:Y:S01]  /*e680*/  MUFU.TANH R168, R24 ;  /* 0x0000001800a87308 */ /* 0x0002620000002400 */
[----:B------:R-:W-:Y:S02]  /*e690*/  FMUL.FTZ R41, R41, c[0x0][0x320] ;  /* 0x0000c80029297a20 */ /* 0x000fe40000410000 */
[----:B------:R-:W-:Y:S02]  /*e6a0*/  FMUL.FTZ R43, R43, c[0x0][0x320] ;  /* 0x0000c8002b2b7a20 */ /* 0x000fe40000410000 */
[----:B-----5:R-:W-:Y:S02]  /*e6b0*/  FMUL.FTZ R21, R33, c[0x0][0x320] ;  /* 0x0000c80021157a20 */ /* 0x020fe40000410000 */
[----:B------:R-:W-:Y:S02]  /*e6c0*/  FMUL.FTZ R44, R44, c[0x0][0x320] ;  /* 0x0000c8002c2c7a20 */ /* 0x000fe40000410000 */
[----:B------:R-:W-:Y:S01]  /*e6d0*/  FMUL.FTZ R45, R45, c[0x0][0x320] ;  /* 0x0000c8002d2d7a20 */ /* 0x000fe20000410000 */
[----:B------:R5:W3:Y:S01]  /*e6e0*/  MUFU.TANH R171, R26 ;  /* 0x0000001a00ab7308 */ /* 0x000ae20000002400 */
[----:B------:R-:W-:Y:S02]  /*e6f0*/  FMUL.FTZ R46, R46, c[0x0][0x320] ;  /* 0x0000c8002e2e7a20 */ /* 0x000fe40000410000 */
[----:B------:R-:W-:Y:S02]  /*e700*/  FMUL.FTZ R14, R48, c[0x0][0x320] ;  /* 0x0000c800300e7a20 */ /* 0x000fe40000410000 */
[----:B------:R-:W-:Y:S02]  /*e710*/  FMUL.FTZ R16, R49, c[0x0][0x320] ;  /* 0x0000c80031107a20 */ /* 0x000fe40000410000 */
[----:B--2---:R-:W-:Y:S02]  /*e720*/  FMUL.FTZ R23, R50, c[0x0][0x320] ;  /* 0x0000c80032177a20 */ /* 0x004fe40000410000 */
[----:B------:R-:W-:Y:S01]  /*e730*/  FMUL.FTZ R20, R51, c[0x0][0x320] ;  /* 0x0000c80033147a20 */ /* 0x000fe20000410000 */
[----:B------:R2:W2:Y:S01]  /*e740*/  MUFU.TANH R174, R27 ;  /* 0x0000001b00ae7308 */ /* 0x0004a20000002400 */
[----:B------:R-:W-:Y:S02]  /*e750*/  FMUL.FTZ R22, R22, c[0x0][0x320] ;  /* 0x0000c80016167a20 */ /* 0x000fe40000410000 */
[----:B------:R-:W-:Y:S02]  /*e760*/  FMUL.FTZ R25, R25, c[0x0][0x320] ;  /* 0x0000c80019197a20 */ /* 0x000fe40000410000 */
[----:B-1----:R-:W-:Y:S02]  /*e770*/  FMUL.FTZ R24, R32, c[0x0][0x320] ;  /* 0x0000c80020187a20 */ /* 0x002fe40000410000 */
[----:B------:R-:W-:Y:S02]  /*e780*/  FMUL.FTZ R40, R40, c[0x0][0x320] ;  /* 0x0000c80028287a20 */ /* 0x000fe40000410000 */
[----:B------:R-:W-:Y:S01]  /*e790*/  FMUL.FTZ R42, R42, c[0x0][0x320] ;  /* 0x0000c8002a2a7a20 */ /* 0x000fe20000410000 */
[----:B------:R1:W1:Y:S01]  /*e7a0*/  MUFU.TANH R104, R17 ;  /* 0x0000001100687308 */ /* 0x0002620000002400 */
[----:B------:R-:W-:Y:S02]  /*e7b0*/  FMUL.FTZ R47, R47, c[0x0][0x320] ;  /* 0x0000c8002f2f7a20 */ /* 0x000fe40000410000 */
[----:B-----5:R-:W-:Y:S07]  /*e7c0*/  FMUL.FTZ R26, R39, c[0x0][0x320] ;  /* 0x0000c800271a7a20 */ /* 0x020fee0000410000 */
[----:B------:R1:W1:Y:S01]  /*e7d0*/  MUFU.TANH R160, R18 ;  /* 0x0000001200a07308 */ /* 0x0002620000002400 */
[----:B--2---:R-:W-:Y:S09]  /*e7e0*/  FMUL.FTZ R27, R38, c[0x0][0x320] ;  /* 0x0000c800261b7a20 */ /* 0x004ff20000410000 */
[----:B------:R2:W1:Y:S10]  /*e7f0*/  MUFU.TANH R110, R22 ;  /* 0x00000016006e7308 */ /* 0x0004740000002400 */
        /* <DEDUP_REMOVED lines=15> */
[----:B------:R2:W1:Y:S10]  /*e8f0*/  MUFU.TANH R29, R42 ;  /* 0x0000002a001d7308 */ /* 0x0004740000002400 */
        /* <DEDUP_REMOVED lines=10> */
[----:B--234-:R-:W-:Y:S01]  /*e9a0*/  IADD3 R0, R222, -0x1, RZ ;  /* 0xffffffffde007810 */ /* 0x01cfe20007ffe0ff */
[----:B------:R-:W2:Y:S01]  /*e9b0*/  LDL.64 R232, [R1+0x30] ;  /* 0x0000300001e87983 */ /* 0x000ea20000100a00 */
[----:B------:R-:W-:Y:S02]  /*e9c0*/  ISETP.GE.AND P1, PT, R224, 0x1, PT ;  /* 0x00000001e000780c */ /* 0x000fe40003f26270 */
[----:B------:R-:W-:Y:S01]  /*e9d0*/  SHF.R.S32.HI R4, RZ, 0x1f, R0 ;  /* 0x0000001fff047819 */ /* 0x000fe20000011400 */
[----:B------:R-:W3:Y:S01]  /*e9e0*/  LDL.64 R230, [R1+0x28] ;  /* 0x0000280001e67983 */ /* 0x000ee20000100a00 */
[----:B------:R-:W-:Y:S03]  /*e9f0*/  IMAD.WIDE.U32 R2, R0, c[0x0][0x1e0], RZ ;  /* 0x0000780000027a25 */ /* 0x000fe600078e00ff */
[----:B------:R-:W4:Y:S01]  /*ea00*/  LDL.64 R234, [R1+0x50] ;  /* 0x0000500001ea7983 */ /* 0x000f220000100a00 */
[----:B------:R-:W-:Y:S04]  /*ea10*/  IMAD R4, R4, c[0x0][0x1e0], RZ ;  /* 0x0000780004047a24 */ /* 0x000fe800078e02ff */
        /* <DEDUP_REMOVED lines=41> */
.L_x_313:
        /* <DEDUP_REMOVED lines=12> */
[C---:B---3--:R-:W-:Y:S02]  /*ed70*/  IADD3 R7, -R3.reuse, 0x1, R2 ;  /* 0x0000000103077810 */ /* 0x048fe40007ffe102 */
[----:B------:R-:W-:Y:S02]  /*ed80*/  IADD3 R8, -R3, R2, RZ ;  /* 0x0000000203087210 */ /* 0x000fe40007ffe1ff */
[----:B------:R-:W-:Y:S04]  /*ed90*/  IADD3 R7, -R229, R7, R227 ;  /* 0x00000007e5077210 */ /* 0x000fe80007ffe1e3 */
[C---:B------:R-:W-:Y:S02]  /*eda0*/  IADD3 R6, R7.reuse, c[0x0][0x328], RZ ;  /* 0x0000ca0007067a10 */ /* 0x040fe40007ffe0ff */
[----:B------:R-:W-:Y:S04]  /*edb0*/  IADD3 R7, R7, UR6, RZ ;  /* 0x0000000607077c10 */ /* 0x000fe8000fffe0ff */
[----:B--2---:R-:W-:Y:S01]  /*edc0*/  IADD3 R0, R7, R4, RZ ;  /* 0x0000000407007210 */ /* 0x004fe20007ffe0ff */
        /* <DEDUP_REMOVED lines=15> */
.L_x_316:
[----:B------:R-:W-:Y:S04]  /*eec0*/  MOV R9, c[0x0][0x32c] ;  /* 0x0000cb0000097a02 */ /* 0x000fe80000000f00 */
[----:B------:R-:W-:Y:S11]  /*eed0*/  ISETP.NE.AND P0, PT, R9, 0x1, PT ;  /* 0x000000010900780c */ /* 0x000ff60003f05270 */
[----:B------:R-:W-:Y:S02]  /*eee0*/  @!UPT UIADD3 URZ, URZ, URZ, URZ ;  /* 0x0000003f3f3ff290 */ /* 0x000fe4000fffe03f */
[----:B------:R-:W-:Y:S05]  /*eef0*/  @P0 IMAD.HI.U32 R9, R4, c[0x0][0x330], RZ ;  /* 0x0000cc0004090a27 */ /* 0x000fea00078e00ff */
[----:B------:R-:W-:Y:S02]  /*ef00*/  @P0 SHF.R.U32.HI R4, RZ, c[0x0][0x334], R9 ;  /* 0x0000cd00ff040a19 */ /* 0x000fe40000011609 */
.L_x_317:
[----:B------:R-:W-:Y:S05]  /*ef10*/  BSYNC B0 ;  /* 0x0000000000007941 */ /* 0x000fea0003800000 */
.L_x_315:
[----:B------:R-:W-:Y:S05]  /*ef20*/  IMAD R4, R4, c[0x0][0x32c], R8 ;  /* 0x0000cb0004047a24 */ /* 0x000fea00078e0208 */
[----:B------:R-:W-:Y:S02]  /*ef30*/  IADD3 R9, R4, c[0x0][0x32c], RZ ;  /* 0x0000cb0004097a10 */ /* 0x000fe40007ffe0ff */
[----:B------:R-:W-:Y:S02]  /*ef40*/  IMNMX R0, R0, R4, !PT ;  /* 0x0000000400007217 */ /* 0x000fe40007800200 */
[----:B------:R-:W-:Y:S02]  /*ef50*/  IMNMX R3, R3, R9, PT ;  /* 0x0000000903037217 */ /* 0x000fe40003800200 */
.L_x_314:
[C---:B------:R-:W-:Y:S02]  /*ef60*/  ISETP.GE.AND P0, PT, R2.reuse, 0x2, PT ;  /* 0x000000020200780c */ /* 0x040fe40003f06270 */
[----:B------:R-:W-:Y:S02]  /*ef70*/  ISETP.GE.AND P1, PT, R2, 0x9, PT ;  /* 0x000000090200780c */ /* 0x000fe40003f26270 */
[----:B------:R-:W-:Y:S02]  /*ef80*/  P2R R13, PR, RZ, 0x1 ;  /* 0x00000001ff0d7803 */ /* 0x000fe40000000000 */
[----:B------:R-:W-:Y:S02]  /*ef90*/  ISETP.GT.AND P0, PT, R0, 0x1, !P0 ;  /* 0x000000010000780c */ /* 0x000fe40004704270 */
[----:B------:R-:W-:Y:S02]  /*efa0*/  P2R R12, PR, RZ, 0x2 ;  /* 0x00000002ff0c7803 */ /* 0x000fe40000000000 */
[----:B------:R-:W-:Y:S02]  /*efb0*/  ISETP.LT.OR P0, PT, R3, 0x2, P0 ;  /* 0x000000020300780c */ /* 0x000fe40000701670 */
[----:B------:R-:W-:Y:S02]  /*efc0*/  ISETP.GE.AND P6, PT, R2, 0x19, PT ;  /* 0x000000190200780c */ /* 0x000fe40003fc6270 */
[----:B-1----:R-:W-:Y:S02]  /*efd0*/  FSEL R17, R161, -INF , !P0 ;  /* 0xff800000a1117808 */ /* 0x002fe40004000000 */
[----:B------:R-:W-:Y:S02]  /*efe0*/  ISETP.GT.AND P0, PT, R0, 0x8, !P1 ;  /* 0x000000080000780c */ /* 0x000fe40004f04270 */
[----:B------:R-:W-:Y:S02]  /*eff0*/  ISETP.GE.AND P1, PT, R2, 0xa, PT ;  /* 0x0000000a0200780c */ /* 0x000fe40003f26270 */
[C---:B------:R-:W-:Y:S02]  /*f000*/  ISETP.LT.OR P0, PT, R3.reuse, 0x9, P0 ;  /* 0x000000090300780c */ /* 0x040fe40000701670 */
        /* <DEDUP_REMOVED lines=9> */
[----:B------:R-:W-:Y:S02]  /*f0a0*/  ISETP.LT.OR P0, PT, R3, 0x11, P0 ;  /* 0x000000110300780c */ /* 0x000fe40000701670 */
[----:B------:R-:W-:Y:S02]  /*f0b0*/  ISETP.GE.AND P5, PT, R2, 0x1a, PT ;  /* 0x0000001a0200780c */ /* 0x000fe40003fa6270 */
[----:B------:R-:W-:Y:S02]  /*f0c0*/  FSEL R40, R101, -INF , !P0 ;  /* 0xff80000065287808 */ /* 0x000fe40004000000 */
[----:B------:R-:W-:Y:S02]  /*f0d0*/  ISETP.GT.AND P0, PT, R0, 0x11, !P1 ;  /* 0x000000110000780c */ /* 0x000fe40004f04270 */
[C---:B------:R-:W-:Y:S02]  /*f0e0*/  ISETP.GE.AND P4, PT, R2.reuse, 0x21, PT ;  /* 0x000000210200780c */ /* 0x040fe40003f86270 */
[C---:B------:R-:W-:Y:S02]  /*f0f0*/  ISETP.LT.OR P0, PT, R3.reuse, 0x12, P0 ;  /* 0x000000120300780c */ /* 0x040fe40000701670 */
        /* <DEDUP_REMOVED lines=10> */
[----:B------:R-:W-:Y:S02]  /*f1a0*/  FSEL R166, R21, -INF , !P0 ;  /* 0xff80000015a67808 */ /* 0x000fe40004000000 */
[C---:B------:R-:W-:Y:S04]  /*f1b0*/  ISETP.GT.AND P0, PT, R0.reuse, 0x20, !P4 ;  /* 0x000000200000780c */ /* 0x040fe80006704270 */
[----:B------:R-:W-:Y:S04]  /*f1c0*/  ISETP.LT.OR P0, PT, R3, 0x21, P0 ;  /* 0x000000210300780c */ /* 0x000fe80000701670 */
[----:B------:R-:W-:Y:S02]  /*f1d0*/  FSEL R182, R19, -INF , !P0 ;  /* 0xff80000013b67808 */ /* 0x000fe40004000000 */
[C---:B------:R-:W-:Y:S04]  /*f1e0*/  ISETP.GT.AND P0, PT, R0.reuse, 0x21, !P3 ;  /* 0x000000210000780c */ /* 0x040fe80005f04270 */
[----:B------:R-:W-:Y:S04]  /*f1f0*/  ISETP.LT.OR P0, PT, R3, 0x22, P0 ;  /* 0x000000220300780c */ /* 0x000fe80000701670 */
[----:B------:R-:W-:Y:S02]  /*f200*/  FSEL R185, R15, -INF , !P0 ;  /* 0xff8000000fb97808 */ /* 0x000fe40004000000 */
[----:B------:R-:W-:Y:S04]  /*f210*/  ISETP.GT.AND P0, PT, R0, 0x28, !P2 ;  /* 0x000000280000780c */ /* 0x000fe80005704270 */
[C---:B------:R-:W-:Y:S04]  /*f220*/  ISETP.LT.OR P0, PT, R3.reuse, 0x29, P0 ;  /* 0x000000290300780c */ /* 0x040fe80000701670 */
[----:B------:R-:W-:Y:S02]  /*f230*/  FSEL R194, R14, -INF , !P0 ;  /* 0xff8000000ec27808 */ /* 0x000fe40004000000 */
[----:B------:R-:W-:Y:S04]  /*f240*/  ISETP.GT.AND P0, PT, R0, RZ, !P1 ;  /* 0x000000ff0000720c */ /* 0x000fe80004f04270 */
[C---:B------:R-:W-:Y:S04]  /*f250*/  ISETP.LT.OR P0, PT, R3.reuse, 0x1, P0 ;  /* 0x000000010300780c */ /* 0x040fe80000701670 */
[----:B------:R-:W-:Y:S02]  /*f260*/  FSEL R15, R162, -INF , !P0 ;  /* 0xff800000a20f7808 */ /* 0x000fe40004000000 */
[----:B------:R-:W-:Y:S04]  /*f270*/  ISETP.GE.AND P0, PT, R2, 0x2a, PT ;  /* 0x0000002a0200780c */ /* 0x000fe80003f06270 */
[----:B------:R-:W-:Y:S02]  /*f280*/  P2R R4, PR, RZ, 0x1 ;  /* 0x00000001ff047803 */ /* 0x000fe40000000000 */
[----:B------:R-:W-:Y:S04]  /*f290*/  ISETP.GT.AND P0, PT, R0, 0x29, !P0 ;  /* 0x000000290000780c */ /* 0x000fe80004704270 */
[----:B------:R-:W-:Y:S02]  /*f2a0*/  ISETP.LT.OR P0, PT, R3, 0x2a, P0 ;  /* 0x0000002a0300780c */ /* 0x000fe40000701670 */
[----:B------:R-:W1:Y:S02]  /*f2b0*/  SHFL.IDX PT, R3, R5, 0x1, 0x1c1f ;  /* 0x003c1f0005037f89 */ /* 0x000e6400000e0000 */
[----:B------:R-:W-:Y:S02]  /*f2c0*/  FSEL R193, R16, -INF , !P0 ;  /* 0xff80000010c17808 */ /* 0x000fe40004000000 */
[----:B------:R-:W-:Y:S01]  /*f2d0*/  ISETP.GE.AND P0, PT, R32, 0x1, PT ;  /* 0x000000012000780c */ /* 0x000fe20003f06270 */
[--C-:B-1----:R-:W-:Y:S02]  /*f2e0*/  IMAD.IADD R2, R6, 0x1, R3.reuse ;  /* 0x0000000106027824 */ /* 0x102fe400078e0203 */
[----:B------:R-:W-:Y:S10]  /*f2f0*/  IMAD.IADD R0, R7, 0x1, R3 ;  /* 0x0000000107007824 */ /* 0x000ff400078e0203 */
        /* <DEDUP_REMOVED lines=14> */
.L_x_320:
[----:B------:R-:W-:Y:S04]  /*f3e0*/  MOV R14, c[0x0][0x32c] ;  /* 0x0000cb00000e7a02 */ /* 0x000fe80000000f00 */
[----:B------:R-:W-:Y:S11]  /*f3f0*/  ISETP.NE.AND P0, PT, R14, 0x1, PT ;  /* 0x000000010e00780c */ /* 0x000ff60003f05270 */
[----:B------:R-:W-:Y:S02]  /*f400*/  @!UPT UIADD3 URZ, URZ, URZ, URZ ;  /* 0x0000003f3f3ff290 */ /* 0x000fe4000fffe03f */
[----:B------:R-:W-:Y:S05]  /*f410*/  @P0 IMAD.HI.U32 R14, R3, c[0x0][0x330], RZ ;  /* 0x0000cc00030e0a27 */ /* 0x000fea00078e00ff */
[----:B------:R-:W-:Y:S02]  /*f420*/  @P0 SHF.R.U32.HI R3, RZ, c[0x0][0x334], R14 ;  /* 0x0000cd00ff030a19 */ /* 0x000fe4000001160e */
.L_x_321:
[----:B------:R-:W-:Y:S05]  /*f430*/  BSYNC B0 ;  /* 0x0000000000007941 */ /* 0x000fea0003800000 */
.L_x_319:
[----:B------:R-:W-:Y:S05]  /*f440*/  IMAD R3, R3, c[0x0][0x32c], R8 ;  /* 0x0000cb0003037a24 */ /* 0x000fea00078e0208 */
[----:B------:R-:W-:Y:S02]  /*f450*/  IADD3 R14, R3, c[0x0][0x32c], RZ ;  /* 0x0000cb00030e7a10 */ /* 0x000fe40007ffe0ff */
[----:B------:R-:W-:Y:S02]  /*f460*/  IMNMX R0, R0, R3, !PT ;  /* 0x0000000300007217 */ /* 0x000fe40007800200 */
[----:B------:R-:W-:Y:S02]  /*f470*/  IMNMX R2, R2, R14, PT ;  /* 0x0000000e02027217 */ /* 0x000fe40003800200 */
.L_x_318:
[----:B------:R-:W-:Y:S01]  /*f480*/  ISETP.NE.AND P0, PT, R13, RZ, PT ;  /* 0x000000ff0d00720c */ /* 0x000fe20003f05270 */
[----:B------:R-:W1:Y:S03]  /*f490*/  SHFL.IDX PT, R3, R5, 0x2, 0x1c1f ;  /* 0x005c1f0005037f89 */ /* 0x000e6600000e0000 */
        /* <DEDUP_REMOVED lines=59> */
.L_x_324:
[----:B------:R-:W-:Y:S04]  /*f850*/  MOV R14, c[0x0][0x32c] ;  /* 0x0000cb00000e7a02 */ /* 0x000fe80000000f00 */
[----:B------:R-:W-:Y:S11]  /*f860*/  ISETP.NE.AND P0, PT, R14, 0x1, PT ;  /* 0x000000010e00780c */ /* 0x000ff60003f05270 */
[----:B------:R-:W-:Y:S02]  /*f870*/  @!UPT UIADD3 URZ, URZ, URZ, URZ ;  /* 0x0000003f3f3ff290 */ /* 0x000fe4000fffe03f */
[----:B------:R-:W-:Y:S05]  /*f880*/  @P0 IMAD.HI.U32 R14, R3, c[0x0][0x330], RZ ;  /* 0x0000cc00030e0a27 */ /* 0x000fea00078e00ff */
[----:B------:R-:W-:Y:S02]  /*f890*/  @P0 SHF.R.U32.HI R3, RZ, c[0x0][0x334], R14 ;  /* 0x0000cd00ff030a19 */ /* 0x000fe4000001160e */
.L_x_325:
[----:B------:R-:W-:Y:S05]  /*f8a0*/  BSYNC B0 ;  /* 0x0000000000007941 */ /* 0x000fea0003800000 */
.L_x_323:
[----:B------:R-:W-:Y:S05]  /*f8b0*/  IMAD R3, R3, c[0x0][0x32c], R8 ;  /* 0x0000cb0003037a24 */ /* 0x000fea00078e0208 */
[----:B------:R-:W-:Y:S02]  /*f8c0*/  IADD3 R14, R3, c[0x0][0x32c], RZ ;  /* 0x0000cb00030e7a10 */ /* 0x000fe40007ffe0ff */
[----:B------:R-:W-:Y:S02]  /*f8d0*/  IMNMX R0, R0, R3, !PT ;  /* 0x0000000300007217 */ /* 0x000fe40007800200 */
[----:B------:R-:W-:Y:S02]  /*f8e0*/  IMNMX R2, R2, R14, PT ;  /* 0x0000000e02027217 */ /* 0x000fe40003800200 */
.L_x_322:
        /* <DEDUP_REMOVED lines=61> */
.L_x_328:
[----:B------:R-:W-:Y:S04]  /*fcc0*/  MOV R5, c[0x0][0x32c] ;  /* 0x0000cb0000057a02 */ /* 0x000fe80000000f00 */
[----:B------:R-:W-:Y:S11]  /*fcd0*/  ISETP.NE.AND P0, PT, R5, 0x1, PT ;  /* 0x000000010500780c */ /* 0x000ff60003f05270 */
[----:B------:R-:W-:Y:S02]  /*fce0*/  @!UPT UIADD3 URZ, URZ, URZ, URZ ;  /* 0x0000003f3f3ff290 */ /* 0x000fe4000fffe03f */
[----:B------:R-:W-:Y:S05]  /*fcf0*/  @P0 IMAD.HI.U32 R5, R3, c[0x0][0x330], RZ ;  /* 0x0000cc0003050a27 */ /* 0x000fea00078e00ff */
[----:B------:R-:W-:Y:S02]  /*fd00*/  @P0 SHF.R.U32.HI R3, RZ, c[0x0][0x334], R5 ;  /* 0x0000cd00ff030a19 */ /* 0x000fe40000011605 */
.L_x_329:
[----:B------:R-:W-:Y:S05]  /*fd10*/  BSYNC B0 ;  /* 0x0000000000007941 */ /* 0x000fea0003800000 */
.L_x_327:
[----:B------:R-:W-:Y:S05]  /*fd20*/  IMAD R8, R3, c[0x0][0x32c], R8 ;  /* 0x0000cb0003087a24 */ /* 0x000fea00078e0208 */
[----:B------:R-:W-:Y:S02]  /*fd30*/  IADD3 R3, R8, c[0x0][0x32c], RZ ;  /* 0x0000cb0008037a10 */ /* 0x000fe40007ffe0ff */
[----:B------:R-:W-:Y:S02]  /*fd40*/  IMNMX R0, R0, R8, !PT ;  /* 0x0000000800007217 */ /* 0x000fe40007800200 */
[----:B------:R-:W-:Y:S02]  /*fd50*/  IMNMX R2, R2, R3, PT ;  /* 0x0000000302027217 */ /* 0x000fe40003800200 */
.L_x_326:
[----:B------:R-:W-:Y:S01]  /*fd60*/  ISETP.GT.AND P0, PT, R0, RZ, !P1 ;  /* 0x000000ff0000720c */ /* 0x000fe20004f04270 */
[----:B------:R-:W-:Y:S01]  /*fd70*/  LDSM.16.MT88.4 R36, [R210+0x1880] ;  /* 0x00188000d224783b */ /* 0x000fe20000004200 */
        /* <DEDUP_REMOVED lines=17> */
[----:B------:R-:W-:Y:S02]  /*fe90*/  ISETP.NE.AND P1, PT, R9, RZ, PT ;  /* 0x000000ff0900720c */ /* 0x000fe40003f25270 */
        /* <DEDUP_REMOVED lines=11> */
[----:B------:R-:W-:Y:S01]  /*ff50*/  FMNMX.FTZ R3, R16, R103, !PT ;  /* 0x0000006710037209 */ /* 0x000fe20007810000 */
[----:B------:R-:W1:Y:S01]  /*ff60*/  SHFL.BFLY PT, R5, R106, 0x2, 0x1f ;  /* 0x0c401f006a057f89 */ /* 0x000e6200000e0000 */
        /* <DEDUP_REMOVED lines=14> */
[----:B-1----:R-:W-:Y:S02]  /*10050*/  FMNMX.FTZ R106, R106, R5, !PT ;  /* 0x000000056a6a7209 */ /* 0x002fe40007810000 */
[----:B------:R-:W-:Y:S02]  /*10060*/  ISETP.LT.OR P0, PT, R2, 0x1a, P0 ;  /* 0x0000001a0200780c */ /* 0x000fe40000701670 */
[----:B------:R-:W-:Y:S01]  /*10070*/  FMNMX.FTZ R3, R167, R3, !PT ;  /* 0x00000003a7037209 */ /* 0x000fe20007810000 */
[----:B------:R-:W1:Y:S01]  /*10080*/  SHFL.BFLY PT, R5, R106, 0x1, 0x1f ;  /* 0x0c201f006a057f89 */ /* 0x000e6200000e0000 */
[----:B------:R-:W-:Y:S02]  /*10090*/  FSEL R178, R31, -INF , !P0 ;  /* 0xff8000001fb27808 */ /* 0x000fe40004000000 */
[----:B------:R-:W-:Y:S02]  /*100a0*/  ISETP.GT.AND P0, PT, R0, 0x20, !P4 ;  /* 0x000000200000780c */ /* 0x000fe40006704270 */
[----:B------:R-:W-:Y:S02]  /*100b0*/  FMNMX.FTZ R3, R169, R3, !PT ;  /* 0x00000003a9037209 */ /* 0x000fe40007810000 */
[----:B------:R-:W-:Y:S02]  /*100c0*/  ISETP.LT.OR P0, PT, R2, 0x21, P0 ;  /* 0x000000210200780c */ /* 0x000fe40000701670 */
[----:B------:R-:W-:Y:S02]  /*100d0*/  ISETP.NE.AND P1, PT, R4, RZ, PT ;  /* 0x000000ff0400720c */ /* 0x000fe40003f25270 */
[----:B------:R-:W-:Y:S02]  /*100e0*/  FMNMX.FTZ R4, R14, R107, !PT ;  /* 0x0000006b0e047209 */ /* 0x000fe40007810000 */
[----:B------:R-:W-:Y:S02]  /*100f0*/  FSEL R183, R29, -INF , !P0 ;  /* 0xff8000001db77808 */ /* 0x000fe40004000000 */
[----:B------:R-:W-:Y:S02]  /*10100*/  ISETP.GT.AND P0, PT, R0, 0x21, !P3 ;  /* 0x000000210000780c */ /* 0x000fe40005f04270 */
[----:B------:R-:W-:Y:S02]  /*10110*/  FMNMX.FTZ R4, R20, R4, !PT ;  /* 0x0000000414047209 */ /* 0x000fe40007810000 */
        /* <DEDUP_REMOVED lines=34> */
[----:B-1----:R-:W-:Y:S02]  /*10340*/  FMNMX.FTZ R2, R7, R108, !PT ;  /* 0x0000006c07027209 */ /* 0x002fe40007810000 */
[----:B--2---:R-:W-:Y:S02]  /*10350*/  FMNMX.FTZ R105, R105, R4, !PT ;  /* 0x0000000469697209 */ /* 0x004fe40007810000 */
[----:B------:R-:W-:Y:S03]  /*10360*/  FMNMX.FTZ R2, R8, R2, !PT ;  /* 0x0000000208027209 */ /* 0x000fe60007810000 */
[----:B------:R-:W-:Y:S01]  /*10370*/  FMUL.FTZ R111, R105, c[0x0][0x2d0] ;  /* 0x0000b400696f7a20 */ /* 0x000fe20000410000 */
[----:B------:R-:W-:Y:S01]  /*10380*/  FMNMX.FTZ R2, R9, R2, !PT ;  /* 0x0000000209027209 */ /* 0x000fe20007810000 */
[--C-:B---3--:R-:W-:Y:S01]  /*10390*/  FFMA.FTZ R3, R18, c[0x0][0x2d0], -R110.reuse ;  /* 0x0000b40012037a23 */ /* 0x108fe2000001086e */
[----:B-----5:R-:W-:Y:S01]  /*103a0*/  FMNMX.FTZ R104, R0, R104, !PT ;  /* 0x0000006800687209 */ /* 0x020fe20007810000 */
[----:B------:R-:W-:Y:S01]  /*103b0*/  FFMA.FTZ R0, R22, c[0x0][0x2d0], -R110 ;  /* 0x0000b40016007a23 */ /* 0x000fe2000001086e */
[----:B------:R-:W-:Y:S01]  /*103c0*/  FMNMX.FTZ R2, R11, R2, !PT ;  /* 0x000000020b027209 */ /* 0x000fe20007810000 */
[----:B------:R1:W-:Y:S01]  /*103d0*/  MUFU.EX2 R243, R3 ;  /* 0x0000000300f37308 */ /* 0x0003e20000000800 */
[----:B----4-:R-:W-:Y:S01]  /*103e0*/  F2FP.BF16.PACK_AB R160, R244, R245 ;  /* 0x000000f5f4a0723e */ /* 0x010fe200000010ff */
[----:B------:R-:W2:Y:S01]  /*103f0*/  SHFL.BFLY PT, R4, R104, 0x1, 0x1f ;  /* 0x0c201f0068047f89 */ /* 0x000ea200000e0000 */
[----:B------:R-:W-:Y:S04]  /*10400*/  FMNMX.FTZ R2, R171, R2, !PT ;  /* 0x00000002ab027209 */ /* 0x000fe80007810000 */
[----:B------:R-:W-:Y:S03]  /*10410*/  FMNMX.FTZ R2, R174, R2, !PT ;  /* 0x00000002ae027209 */ /* 0x000fe60007810000 */
[----:B------:R3:W4:Y:S01]  /*10420*/  MUFU.EX2 R242, R0 ;  /* 0x0000000000f27308 */ /* 0x0007220000000800 */
[----:B------:R-:W-:Y:S04]  /*10430*/  FMNMX.FTZ R2, R177, R2, !PT ;  /* 0x00000002b1027209 */ /* 0x000fe80007810000 */
[----:B------:R-:W-:Y:S02]  /*10440*/  FMNMX.FTZ R2, R178, R2, !PT ;  /* 0x00000002b2027209 */ /* 0x000fe40007810000 */
[----:B-1----:R-:W-:Y:S02]  /*10450*/  FSEL R3, R106, RZ, P0 ;  /* 0x000000ff6a037208 */ /* 0x002fe40000000000 */
[----:B------:R-:W-:Y:S02]  /*10460*/  FSETP.NEU.FTZ.AND P0, PT, R105, -INF , PT ;  /* 0xff8000006900780b */ /* 0x000fe40003f1d000 */
[----:B--2---:R-:W-:Y:S02]  /*10470*/  FMNMX.FTZ R104, R104, R4, !PT ;  /* 0x0000000468687209 */ /* 0x004fe40007810000 */
[----:B------:R-:W-:Y:S02]  /*10480*/  FSEL R111, R111, RZ, P0 ;  /* 0x000000ff6f6f7208 */ /* 0x000fe40000000000 */
[----:B------:R-:W-:Y:S01]  /*10490*/  FSEL R5, R105, RZ, P0 ;  /* 0x000000ff69057208 */ /* 0x000fe20000000000 */
[C---:B------:R-:W-:Y:S01]  /*104a0*/  FMUL.FTZ R164, R104.reuse, c[0x0][0x2d0] ;  /* 0x0000b40068a47a20 */ /* 0x040fe20000410000 */
[----:B------:R-:W-:Y:S01]  /*104b0*/  FSETP.NEU.FTZ.AND P0, PT, R104, -INF , PT ;  /* 0xff8000006800780b */ /* 0x000fe20003f1d000 */
[--C-:B---3--:R-:W-:Y:S01]  /*104c0*/  FFMA.FTZ R0, R16, c[0x0][0x2d0], -R111.reuse ;  /* 0x0000b40010007a23 */ /* 0x108fe2000001086f */
[----:B----4-:R-:W-:Y:S01]  /*104d0*/  F2FP.BF16.PACK_AB R162, R242, R243 ;  /* 0x000000f3f2a2723e */ /* 0x010fe200000010ff */
[--C-:B------:R-:W-:Y:S01]  /*104e0*/  FFMA.FTZ R4, R25, c[0x0][0x2d0], -R111.reuse ;  /* 0x0000b40019047a23 */ /* 0x100fe2000001086f */
[----:B------:R-:W-:Y:S01]  /*104f0*/  FSEL R164, R164, RZ, P0 ;  /* 0x000000ffa4a47208 */ /* 0x000fe20000000000 */
[----:B------:R1:W-:Y:S01]  /*10500*/  MUFU.EX2 R241, R0 ;  /* 0x0000000000f17308 */ /* 0x0003e20000000800 */
[--C-:B------:R-:W-:Y:S02]  /*10510*/  FFMA.FTZ R44, R47, c[0x0][0x2d0], -R111.reuse ;  /* 0x0000b4002f2c7a23 */ /* 0x100fe4000001086f */
[--C-:B------:R-:W-:Y:S07]  /*10520*/  FFMA.FTZ R48, R48, c[0x0][0x2d0], -R111.reuse ;  /* 0x0000b40030307a23 */ /* 0x100fee000001086f */
        /* <DEDUP_REMOVED lines=52> */
[----:B------:R-:W-:Y:S01]  /*10870*/  FMUL.FTZ R17, R100, R125 ;  /* 0x0000007d64117220 */ /* 0x000fe20000410000 */
[----:B------:R-:W-:Y:S01]  /*10880*/  MOV R107, R225 ;  /* 0x000000e1006b7202 */ /* 0x000fe20000000f00 */
[----:B------:R-:W-:Y:S01]  /*10890*/  FMUL.FTZ R0, R0, c[0x0][0x2d0] ;  /* 0x0000b40000007a20 */ /* 0x000fe20000410000 */
[----:B------:R-:W-:Y:S01]  /*108a0*/  LDSM.16.MT88.4 R124, [R210+0x1c80] ;  /* 0x001c8000d27c783b */ /* 0x000fe20000004200 */
[----:B-1----:R-:W-:Y:S01]  /*108b0*/  FFMA.FTZ R103, R168, c[0x0][0x2d0], -R164 ;  /* 0x0000b400a8677a23 */ /* 0x002fe200000108a4 */
[----:B------:R-:W-:Y:S01]  /*108c0*/  MUFU.EX2 R225, R44 ;  /* 0x0000002c00e17308 */ /* 0x000fe20000000800 */
[----:B------:R-:W-:Y:S02]  /*108d0*/  FFMA.FTZ R4, R9, c[0x0][0x2d0], -R102 ;  /* 0x0000b40009047a23 */ /* 0x000fe40000010866 */
[C---:B------:R-:W-:Y:S02]  /*108e0*/  FMUL.FTZ R32, R100.reuse, R140 ;  /* 0x0000008c64207220 */ /* 0x040fe40000410000 */
[C---:B------:R-:W-:Y:S02]  /*108f0*/  FMUL.FTZ R33, R100.reuse, R141 ;  /* 0x0000008d64217220 */ /* 0x040fe40000410000 */
[----:B------:R-:W-:Y:S01]  /*10900*/  LDSM.16.MT88.4 R140, [R210+0x2080] ;  /* 0x00208000d28c783b */ /* 0x000fe20000004200 */
[C---:B------:R-:W-:Y:S02]  /*10910*/  FMUL.FTZ R48, R100.reuse, R156 ;  /* 0x0000009c64307220 */ /* 0x040fe40000410000 */
[----:B------:R1:W-:Y:S01]  /*10920*/  MUFU.EX2 R202, R103 ;  /* 0x0000006700ca7308 */ /* 0x0003e20000000800 */
[C---:B------:R-:W-:Y:S02]  /*10930*/  FMUL.FTZ R49, R100.reuse, R157 ;  /* 0x0000009d64317220 */ /* 0x040fe40000410000 */
[C---:B------:R-:W-:Y:S02]  /*10940*/  FMUL.FTZ R50, R3.reuse, R158 ;  /* 0x0000009e03327220 */ /* 0x040fe40000410000 */
[C---:B------:R-:W-:Y:S02]  /*10950*/  FMUL.FTZ R51, R3.reuse, R159 ;  /* 0x0000009f03337220 */ /* 0x040fe40000410000 */
[----:B------:R-:W-:Y:S01]  /*10960*/  LDSM.16.MT88.4 R156, [R209+0x2c80] ;  /* 0x002c8000d19c783b */ /* 0x000fe20000004200 */
[C---:B------:R-:W-:Y:S02]  /*10970*/  FMUL.FTZ R52, R100.reuse, R52 ;  /* 0x0000003464347220 */ /* 0x040fe40000410000 */
[----:B------:R2:W4:Y:S01]  /*10980*/  MUFU.EX2 R2, R0 ;  /* 0x0000000000027308 */ /* 0x0005220000000800 */
[C---:B------:R-:W-:Y:S02]  /*10990*/  FMUL.FTZ R53, R100.reuse, R53 ;  /* 0x0000003564357220 */ /* 0x040fe40000410000 */
[C---:B------:R-:W-:Y:S02]  /*109a0*/  FMUL.FTZ R54, R3.reuse, R54 ;  /* 0x0000003603367220 */ /* 0x040fe40000410000 */
[C---:B------:R-:W-:Y:S02]  /*109b0*/  FMUL.FTZ R55, R3.reuse, R55 ;  /* 0x0000003703377220 */ /* 0x040fe40000410000 */
[C---:B------:R-:W-:Y:S02]  /*109c0*/  FMUL.FTZ R64, R100.reuse, R64 ;  /* 0x0000004064407220 */ /* 0x040fe40000410000 */
[----:B------:R-:W-:Y:S01]  /*109d0*/  FMUL.FTZ R65, R100, R65 ;  /* 0x0000004164417220 */ /* 0x000fe20000410000 */
[----:B------:R5:W-:Y:S01]  /*109e0*/  MUFU.EX2 R232, R4 ;  /* 0x0000000400e87308 */ /* 0x000be20000000800 */
[C---:B------:R-:W-:Y:S02]  /*109f0*/  FMUL.FTZ R66, R3.reuse, R66 ;  /* 0x0000004203427220 */ /* 0x040fe40000410000 */
[C---:B------:R-:W-:Y:S02]  /*10a00*/  FMUL.FTZ R67, R3.reuse, R67 ;  /* 0x0000004303437220 */ /* 0x040fe40000410000 */
[----:B-1----:R-:W-:Y:S02]  /*10a10*/  FFMA.FTZ R103, R170, c[0x0][0x2d0], -R164 ;  /* 0x0000b400aa677a23 */ /* 0x002fe400000108a4 */
[C---:B------:R-:W-:Y:S02]  /*10a20*/  FMUL.FTZ R68, R100.reuse, R68 ;  /* 0x0000004464447220 */ /* 0x040fe40000410000 */
[----:B------:R-:W-:Y:S01]  /*10a30*/  FMUL.FTZ R69, R100, R69 ;  /* 0x0000004564457220 */ /* 0x000fe20000410000 */
[----:B------:R1:W-:Y:S01]  /*10a40*/  MUFU.EX2 R201, R103 ;  /* 0x0000006700c97308 */ /* 0x0003e20000000800 */
[C---:B------:R-:W-:Y:S02]  /*10a50*/  FMUL.FTZ R70, R3.reuse, R70 ;  /* 0x0000004603467220 */ /* 0x040fe40000410000 */
[----:B------:R-:W-:Y:S02]  /*10a60*/  FMUL.FTZ R71, R3, R71 ;  /* 0x0000004703477220 */ /* 0x000fe40000410000 */
[--C-:B--2---:R-:W-:Y:S02]  /*10a70*/  FFMA.FTZ R0, R7, c[0x0][0x2d0], -R102.reuse ;  /* 0x0000b40007007a23 */ /* 0x104fe40000010866 */
[----:B------:R-:W-:Y:S02]  /*10a80*/  FMUL.FTZ R7, R3, R115 ;  /* 0x0000007303077220 */ /* 0x000fe40000410000 */
[C---:B----4-:R-:W-:Y:S01]  /*10a90*/  FMUL.FTZ R9, R2.reuse, R117 ;  /* 0x0000007502097220 */ /* 0x050fe20000410000 */
[----:B------:R2:W-:Y:S01]  /*10aa0*/  MUFU.EX2 R179, R0 ;  /* 0x0000000000b37308 */ /* 0x0005e20000000800 */
[C---:B------:R-:W-:Y:S02]  /*10ab0*/  FMUL.FTZ R12, R2.reuse, R120 ;  /* 0x00000078020c7220 */ /* 0x040fe40000410000 */
[C---:B------:R-:W-:Y:S02]  /*10ac0*/  FMUL.FTZ R13, R2.reuse, R121 ;  /* 0x00000079020d7220 */ /* 0x040fe40000410000 */
[----:B-----5:R-:W-:Y:S02]  /*10ad0*/  FFMA.FTZ R4, R11, c[0x0][0x2d0], -R102 ;  /* 0x0000b4000b047a23 */ /* 0x020fe40000010866 */
        /* <DEDUP_REMOVED lines=8> */
[----:B------:R1:W-:Y:S01]  /*10b60*/  MUFU.EX2 R200, R103 ;  /* 0x0000006700c87308 */ /* 0x0003e20000000800 */
[C---:B------:R-:W-:Y:S02]  /*10b70*/  FMUL.FTZ R45, R2.reuse, R153 ;  /* 0x00000099022d7220 */ /* 0x040fe40000410000 */
[----:B------:R-:W-:Y:S02]  /*10b80*/  FMUL.FTZ R56, R2, R56 ;  /* 0x0000003802387220 */ /* 0x000fe40000410000 */
[----:B--2---:R-:W-:Y:S02]  /*10b90*/  FFMA.FTZ R0, R8, c[0x0][0x2d0], -R102 ;  /* 0x0000b40008007a23 */ /* 0x004fe40000010866 */
[C---:B------:R-:W-:Y:S02]  /*10ba0*/  FMUL.FTZ R8, R2.reuse, R116 ;  /* 0x0000007402087220 */ /* 0x040fe40000410000 */
[C---:B------:R-:W-:Y:S01]  /*10bb0*/  FMUL.FTZ R57, R2.reuse, R57 ;  /* 0x0000003902397220 */ /* 0x040fe20000410000 */
[----:B------:R2:W5:Y:S01]  /*10bc0*/  MUFU.EX2 R231, R0 ;  /* 0x0000000000e77308 */ /* 0x0005620000000800 */
[C---:B------:R-:W-:Y:S02]  /*10bd0*/  FMUL.FTZ R60, R2.reuse, R60 ;  /* 0x0000003c023c7220 */ /* 0x040fe40000410000 */
[----:B------:R-:W-:Y:S01]  /*10be0*/  FMUL.FTZ R61, R2, R61 ;  /* 0x0000003d023d7220 */ /* 0x000fe20000410000 */
[----:B----4-:R-:W-:Y:S01]  /*10bf0*/  F2FP.BF16.PACK_AB R115, R233, R232 ;  /* 0x000000e8e973723e */ /* 0x010fe200000010ff */
[----:B------:R-:W-:Y:S01]  /*10c00*/  FMUL.FTZ R4, R100, R112 ;  /* 0x0000007064047220 */ /* 0x000fe20000410000 */
[----:B------:R-:W-:Y:S01]  /*10c10*/  F2FP.BF16.PACK_AB R112, R236, R235 ;  /* 0x000000ebec70723e */ /* 0x000fe200000010ff */
[C---:B------:R-:W-:Y:S02]  /*10c20*/  FMUL.FTZ R72, R2.reuse, R72 ;  /* 0x0000004802487220 */ /* 0x040fe40000410000 */
[C---:B------:R-:W-:Y:S02]  /*10c30*/  FMUL.FTZ R73, R2.reuse, R73 ;  /* 0x0000004902497220 */ /* 0x040fe40000410000 */
[C---:B------:R-:W-:Y:S01]  /*10c40*/  FMUL.FTZ R76, R2.reuse, R76 ;  /* 0x0000004c024c7220 */ /* 0x040fe20000410000 */
[-C--:B---3--:R-:W-:Y:S01]  /*10c50*/  HMMA.16816.F32.BF16 R4, R160, R20.reuse, R4 ;  /* 0x00000014a004723c */ /* 0x088fe20000041804 */
[----:B------:R-:W-:Y:S02]  /*10c60*/  FMUL.FTZ R77, R2, R77 ;  /* 0x0000004d024d7220 */ /* 0x000fe40000410000 */
[----:B-1----:R-:W-:Y:S02]  /*10c70*/  FFMA.FTZ R103, R173, c[0x0][0x2d0], -R164 ;  /* 0x0000b400ad677a23 */ /* 0x002fe400000108a4 */
[C---:B------:R-:W-:Y:S02]  /*10c80*/  FMUL.FTZ R80, R100.reuse, R80 ;  /* 0x0000005064507220 */ /* 0x040fe40000410000 */
[----:B------:R1:W-:Y:S01]  /*10c90*/  MUFU.EX2 R199, R103 ;  /* 0x0000006700c77308 */ /* 0x0003e20000000800 */
[----:B------:R-:W-:Y:S01]  /*10ca0*/  FMUL.FTZ R81, R100, R81 ;  /* 0x0000005164517220 */ /* 0x000fe20000410000 */
[----:B--2---:R-:W-:Y:S03]  /*10cb0*/  FSEL R0, R101, RZ, P0 ;  /* 0x000000ff65007208 */ /* 0x004fe60000000000 */
[----:B------:R-:W-:Y:S01]  /*10cc0*/  FMUL.FTZ R82, R3, R82 ;  /* 0x0000005203527220 */ /* 0x000fe20000410000 */
[----:B-----5:R-:W-:Y:S01]  /*10cd0*/  F2FP.BF16.PACK_AB R113, R231, R179 ;  /* 0x000000b3e771723e */ /* 0x020fe200000010ff */
[C---:B------:R-:W-:Y:S02]  /*10ce0*/  FMUL.FTZ R83, R3.reuse, R83 ;  /* 0x0000005303537220 */ /* 0x040fe40000410000 */
[----:B------:R-:W-:Y:S02]  /*10cf0*/  FADD.FTZ R0, -R0, R108 ;  /* 0x0000006c00007221 */ /* 0x000fe40000010100 */
[----:B------:R-:W-:Y:S02]  /*10d00*/  FMUL.FTZ R96, R100, R96 ;  /* 0x0000006064607220 */ /* 0x000fe40000410000 */
[----:B------:R-:W-:Y:S02]  /*10d10*/  FMUL.FTZ R0, R0, c[0x0][0x2d0] ;  /* 0x0000b40000007a20 */ /* 0x000fe40000410000 */
[C---:B------:R-:W-:Y:S02]  /*10d20*/  FMUL.FTZ R97, R100.reuse, R97 ;  /* 0x0000006164617220 */ /* 0x040fe40000410000 */
[C---:B------:R-:W-:Y:S02]  /*10d30*/  FMUL.FTZ R98, R3.reuse, R98 ;  /* 0x0000006203627220 */ /* 0x040fe40000410000 */
[----:B------:R-:W2:Y:S01]  /*10d40*/  MUFU.EX2 R0, R0 ;  /* 0x0000000000007308 */ /* 0x000ea20000000800 */
[----:B------:R-:W-:Y:S02]  /*10d50*/  FMUL.FTZ R99, R3, R99 ;  /* 0x0000006303637220 */ /* 0x000fe40000410000 */
[C---:B------:R-:W-:Y:S02]  /*10d60*/  FMUL.FTZ R84, R100.reuse, R84 ;  /* 0x0000005464547220 */ /* 0x040fe40000410000 */
[--C-:B-1----:R-:W-:Y:S02]  /*10d70*/  FFMA.FTZ R103, R171, c[0x0][0x2d0], -R102.reuse ;  /* 0x0000b400ab677a23 */ /* 0x102fe40000010866 */
[----:B------:R-:W-:Y:S01]  /*10d80*/  LDSM.16.MT88.4 R168, [R209+0x3880] ;  /* 0x00388000d1a8783b */ /* 0x000fe20000004200 */
[----:B------:R-:W-:Y:S02]  /*10d90*/  FMUL.FTZ R85, R100, R85 ;  /* 0x0000005564557220 */ /* 0x000fe40000410000 */
[----:B------:R1:W-:Y:S01]  /*10da0*/  MUFU.EX2 R176, R103 ;  /* 0x0000006700b07308 */ /* 0x0003e20000000800 */
[C---:B------:R-:W-:Y:S02]  /*10db0*/  FMUL.FTZ R86, R3.reuse, R86 ;  /* 0x0000005603567220 */ /* 0x040fe40000410000 */
[C---:B------:R-:W-:Y:S02]  /*10dc0*/  FMUL.FTZ R87, R3.reuse, R87 ;  /* 0x0000005703577220 */ /* 0x040fe40000410000 */
[C---:B------:R-:W-:Y:S02]  /*10dd0*/  FMUL.FTZ R88, R2.reuse, R88 ;  /* 0x0000005802587220 */ /* 0x040fe40000410000 */
[C---:B------:R-:W-:Y:S02]  /*10de0*/  FMUL.FTZ R89, R2.reuse, R89 ;  /* 0x0000005902597220 */ /* 0x040fe40000410000 */
[C---:B------:R-:W-:Y:S02]  /*10df0*/  FMUL.FTZ R92, R2.reuse, R92 ;  /* 0x0000005c025c7220 */ /* 0x040fe40000410000 */
[----:B------:R-:W-:Y:S02]  /*10e00*/  FMUL.FTZ R93, R2, R93 ;  /* 0x0000005d025d7220 */ /* 0x000fe40000410000 */
[C---:B--2---:R-:W-:Y:S02]  /*10e10*/  FMUL.FTZ R10, R0.reuse, R118 ;  /* 0x00000076000a7220 */ /* 0x044fe40000410000 */
[C---:B------:R-:W-:Y:S02]  /*10e20*/  FMUL.FTZ R11, R0.reuse, R119 ;  /* 0x00000077000b7220 */ /* 0x040fe40000410000 */
[----:B------:R-:W2:Y:S01]  /*10e30*/  LDSM.16.MT88.4 R116, [R209+0x2480] ;  /* 0x00248000d174783b */ /* 0x000ea20000004200 */
[C---:B------:R-:W-:Y:S02]  /*10e40*/  FMUL.FTZ R14, R0.reuse, R122 ;  /* 0x0000007a000e7220 */ /* 0x040fe40000410000 */
[----:B------:R-:W-:Y:S02]  /*10e50*/  FMUL.FTZ R15, R0, R123 ;  /* 0x0000007b000f7220 */ /* 0x000fe40000410000 */
[C---:B------:R-:W-:Y:S01]  /*10e60*/  HMMA.16816.F32.BF16 R8, R112.reuse, R20, R8 ;  /* 0x000000147008723c */ /* 0x040fe20000041808 */
[--C-:B-1----:R-:W-:Y:S02]  /*10e70*/  FFMA.FTZ R103, R174, c[0x0][0x2d0], -R102.reuse ;  /* 0x0000b400ae677a23 */ /* 0x102fe40000010866 */
[----:B------:R-:W1:Y:S01]  /*10e80*/  LDSM.16.MT88.4 R120, [R210+0x2480] ;  /* 0x00248000d278783b */ /* 0x000e620000004200 */
[C---:B------:R-:W-:Y:S01]  /*10e90*/  FMUL.FTZ R26, R0.reuse, R134 ;  /* 0x00000086001a7220 */ /* 0x040fe20000410000 */
[----:B------:R3:W-:Y:S01]  /*10ea0*/  MUFU.EX2 R175, R103 ;  /* 0x0000006700af7308 */ /* 0x0007e20000000800 */
[----:B------:R-:W-:Y:S02]  /*10eb0*/  FMUL.FTZ R27, R0, R135 ;  /* 0x00000087001b7220 */ /* 0x000fe40000410000 */
[-C--:B------:R-:W-:Y:S01]  /*10ec0*/  HMMA.16816.F32.BF16 R12, R112, R22.reuse, R12 ;  /* 0x00000016700c723c */ /* 0x080fe2000004180c */
[C---:B------:R-:W-:Y:S02]  /*10ed0*/  FMUL.FTZ R20, R100.reuse, R128 ;  /* 0x0000008064147220 */ /* 0x040fe40000410000 */
[----:B------:R-:W-:Y:S01]  /*10ee0*/  LDSM.16.MT88.4 R132, [R209+0x2080] ;  /* 0x00208000d184783b */ /* 0x000fe20000004200 */
[----:B------:R-:W-:Y:S02]  /*10ef0*/  FMUL.FTZ R21, R100, R129 ;  /* 0x0000008164157220 */ /* 0x000fe40000410000 */
[C---:B------:R-:W-:Y:S02]  /*10f00*/  FMUL.FTZ R43, R0.reuse, R151 ;  /* 0x00000097002b7220 */ /* 0x040fe40000410000 */
[C---:B------:R-:W-:Y:S01]  /*10f10*/  HMMA.16816.F32.BF16 R16, R160.reuse, R22, R16 ;  /* 0x00000016a010723c */ /* 0x040fe20000041810 */
[C---:B------:R-:W-:Y:S03]  /*10f20*/  FMUL.FTZ R30, R0.reuse, R138 ;  /* 0x0000008a001e7220 */ /* 0x040fe60000410000 */
[C---:B------:R-:W-:Y:S02]  /*10f30*/  FMUL.FTZ R31, R0.reuse, R139 ;  /* 0x0000008b001f7220 */ /* 0x040fe40000410000 */
[C---:B------:R-:W-:Y:S02]  /*10f40*/  FMUL.FTZ R46, R0.reuse, R154 ;  /* 0x0000009a002e7220 */ /* 0x040fe40000410000 */
[C---:B------:R-:W-:Y:S04]  /*10f50*/  FMUL.FTZ R22, R3.reuse, R130 ;  /* 0x0000008203167220 */ /* 0x040fe80000410000 */
[----:B------:R-:W-:Y:S02]  /*10f60*/  FMUL.FTZ R23, R3, R131 ;  /* 0x0000008303177220 */ /* 0x000fe40000410000 */
[----:B---3--:R-:W-:Y:S01]  /*10f70*/  FFMA.FTZ R103, R177, c[0x0][0x2d0], -R102 ;  /* 0x0000b400b1677a23 */ /* 0x008fe20000010866 */
[----:B------:R-:W-:Y:S01]  /*10f80*/  LDSM.16.MT88.4 R128, [R209+0x2880] ;  /* 0x00288000d180783b */ /* 0x000fe20000004200 */
[C---:B------:R-:W-:Y:S02]  /*10f90*/  FMUL.FTZ R47, R0.reuse, R155 ;  /* 0x0000009b002f7220 */ /* 0x040fe40000410000 */
[----:B------:R3:W-:Y:S01]  /*10fa0*/  MUFU.EX2 R173, R103 ;  /* 0x0000006700ad7308 */ /* 0x0007e20000000800 */
[-C--:B------:R-:W-:Y:S01]  /*10fb0*/  HMMA.16816.F32.BF16 R20, R160, R36.reuse, R20 ;  /* 0x00000024a014723c */ /* 0x080fe20000041814 */
[C---:B------:R-:W-:Y:S02]  /*10fc0*/  FMUL.FTZ R58, R0.reuse, R58 ;  /* 0x0000003a003a7220 */ /* 0x040fe40000410000 */
[C---:B------:R-:W-:Y:S02]  /*10fd0*/  FMUL.FTZ R59, R0.reuse, R59 ;  /* 0x0000003b003b7220 */ /* 0x040fe40000410000 */
[C---:B------:R-:W-:Y:S02]  /*10fe0*/  FMUL.FTZ R62, R0.reuse, R62 ;  /* 0x0000003e003e7220 */ /* 0x040fe40000410000 */
[C---:B------:R-:W-:Y:S01]  /*10ff0*/  FMUL.FTZ R63, R0.reuse, R63 ;  /* 0x0000003f003f7220 */ /* 0x040fe20000410000 */
[C---:B------:R-:W-:Y:S01]  /*11000*/  HMMA.16816.F32.BF16 R24, R112.reuse, R36, R24 ;  /* 0x000000247018723c */ /* 0x040fe20000041818 */
[C---:B------:R-:W-:Y:S03]  /*11010*/  FMUL.FTZ R74, R0.reuse, R74 ;  /* 0x0000004a004a7220 */ /* 0x040fe60000410000 */
        /* <DEDUP_REMOVED lines=8> */
[----:B---3--:R-:W-:Y:S03]  /*110a0*/  FFMA.FTZ R103, R178, c[0x0][0x2d0], -R102 ;  /* 0x0000b400b2677a23 */ /* 0x008fe60000010866 */
[C---:B------:R-:W-:Y:S02]  /*110b0*/  FMUL.FTZ R42, R0.reuse, R150 ;  /* 0x00000096002a7220 */ /* 0x040fe40000410000 */
[C---:B------:R-:W-:Y:S01]  /*110c0*/  FMUL.FTZ R79, R0.reuse, R79 ;  /* 0x0000004f004f7220 */ /* 0x040fe20000410000 */
[----:B------:R3:W-:Y:S01]  /*110d0*/  MUFU.EX2 R174, R103 ;  /* 0x0000006700ae7308 */ /* 0x0007e20000000800 */
[C---:B------:R-:W-:Y:S04]  /*110e0*/  FMUL.FTZ R38, R3.reuse, R146 ;  /* 0x0000009203267220 */ /* 0x040fe80000410000 */
[----:B------:R-:W-:Y:S02]  /*110f0*/  FMUL.FTZ R39, R3, R147 ;  /* 0x0000009303277220 */ /* 0x000fe40000410000 */
[C---:B------:R-:W-:Y:S02]  /*11100*/  FMUL.FTZ R90, R0.reuse, R90 ;  /* 0x0000005a005a7220 */ /* 0x040fe40000410000 */
[C---:B------:R-:W-:Y:S01]  /*11110*/  FMUL.FTZ R91, R0.reuse, R91 ;  /* 0x0000005b005b7220 */ /* 0x040fe20000410000 */
[----:B------:R5:W-:Y:S01]  /*11120*/  MUFU.EX2 R226, R40 ;  /* 0x0000002800e27308 */ /* 0x000be20000000800 */
[C---:B------:R-:W-:Y:S02]  /*11130*/  FMUL.FTZ R94, R0.reuse, R94 ;  /* 0x0000005e005e7220 */ /* 0x040fe40000410000 */
[----:B------:R-:W-:Y:S02]  /*11140*/  FMUL.FTZ R95, R0, R95 ;  /* 0x0000005f005f7220 */ /* 0x000fe40000410000 */
[----:B----4-:R-:W-:Y:S07]  /*11150*/  FMUL.FTZ R36, R100, R144 ;  /* 0x0000009064247220 */ /* 0x010fee0000410000 */
[-C--:B--2---:R-:W-:Y:S01]  /*11160*/  HMMA.16816.F32.BF16 R36, R160, R116.reuse, R36 ;  /* 0x00000074a024723c */ /* 0x084fe20000041824 */
[--C-:B---3--:R-:W-:Y:S04]  /*11170*/  FFMA.FTZ R103, R182, c[0x0][0x2d0], -R110.reuse ;  /* 0x0000b400b6677a23 */ /* 0x108fe8000001086e */
[----:B------:R2:W-:Y:S01]  /*11180*/  MUFU.EX2 R197, R103 ;  /* 0x0000006700c57308 */ /* 0x0005e20000000800 */
[----:B-----5:R-:W-:Y:S07]  /*11190*/  FMUL.FTZ R40, R2, R148 ;  /* 0x0000009402287220 */ /* 0x020fee0000410000 */
[C---:B------:R-:W-:Y:S08]  /*111a0*/  HMMA.16816.F32.BF16 R40, R112.reuse, R116, R40 ;  /* 0x000000747028723c */ /* 0x040ff00000041828 */
[-C--:B------:R-:W-:Y:S01]  /*111b0*/  HMMA.16816.F32.BF16 R44, R112, R118.reuse, R44 ;  /* 0x00000076702c723c */ /* 0x080fe2000004182c */
[--C-:B--2---:R-:W-:Y:S07]  /*111c0*/  FFMA.FTZ R103, R185, c[0x0][0x2d0], -R110.reuse ;  /* 0x0000b400b9677a23 */ /* 0x104fee000001086e */
[C---:B------:R-:W-:Y:S01]  /*111d0*/  HMMA.16816.F32.BF16 R48, R160.reuse, R118, R48 ;  /* 0x00000076a030723c */ /* 0x040fe20000041830 */
[----:B------:R2:W3:Y:S01]  /*111e0*/  MUFU.EX2 R198, R103 ;  /* 0x0000006700c67308 */ /* 0x0004e20000000800 */
[----:B------:R-:W4:Y:S06]  /*111f0*/  LDSM.16.MT88.4 R116, [R209+0x3080] ;  /* 0x00308000d174783b */ /* 0x000f2c0000004200 */
[-C--:B-1----:R-:W-:Y:S08]  /*11200*/  HMMA.16816.F32.BF16 R52, R160, R120.reuse, R52 ;  /* 0x00000078a034723c */ /* 0x082ff00000041834 */
[C---:B------:R-:W-:Y:S08]  /*11210*/  HMMA.16816.F32.BF16 R56, R112.reuse, R120, R56 ;  /* 0x000000787038723c */ /* 0x040ff00000041838 */
[-C--:B------:R-:W-:Y:S01]  /*11220*/  HMMA.16816.F32.BF16 R60, R112, R122.reuse, R60 ;  /* 0x0000007a703c723c */ /* 0x080fe2000004183c */
[--C-:B--2---:R-:W-:Y:S03]  /*11230*/  FFMA.FTZ R103, R180, c[0x0][0x2d0], -R111.reuse ;  /* 0x0000b400b4677a23 */ /* 0x104fe6000001086f */
[----:B---3--:R-:W-:Y:S01]  /*11240*/  F2FP.BF16.PACK_AB R108, R198, R197 ;  /* 0x000000c5c66c723e */ /* 0x008fe200000010ff */
[----:B------:R1:W-:Y:S03]  /*11250*/  MUFU.EX2 R196, R103 ;  /* 0x0000006700c47308 */ /* 0x0003e60000000800 */
[C---:B------:R-:W-:Y:S01]  /*11260*/  HMMA.16816.F32.BF16 R64, R160.reuse, R122, R64 ;  /* 0x0000007aa040723c */ /* 0x040fe20000041840 */
[----:B------:R-:W2:Y:S07]  /*11270*/  LDSM.16.MT88.4 R120, [R210+0x3080] ;  /* 0x00308000d278783b */ /* 0x000eae0000004200 */
[-C--:B----4-:R-:W-:Y:S08]  /*11280*/  HMMA.16816.F32.BF16 R68, R160, R116.reuse, R68 ;  /* 0x00000074a044723c */ /* 0x090ff00000041844 */
[C---:B------:R-:W-:Y:S01]  /*11290*/  HMMA.16816.F32.BF16 R72, R112.reuse, R116, R72 ;  /* 0x000000747048723c */ /* 0x040fe20000041848 */
[--C-:B-1----:R-:W-:Y:S07]  /*112a0*/  FFMA.FTZ R103, R181, c[0x0][0x2d0], -R111.reuse ;  /* 0x0000b400b5677a23 */ /* 0x102fee000001086f */
[-C--:B------:R-:W-:Y:S01]  /*112b0*/  HMMA.16816.F32.BF16 R76, R112, R118.reuse, R76 ;  /* 0x00000076704c723c */ /* 0x080fe2000004184c */
[----:B------:R1:W-:Y:S07]  /*112c0*/  MUFU.EX2 R195, R103 ;  /* 0x0000006700c37308 */ /* 0x0003ee0000000800 */
[C---:B------:R-:W-:Y:S01]  /*112d0*/  HMMA.16816.F32.BF16 R80, R160.reuse, R118, R80 ;  /* 0x00000076a050723c */ /* 0x040fe20000041850 */
[----:B------:R-:W3:Y:S07]  /*112e0*/  LDSM.16.MT88.4 R116, [R209+0x1c80] ;  /* 0x001c8000d174783b */ /* 0x000eee0000004200 */
[-C--:B--2---:R-:W-:Y:S08]  /*112f0*/  HMMA.16816.F32.BF16 R84, R160, R120.reuse, R84 ;  /* 0x00000078a054723c */ /* 0x084ff00000041854 */
[C---:B------:R-:W-:Y:S01]  /*11300*/  HMMA.16816.F32.BF16 R88, R112.reuse, R120, R88 ;  /* 0x000000787058723c */ /* 0x040fe20000041858 */
[--C-:B-1----:R-:W-:Y:S03]  /*11310*/  FFMA.FTZ R103, R194, c[0x0][0x2d0], -R110.reuse ;  /* 0x0000b400c2677a23 */ /* 0x102fe6000001086e */
[----:B------:R-:W-:Y:S01]  /*11320*/  FFMA.FTZ R110, R193, c[0x0][0x2d0], -R110 ;  /* 0x0000b400c16e7a23 */ /* 0x000fe2000001086e */
[----:B------:R1:W-:Y:S02]  /*11330*/  MUFU.EX2 R194, R103 ;  /* 0x0000006700c27308 */ /* 0x0003e40000000800 */
[----:B------:R-:W-:Y:S01]  /*11340*/  F2FP.BF16.PACK_AB R120, R201, R202 ;  /* 0x000000cac978723e */ /* 0x000fe200000010ff */
[-C--:B------:R-:W-:Y:S01]  /*11350*/  HMMA.16816.F32.BF16 R92, R112, R122.reuse, R92 ;  /* 0x0000007a705c723c */ /* 0x080fe2000004185c */
[----:B------:R-:W-:Y:S06]  /*11360*/  F2FP.BF16.PACK_AB R121, R175, R176 ;  /* 0x000000b0af79723e */ /* 0x000fec00000010ff */
[----:B------:R-:W-:Y:S01]  /*11370*/  F2FP.BF16.PACK_AB R112, R226, R230 ;  /* 0x000000e6e270723e */ /* 0x000fe200000010ff */
[----:B------:R-:W-:Y:S01]  /*11380*/  HMMA.16816.F32.BF16 R96, R160, R122, R96 ;  /* 0x0000007aa060723c */ /* 0x000fe20000041860 */
[----:B------:R-:W-:Y:S01]  /*11390*/  F2FP.BF16.PACK_AB R113, R207, R225 ;  /* 0x000000e1cf71723e */ /* 0x000fe200000010ff */
[----:B------:R-:W2:Y:S02]  /*113a0*/  MUFU.EX2 R193, R110 ;  /* 0x0000006e00c17308 */ /* 0x000ea40000000800 */
[----:B------:R-:W-:Y:S02]  /*113b0*/  F2FP.BF16.PACK_AB R114, R205, R206 ;  /* 0x000000cecd72723e */ /* 0x000fe400000010ff */
[----:B------:R-:W-:Y:S02]  /*113c0*/  F2FP.BF16.PACK_AB R115, R203, R204 ;  /* 0x000000cccb73723e */ /* 0x000fe400000010ff */
[----:B------:R-:W-:Y:S04]  /*113d0*/  F2FP.BF16.PACK_AB R122, R199, R200 ;  /* 0x000000c8c77a723e */ /* 0x000fe800000010ff */
[----:B------:R-:W-:Y:S01]  /*113e0*/  F2FP.BF16.PACK_AB R123, R174, R173 ;  /* 0x000000adae7b723e */ /* 0x000fe200000010ff */
[-C--:B---3--:R-:W-:Y:S01]  /*113f0*/  HMMA.16816.F32.BF16 R4, R112, R116.reuse, R4 ;  /* 0x000000747004723c */ /* 0x088fe20000041804 */
[--C-:B-1----:R-:W-:Y:S01]  /*11400*/  FFMA.FTZ R103, R189, c[0x0][0x2d0], -R111.reuse ;  /* 0x0000b400bd677a23 */ /* 0x102fe2000001086f */
[----:B------:R-:W-:Y:S01]  /*11410*/  MOV R189, R107 ;  /* 0x0000006b00bd7202 */ /* 0x000fe20000000f00 */
[----:B------:R-:W-:Y:S02]  /*11420*/  FFMA.FTZ R111, R190, c[0x0][0x2d0], -R111 ;  /* 0x0000b400be6f7a23 */ /* 0x000fe4000001086f */
[----:B------:R1:W-:Y:S01]  /*11430*/  MUFU.EX2 R185, R103 ;  /* 0x0000006700b97308 */ /* 0x0003e20000000800 */
[----:B------:R-:W3:Y:S01]  /*11440*/  LDL.LU R190, [R1+0x14] ;  /* 0x0000140001be7983 */ /* 0x000ee20000300800 */
[----:B------:R-:W-:Y:S01]  /*11450*/  ISETP.GT.AND P0, PT, R222, R189, PT ;  /* 0x000000bdde00720c */ /* 0x000fe20003f04270 */
[C---:B------:R-:W-:Y:S01]  /*11460*/  HMMA.16816.F32.BF16 R8, R120.reuse, R116, R8 ;  /* 0x000000747808723c */ /* 0x040fe20000041808 */
[----:B--2---:R-:W-:Y:S06]  /*11470*/  F2FP.BF16.PACK_AB R110, R193, R194 ;  /* 0x000000c2c16e723e */ /* 0x004fec00000010ff */
[----:B------:R-:W2:Y:S01]  /*11480*/  MUFU.EX2 R182, R111 ;  /* 0x0000006f00b67308 */ /* 0x000ea20000000800 */
[-C--:B------:R-:W-:Y:S08]  /*11490*/  HMMA.16816.F32.BF16 R12, R120, R118.reuse, R12 ;  /* 0x00000076780c723c */ /* 0x080ff0000004180c */
[C---:B------:R-:W-:Y:S01]  /*114a0*/  HMMA.16816.F32.BF16 R16, R112.reuse, R118, R16 ;  /* 0x000000767010723c */ /* 0x040fe20000041810 */
[----:B------:R-:W4:Y:S03]  /*114b0*/  LDSM.16.MT88.4 R116, [R210+0x2880] ;  /* 0x00288000d274783b */ /* 0x000f260000004200 */
[--C-:B-1----:R-:W-:Y:S04]  /*114c0*/  FFMA.FTZ R103, R187, c[0x0][0x2d0], -R164.reuse ;  /* 0x0000b400bb677a23 */ /* 0x102fe800000108a4 */
[-C--:B------:R-:W-:Y:S01]  /*114d0*/  HMMA.16816.F32.BF16 R20, R112, R124.reuse, R20 ;  /* 0x0000007c7014723c */ /* 0x080fe20000041814 */
[----:B------:R1:W-:Y:S01]  /*114e0*/  MUFU.EX2 R181, R103 ;  /* 0x0000006700b57308 */ /* 0x0003e20000000800 */
[----:B------:R-:W5:Y:S02]  /*114f0*/  LDL.LU R187, [R1+0x10] ;  /* 0x0000100001bb7983 */ /* 0x000f640000300800 */
[----:B--2---:R-:W-:Y:S04]  /*11500*/  F2FP.BF16.PACK_AB R111, R182, R185 ;  /* 0x000000b9b66f723e */ /* 0x004fe800000010ff */
[C---:B------:R-:W-:Y:S08]  /*11510*/  HMMA.16816.F32.BF16 R24, R120.reuse, R124, R24 ;  /* 0x0000007c7818723c */ /* 0x040ff00000041818 */
[-C--:B------:R-:W-:Y:S08]  /*11520*/  HMMA.16816.F32.BF16 R28, R120, R126.reuse, R28 ;  /* 0x0000007e781c723c */ /* 0x080ff0000004181c */
[C---:B------:R-:W-:Y:S01]  /*11530*/  HMMA.16816.F32.BF16 R32, R112.reuse, R126, R32 ;  /* 0x0000007e7020723c */ /* 0x040fe20000041820 */
[--C-:B-1----:R-:W-:Y:S01]  /*11540*/  FFMA.FTZ R103, R188, c[0x0][0x2d0], -R164.reuse ;  /* 0x0000b400bc677a23 */ /* 0x102fe200000108a4 */
[----:B------:R-:W1:Y:S03]  /*11550*/  LDSM.16.MT88.4 R124, [R209+0x3480] ;  /* 0x00348000d17c783b */ /* 0x000e660000004200 */
[----:B------:R2:W2:Y:S03]  /*11560*/  MUFU.EX2 R178, R103 ;  /* 0x0000006700b27308 */ /* 0x0004a60000000800 */
[-C--:B------:R-:W-:Y:S02]  /*11570*/  HMMA.16816.F32.BF16 R36, R112, R128.reuse, R36 ;  /* 0x000000807024723c */ /* 0x080fe40000041824 */
[----:B------:R-:W3:Y:S06]  /*11580*/  LDL.LU R188, [R1+0x8] ;  /* 0x0000080001bc7983 */ /* 0x000eec0000300800 */
[C---:B------:R-:W-:Y:S08]  /*11590*/  HMMA.16816.F32.BF16 R40, R120.reuse, R128, R40 ;  /* 0x000000807828723c */ /* 0x040ff00000041828 */
[-C--:B------:R-:W-:Y:S01]  /*115a0*/  HMMA.16816.F32.BF16 R44, R120, R130.reuse, R44 ;  /* 0x00000082782c723c */ /* 0x080fe2000004182c */
[--C-:B--2---:R-:W-:Y:S03]  /*115b0*/  FFMA.FTZ R103, R191, c[0x0][0x2d0], -R164.reuse ;  /* 0x0000b400bf677a23 */ /* 0x104fe600000108a4 */
[----:B------:R-:W-:Y:S01]  /*115c0*/  F2FP.BF16.PACK_AB R160, R178, R181 ;  /* 0x000000b5b2a0723e */ /* 0x000fe200000010ff */
[----:B------:R-:W2:Y:S03]  /*115d0*/  LDL.LU R191, [R1+0xc] ;  /* 0x00000c0001bf7983 */ /* 0x000ea60000300800 */
[C---:B------:R-:W-:Y:S01]  /*115e0*/  HMMA.16816.F32.BF16 R48, R112.reuse, R130, R48 ;  /* 0x000000827030723c */ /* 0x040fe20000041830 */
[----:B------:R1:W-:Y:S01]  /*115f0*/  MUFU.EX2 R180, R103 ;  /* 0x0000006700b47308 */ /* 0x0003e20000000800 */
[----:B------:R-:W1:Y:S02]  /*11600*/  LDSM.16.MT88.4 R128, [R210+0x3480] ;  /* 0x00348000d280783b */ /* 0x000e640000004200 */
[----:B------:R-:W-:Y:S04]  /*11610*/  FFMA.FTZ R164, R192, c[0x0][0x2d0], -R164 ;  /* 0x0000b400c0a47a23 */ /* 0x000fe800000108a4 */
[-C--:B----4-:R-:W-:Y:S03]  /*11620*/  HMMA.16816.F32.BF16 R52, R112, R116.reuse, R52 ;  /* 0x000000747034723c */ /* 0x090fe60000041834 */
[----:B------:R4:W1:Y:S05]  /*11630*/  MUFU.EX2 R177, R164 ;  /* 0x000000a400b17308 */ /* 0x00086a0000000800 */
[C---:B------:R-:W-:Y:S08]  /*11640*/  HMMA.16816.F32.BF16 R56, R120.reuse, R116, R56 ;  /* 0x000000747838723c */ /* 0x040ff00000041838 */
[-C--:B------:R-:W-:Y:S01]  /*11650*/  HMMA.16816.F32.BF16 R60, R120, R118.reuse, R60 ;  /* 0x00000076783c723c */ /* 0x080fe2000004183c */
[--C-:B-1----:R-:W-:Y:S04]  /*11660*/  FFMA.FTZ R103, R183, c[0x0][0x2d0], -R102.reuse ;  /* 0x0000b400b7677a23 */ /* 0x102fe80000010866 */
[----:B------:R1:W-:Y:S03]  /*11670*/  MUFU.EX2 R172, R103 ;  /* 0x0000006700ac7308 */ /* 0x0003e60000000800 */
[C---:B------:R-:W-:Y:S01]  /*11680*/  HMMA.16816.F32.BF16 R64, R112.reuse, R118, R64 ;  /* 0x000000767040723c */ /* 0x040fe20000041840 */
[----:B----4-:R-:W4:Y:S03]  /*11690*/  LDSM.16.MT88.4 R164, [R210+0x2c80] ;  /* 0x002c8000d2a4783b */ /* 0x010f260000004200 */
[----:B------:R-:W-:Y:S04]  /*116a0*/  F2FP.BF16.PACK_AB R162, R177, R180 ;  /* 0x000000b4b1a2723e */ /* 0x000fe800000010ff */
[-C--:B------:R-:W-:Y:S08]  /*116b0*/  HMMA.16816.F32.BF16 R68, R112, R124.reuse, R68 ;  /* 0x0000007c7044723c */ /* 0x080ff00000041844 */
[C---:B------:R-:W-:Y:S01]  /*116c0*/  HMMA.16816.F32.BF16 R72, R120.reuse, R124, R72 ;  /* 0x0000007c7848723c */ /* 0x040fe20000041848 */
[--C-:B-1----:R-:W-:Y:S07]  /*116d0*/  FFMA.FTZ R103, R184, c[0x0][0x2d0], -R102.reuse ;  /* 0x0000b400b8677a23 */ /* 0x102fee0000010866 */
[-C--:B------:R-:W-:Y:S01]  /*116e0*/  HMMA.16816.F32.BF16 R76, R120, R126.reuse, R76 ;  /* 0x0000007e784c723c */ /* 0x080fe2000004184c */
[----:B------:R1:W1:Y:S07]  /*116f0*/  MUFU.EX2 R107, R103 ;  /* 0x00000067006b7308 */ /* 0x00026e0000000800 */
[C---:B------:R-:W-:Y:S08]  /*11700*/  HMMA.16816.F32.BF16 R80, R112.reuse, R126, R80 ;  /* 0x0000007e7050723c */ /* 0x040ff00000041850 */
[-C--:B------:R-:W-:Y:S08]  /*11710*/  HMMA.16816.F32.BF16 R84, R112, R128.reuse, R84 ;  /* 0x000000807054723c */ /* 0x080ff00000041854 */
[C---:B------:R-:W-:Y:S01]  /*11720*/  HMMA.16816.F32.BF16 R88, R120.reuse, R128, R88 ;  /* 0x000000807858723c */ /* 0x040fe20000041858 */
[--C-:B-1----:R-:W-:Y:S03]  /*11730*/  FFMA.FTZ R103, R186, c[0x0][0x2d0], -R102.reuse ;  /* 0x0000b400ba677a23 */ /* 0x102fe60000010866 */
[----:B------:R-:W-:Y:S01]  /*11740*/  FFMA.FTZ R102, R109, c[0x0][0x2d0], -R102 ;  /* 0x0000b4006d667a23 */ /* 0x000fe20000010866 */
[----:B------:R-:W-:Y:S02]  /*11750*/  F2FP.BF16.PACK_AB R109, R195, R196 ;  /* 0x000000c4c36d723e */ /* 0x000fe400000010ff */
[----:B------:R-:W-:Y:S01]  /*11760*/  MUFU.EX2 R103, R103 ;  /* 0x0000006700677308 */ /* 0x000fe20000000800 */
[-C--:B------:R-:W-:Y:S01]  /*11770*/  HMMA.16816.F32.BF16 R92, R120, R130.reuse, R92 ;  /* 0x00000082785c723c */ /* 0x080fe2000004185c */
[----:B------:R-:W-:Y:S07]  /*11780*/  F2FP.BF16.PACK_AB R161, R107, R172 ;  /* 0x000000ac6ba1723e */ /* 0x000fee00000010ff */
[----:B------:R-:W-:Y:S01]  /*11790*/  HMMA.16816.F32.BF16 R96, R112, R130, R96 ;  /* 0x000000827060723c */ /* 0x000fe20000041860 */
[----:B------:R-:W1:Y:S07]  /*117a0*/  MUFU.EX2 R102, R102 ;  /* 0x0000006600667308 */ /* 0x000e6e0000000800 */
[-C--:B------:R-:W-:Y:S01]  /*117b0*/  HMMA.16816.F32.BF16 R112, R108, R132.reuse, R4 ;  /* 0x000000846c70723c */ /* 0x080fe20000041804 */
[----:B------:R-:W3:Y:S03]  /*117c0*/  LDSM.16.MT88.4 R4, [R210+0x3880] ;  /* 0x00388000d204783b */ /* 0x000ee60000004200 */
[----:B-1----:R-:W-:Y:S07]  /*117d0*/  F2FP.BF16.PACK_AB R163, R102, R103 ;  /* 0x0000006766a3723e */ /* 0x002fee00000010ff */
        /* <DEDUP_REMOVED lines=11> */
[-C--:B----4-:R-:W-:Y:S08]  /*11890*/  HMMA.16816.F32.BF16 R52, R108, R164.reuse, R52 ;  /* 0x000000a46c34723c */ /* 0x090ff00000041834 */
[C---:B------:R-:W-:Y:S08]  /*118a0*/  HMMA.16816.F32.BF16 R56, R160.reuse, R164, R56 ;  /* 0x000000a4a038723c */ /* 0x040ff00000041838 */
[-C--:B------:R-:W-:Y:S08]  /*118b0*/  HMMA.16816.F32.BF16 R60, R160, R166.reuse, R60 ;  /* 0x000000a6a03c723c */ /* 0x080ff0000004183c */
[C---:B------:R-:W-:Y:S01]  /*118c0*/  HMMA.16816.F32.BF16 R64, R108.reuse, R166, R64 ;  /* 0x000000a66c40723c */ /* 0x040fe20000041840 */
[----:B-----5:R-:W-:Y:S07]  /*118d0*/  FFMA.FTZ R9, R2, R187, R235 ;  /* 0x000000bb02097223 */ /* 0x020fee00000100eb */
[-C--:B------:R-:W-:Y:S08]  /*118e0*/  HMMA.16816.F32.BF16 R68, R108, R168.reuse, R68 ;  /* 0x000000a86c44723c */ /* 0x080ff00000041844 */
[C---:B------:R-:W-:Y:S08]  /*118f0*/  HMMA.16816.F32.BF16 R72, R160.reuse, R168, R72 ;  /* 0x000000a8a048723c */ /* 0x040ff00000041848 */
[-C--:B------:R-:W-:Y:S08]  /*11900*/  HMMA.16816.F32.BF16 R76, R160, R170.reuse, R76 ;  /* 0x000000aaa04c723c */ /* 0x080ff0000004184c */
[C---:B------:R-:W-:Y:S01]  /*11910*/  HMMA.16816.F32.BF16 R80, R108.reuse, R170, R80 ;  /* 0x000000aa6c50723c */ /* 0x040fe20000041850 */
[----:B---3--:R-:W-:Y:S07]  /*11920*/  FFMA.FTZ R3, R3, R188, R241 ;  /* 0x000000bc03037223 */ /* 0x008fee00000100f1 */
[-C--:B------:R-:W-:Y:S01]  /*11930*/  HMMA.16816.F32.BF16 R84, R108, R4.reuse, R84 ;  /* 0x000000046c54723c */ /* 0x080fe20000041854 */
[----:B------:R-:W-:Y:S03]  /*11940*/  FADD.FTZ R8, R240, R3 ;  /* 0x00000003f0087221 */ /* 0x000fe60000010000 */
[----:B------:R-:W-:Y:S02]  /*11950*/  FADD.FTZ R3, R236, R9 ;  /* 0x00000009ec037221 */ /* 0x000fe40000010000 */
[----:B------:R-:W-:Y:S02]  /*11960*/  FADD.FTZ R8, R238, R8 ;  /* 0x00000008ee087221 */ /* 0x000fe40000010000 */
[C---:B------:R-:W-:Y:S01]  /*11970*/  HMMA.16816.F32.BF16 R88, R160.reuse, R4, R88 ;  /* 0x00000004a058723c */ /* 0x040fe20000041858 */
[----:B------:R-:W-:Y:S03]  /*11980*/  FADD.FTZ R10, R234, R3 ;  /* 0x00000003ea0a7221 */ /* 0x000fe60000010000 */
[----:B------:R-:W-:Y:S02]  /*11990*/  FFMA.FTZ R3, R0, R190, R179 ;  /* 0x000000be00037223 */ /* 0x000fe400000100b3 */
[----:B------:R-:W-:Y:S02]  /*119a0*/  FADD.FTZ R0, R237, R10 ;  /* 0x0000000aed007221 */ /* 0x000fe40000010000 */
[-C--:B------:R-:W-:Y:S01]  /*119b0*/  HMMA.16816.F32.BF16 R92, R160, R6.reuse, R92 ;  /* 0x00000006a05c723c */ /* 0x080fe2000004185c */
[----:B------:R-:W-:Y:S03]  /*119c0*/  FADD.FTZ R3, R231, R3 ;  /* 0x00000003e7037221 */ /* 0x000fe60000010000 */
[----:B--2---:R-:W-:Y:S02]  /*119d0*/  FFMA.FTZ R100, R100, R191, R245 ;  /* 0x000000bf64647223 */ /* 0x004fe400000100f5 */
[----:B------:R-:W-:Y:S02]  /*119e0*/  FADD.FTZ R3, R232, R3 ;  /* 0x00000003e8037221 */ /* 0x000fe40000010000 */
[----:B------:R-:W-:Y:S01]  /*119f0*/  FADD.FTZ R2, R244, R100 ;  /* 0x00000064f4027221 */ /* 0x000fe20000010000 */
[----:B------:R-:W-:Y:S03]  /*11a00*/  HMMA.16816.F32.BF16 R96, R108, R6, R96 ;  /* 0x000000066c60723c */ /* 0x000fe60000041860 */
[----:B------:R-:W-:Y:S01]  /*11a10*/  FADD.FTZ R2, R243, R2 ;  /* 0x00000002f3027221 */ /* 0x000fe20000010000 */
[-C--:B------:R-:W-:Y:S01]  /*11a20*/  MOV R100, R101.reuse ;  /* 0x0000006500647202 */ /* 0x080fe20000000f00 */
        /* <DEDUP_REMOVED lines=38> */
[----:B------:R-:W-:Y:S02]  /*11c90*/  MOV R103, R105 ;  /* 0x0000006900677202 */ /* 0x000fe40000000f00 */
[----:B------:R2:W-:Y:S01]  /*11ca0*/  STL [R1+0x10], R3 ;  /* 0x0000100301007387 */ /* 0x0005e20000100800 */
[----:B------:R-:W-:Y:S01]  /*11cb0*/  FADD.FTZ R2, R102, R2 ;  /* 0x0000000266027221 */ /* 0x000fe20000010000 */
[----:B------:R-:W-:Y:S04]  /*11cc0*/  MOV R102, R106 ;  /* 0x0000006a00667202 */ /* 0x000fe80000000f00 */
[----:B------:R2:W-:Y:S01]  /*11cd0*/  STL [R1+0x14], R2 ;  /* 0x0000140201007387 */ /* 0x0005e20000100800 */
[----:B-1----:R-:W-:Y:S04]  /*11ce0*/  IADD3 R0, R222, -0x1, RZ ;  /* 0xffffffffde007810 */ /* 0x002fe80007ffe0ff */
[----:B------:R-:W-:Y:S01]  /*11cf0*/  MOV R222, R0 ;  /* 0x0000000000de7202 */ /* 0x000fe20000000f00 */
[----:B------:R-:W-:-:S05]  /*11d00*/  @P0 BRA `(.L_x_330) ;  /* 0xffffbc6000000947 */ /* 0x000fca000383ffff */
.L_x_312:
[----:B------:R-:W3:Y:S04]  /*11d10*/  LDL.LU R0, [R1+0xc] ;  /* 0x00000c0001007983 */ /* 0x000ee80000300800 */
[----:B-12---:R-:W2:Y:S04]  /*11d20*/  LDL.LU R3, [R1+0x8] ;  /* 0x0000080001037983 */ /* 0x006ea80000300800 */
[----:B------:R-:W4:Y:S04]  /*11d30*/  LDL.LU R4, [R1+0x10] ;  /* 0x0000100001047983 */ /* 0x000f280000300800 */
[----:B------:R-:W5:Y:S01]  /*11d40*/  LDL.LU R2, [R1+0x14] ;  /* 0x0000140001027983 */ /* 0x000f620000300800 */
[----:B------:R-:W-:-:S02]  /*11d50*/  MOV R50, 0xff800000 ;  /* 0xff80000000327802 */ /* 0x000fc40000000f00 */
[----:B------:R-:W-:Y:S02]  /*11d60*/  MOV R51, 0xff800000 ;  /* 0xff80000000337802 */ /* 0x000fe40000000f00 */
[----:B------:R-:W-:Y:S01]  /*11d70*/  PLOP3.LUT P4, PT, PT, PT, PT, 0x8, 0x0 ;  /* 0x000000000000781c */ /* 0x000fe20003f8e170 */
[----:B---3--:R-:W1:Y:S04]  /*11d80*/  SHFL.BFLY PT, R10, R0, 0x2, 0x1f ;  /* 0x0c401f00000a7f89 */ /* 0x008e6800000e0000 */
[----:B--2---:R-:W2:Y:S04]  /*11d90*/  SHFL.BFLY PT, R8, R3, 0x2, 0x1f ;  /* 0x0c401f0003087f89 */ /* 0x004ea800000e0000 */
        /* <DEDUP_REMOVED lines=19> */
[----:B------:R-:W-:-:S05]  /*11ed0*/  FSETP.NE.FTZ.AND P1, PT, R6, RZ, PT ;  /* 0x000000ff0600720b */ /* 0x000fca0003f35000 */
[----:B------:R-:W1:Y:S01]  /*11ee0*/  @P3 MUFU.RCP R0, R10 ;  /* 0x0000000a00003308 */ /* 0x000e620000001000 */
[----:B------:R-:W-:-:S07]  /*11ef0*/  FSETP.NE.FTZ.AND P0, PT, R5, RZ, PT ;  /* 0x000000ff0500720b */ /* 0x000fce0003f15000 */
[----:B------:R-:W-:Y:S06]  /*11f00*/  @P2 MUFU.RCP R3, R8 ;  /* 0x0000000800032308 */ /* 0x000fec0000001000 */
[----:B------:R-:W-:Y:S01]  /*11f10*/  @P0 MOV R7, 0x3f317218 ;  /* 0x3f31721800070802 */ /* 0x000fe20000000f00 */
[C---:B-1----:R-:W-:Y:S01]  /*11f20*/  FMUL.FTZ R112, R0.reuse, R112 ;  /* 0x0000007000707220 */ /* 0x042fe20000410000 */
[----:B------:R-:W1:Y:S01]  /*11f30*/  @P1 MUFU.RCP R2, R6 ;  /* 0x0000000600021308 */ /* 0x000e620000001000 */
        /* <DEDUP_REMOVED lines=13> */
[C---:B------:R-:W-:Y:S01]  /*12010*/  FMUL.FTZ R17, R0.reuse, R52 ;  /* 0x0000003400117220 */ /* 0x040fe20000410000 */
[----:B------:R-:W-:Y:S01]  /*12020*/  @P1 MUFU.LG2 R6, R6 ;  /* 0x0000000600061308 */ /* 0x000fe20000000c00 */
[C---:B------:R-:W-:Y:S01]  /*12030*/  FMUL.FTZ R28, R0.reuse, R53 ;  /* 0x00000035001c7220 */ /* 0x040fe20000410000 */
[----:B------:R-:W-:Y:S01]  /*12040*/  MOV R53, 0xff800000 ;  /* 0xff80000000357802 */ /* 0x000fe20000000f00 */
        /* <DEDUP_REMOVED lines=10> */
[----:B------:R-:W-:Y:S01]  /*120f0*/  MOV R0, RZ ;  /* 0x000000ff00007202 */ /* 0x000fe20000000f00 */
[C---:B-1----:R-:W-:Y:S02]  /*12100*/  FMUL.FTZ R47, R2.reuse, R116 ;  /* 0x00000074022f7220 */ /* 0x042fe40000410000 */
[C---:B------:R-:W-:Y:S02]  /*12110*/  FMUL.FTZ R117, R2.reuse, R117 ;  /* 0x0000007502757220 */ /* 0x040fe40000410000 */
[C---:B------:R-:W-:Y:S01]  /*12120*/  FMUL.FTZ R120, R2.reuse, R120 ;  /* 0x0000007802787220 */ /* 0x040fe20000410000 */
[----:B------:R-:W1:Y:S01]  /*12130*/  @P0 MUFU.RCP R0, R5 ;  /* 0x0000000500000308 */ /* 0x000e620000001000 */
[----:B------:R-:W-:-:S02]  /*12140*/  FMUL.FTZ R46, R2, R121 ;  /* 0x00000079022e7220 */ /* 0x000fc40000410000 */
[C---:B------:R-:W-:Y:S02]  /*12150*/  FMUL.FTZ R132, R2.reuse, R132 ;  /* 0x0000008402847220 */ /* 0x040fe40000410000 */
[C---:B------:R-:W-:Y:S02]  /*12160*/  FMUL.FTZ R39, R2.reuse, R133 ;  /* 0x0000008502277220 */ /* 0x040fe40000410000 */
[C---:B------:R-:W-:Y:S01]  /*12170*/  FMUL.FTZ R136, R2.reuse, R136 ;  /* 0x0000008802887220 */ /* 0x040fe20000410000 */
[----:B------:R-:W2:Y:S01]  /*12180*/  @P0 MUFU.LG2 R5, R5 ;  /* 0x0000000500050308 */ /* 0x000ea20000000c00 */
        /* <DEDUP_REMOVED lines=17> */
[----:B------:R-:W-:Y:S01]  /*122a0*/  @P2 MOV R2, 0x3f317218 ;  /* 0x3f31721800022802 */ /* 0x000fe20000000f00 */
        /* <DEDUP_REMOVED lines=26> */
[C---:B-1----:R-:W-:Y:S02]  /*12450*/  FMUL.FTZ R118, R0.reuse, R118 ;  /* 0x0000007600767220 */ /* 0x042fe40000410000 */
        /* <DEDUP_REMOVED lines=24> */
[----:B------:R-:W-:Y:S02]  /*125e0*/  @P2 FMUL.FTZ R4, R2, c[0x0][0x2d0] ;  /* 0x0000b40002042a20 */ /* 0x000fe40000410000 */
[----:B------:R-:W-:Y:S02]  /*125f0*/  @P3 FMUL.FTZ R9, R3, c[0x0][0x2d0] ;  /* 0x0000b40003093a20 */ /* 0x000fe40000410000 */
[----:B------:R-:W-:Y:S02]  /*12600*/  @P1 FMUL.FTZ R2, R0, c[0x0][0x2d0] ;  /* 0x0000b40000021a20 */ /* 0x000fe40000410000 */
[----:B------:R-:W-:-:S02]  /*12610*/  @P3 FMUL.FTZ R10, R10, 0.69314718246459960938 ;  /* 0x3f3172180a0a3820 */ /* 0x000fc40000410000 */
[----:B------:R-:W-:Y:S02]  /*12620*/  @P2 FMUL.FTZ R8, R8, 0.69314718246459960938 ;  /* 0x3f31721808082820 */ /* 0x000fe40000410000 */
[----:B------:R-:W-:Y:S02]  /*12630*/  @P1 FMUL.FTZ R6, R6, 0.69314718246459960938 ;  /* 0x3f31721806061820 */ /* 0x000fe40000410000 */
[----:B--2---:R-:W-:Y:S02]  /*12640*/  @P0 FMUL.FTZ R3, R5, 0.69314718246459960938 ;  /* 0x3f31721805030820 */ /* 0x004fe40000410000 */
[----:B------:R-:W-:Y:S02]  /*12650*/  @P0 FMUL.FTZ R0, R7, c[0x0][0x2d0] ;  /* 0x0000b40007000a20 */ /* 0x000fe40000410000 */
[----:B------:R-:W-:Y:S02]  /*12660*/  @P3 FFMA.FTZ R50, R9, R106, R10 ;  /* 0x0000006a09323223 */ /* 0x000fe4000001000a */
[----:B------:R-:W-:-:S02]  /*12670*/  @P2 FFMA.FTZ R51, R4, R105, R8 ;  /* 0x0000006904332223 */ /* 0x000fc40000010008 */
[----:B------:R-:W-:Y:S02]  /*12680*/  @P1 FFMA.FTZ R53, R2, R104, R6 ;  /* 0x0000006802351223 */ /* 0x000fe40000010006 */
[----:B------:R-:W-:Y:S02]  /*12690*/  @P0 FFMA.FTZ R55, R0, R100, R3 ;  /* 0x0000006400370223 */ /* 0x000fe40000010003 */
.L_x_258:
[----:B-1----:R-:W-:Y:S05]  /*126a0*/  @P4 BRA `(.L_x_331) ;  /* 0x0000176000004947 */ /* 0x002fea0003800000 */
[----:B------:R-:W2:Y:S01]  /*126b0*/  LDL R63, [R1+0x6c] ;  /* 0x00006c00013f7983 */ /* 0x000ea20000100800 */
[----:B------:R-:W-:Y:S02]  /*126c0*/  F2FP.BF16.PACK_AB R45, R45, R112 ;  /* 0x000000702d2d723e */ /* 0x000fe400000010ff */
[----:B------:R-:W-:Y:S01]  /*126d0*/  F2FP.BF16.PACK_AB R44, R44, R114 ;  /* 0x000000722c2c723e */ /* 0x000fe200000010ff */
[----:B------:R-:W1:Y:S01]  /*126e0*/  S2R R57, SR_TID.X ;  /* 0x0000000000397919 */ /* 0x000e620000002100 */
        /* <DEDUP_REMOVED lines=12> */
[----:B-1----:R-:W-:Y:S02]  /*127b0*/  SHF.R.S32.HI R61, RZ, 0x1f, R57 ;  /* 0x0000001fff3d7819 */ /* 0x002fe40000011439 */
[----:B------:R-:W-:Y:S02]  /*127c0*/  F2FP.BF16.PACK_AB R36, R36, R136 ;  /* 0x000000882424723e */ /* 0x000fe400000010ff */
[----:B------:R-:W-:-:S02]  /*127d0*/  LEA.HI R3, R61, R57, RZ, 0x2 ;  /* 0x000000393d037211 */ /* 0x000fc400078f10ff */
[----:B------:R-:W-:Y:S02]  /*127e0*/  LEA.HI R48, R61, R57, RZ, 0x5 ;  /* 0x000000393d307211 */ /* 0x000fe400078f28ff */
[--C-:B------:R-:W-:Y:S02]  /*127f0*/  SHF.R.S32.HI R52, RZ, 0x2, R3.reuse ;  /* 0x00000002ff347819 */ /* 0x100fe40000011403 */
[----:B------:R-:W-:Y:S02]  /*12800*/  SHF.R.S32.HI R0, RZ, 0x1f, R3 ;  /* 0x0000001fff007819 */ /* 0x000fe40000011403 */
[----:B------:R-:W-:Y:S02]  /*12810*/  LOP3.LUT R3, R3, 0xfffffffc, RZ, 0xc0, !PT ;  /* 0xfffffffc03037812 */ /* 0x000fe400078ec0ff */
[----:B------:R-:W-:Y:S02]  /*12820*/  LEA.HI R0, R0, R52, RZ, 0x3 ;  /* 0x0000003400007211 */ /* 0x000fe400078f18ff */
[----:B------:R-:W-:Y:S01]  /*12830*/  SHF.R.S32.HI R49, RZ, 0x5, R48 ;  /* 0x00000005ff317819 */ /* 0x000fe20000011430 */
[----:B------:R-:W-:Y:S01]  /*12840*/  IMAD.IADD R29, R57, 0x1, -R3 ;  /* 0x00000001391d7824 */ /* 0x000fe200078e0a03 */
[----:B------:R-:W-:-:S02]  /*12850*/  LOP3.LUT R0, R0, 0xfffffff8, RZ, 0xc0, !PT ;  /* 0xfffffff800007812 */ /* 0x000fc400078ec0ff */
[----:B------:R-:W-:Y:S02]  /*12860*/  F2FP.BF16.PACK_AB R138, R139, R138 ;  /* 0x0000008a8b8a723e */ /* 0x000fe400000010ff */
[----:B------:R-:W-:Y:S01]  /*12870*/  F2FP.BF16.PACK_AB R35, R35, R144 ;  /* 0x000000902323723e */ /* 0x000fe200000010ff */
[----:B------:R-:W-:Y:S01]  /*12880*/  IMAD.IADD R2, R52, 0x1, -R0 ;  /* 0x0000000134027824 */ /* 0x000fe200078e0a00 */
[----:B------:R-:W-:Y:S02]  /*12890*/  F2FP.BF16.PACK_AB R34, R34, R146 ;  /* 0x000000922222723e */ /* 0x000fe400000010ff */
[----:B------:R-:W-:Y:S02]  /*128a0*/  F2FP.BF16.PACK_AB R32, R32, R156 ;  /* 0x0000009c2020723e */ /* 0x000fe400000010ff */
[----:B------:R-:W-:Y:S02]  /*128b0*/  LEA.HI R0, R2, R2, RZ, 0x1 ;  /* 0x0000000202007211 */ /* 0x000fe400078f08ff */
[----:B------:R-:W-:-:S02]  /*128c0*/  F2FP.BF16.PACK_AB R31, R31, R158 ;  /* 0x0000009e1f1f723e */ /* 0x000fc400000010ff */
        /* <DEDUP_REMOVED lines=116> */
.L_x_332:
[----:B-1----:R-:W-:Y:S01]  /*13010*/  LOP3.LUT R0, R48, 0xffffffe0, RZ, 0xc0, !PT ;  /* 0xffffffe030007812 */ /* 0x002fe200078ec0ff */
[----:B------:R-:W1:Y:S01]  /*13020*/  S2R R21, SR_CTAID.X ;  /* 0x0000000000157919 */ /* 0x000e620000002500 */
[----:B------:R-:W-:Y:S01]  /*13030*/  SHF.R.S32.HI R7, RZ, 0x1f, R49 ;  /* 0x0000001fff077819 */ /* 0x000fe20000011431 */
[----:B------:R-:W-:Y:S01]  /*13040*/  IMAD.MOV.U32 R13, RZ, RZ, c[0x0][0x4e8] ;  /* 0x00013a00ff0d7624 */ /* 0x000fe200078e00ff */
[----:B------:R-:W-:Y:S01]  /*13050*/  LEA.HI R6, R29, R29, RZ, 0x1 ;  /* 0x0000001d1d067211 */ /* 0x000fe200078f08ff */
[----:B------:R-:W-:Y:S01]  /*13060*/  IMAD.IADD R0, R57, 0x1, -R0 ;  /* 0x0000000139007824 */ /* 0x000fe200078e0a00 */
[----:B------:R-:W-:Y:S01]  /*13070*/  LEA.HI R7, R7, R49, RZ, 0x2 ;  /* 0x0000003107077211 */ /* 0x000fe200078f10ff */
[----:B------:R-:W2:Y:S01]  /*13080*/  S2R R14, SR_CTAID.Y ;  /* 0x00000000000e7919 */ /* 0x000ea20000002600 */
[C---:B------:R-:W-:Y:S01]  /*13090*/  LOP3.LUT R8, R6.reuse, 0x1ffffffe, RZ, 0xc0, !PT ;  /* 0x1ffffffe06087812 */ /* 0x040fe200078ec0ff */
[----:B------:R-:W-:Y:S01]  /*130a0*/  IMAD.SHL.U32 R6, R6, 0x20, RZ ;  /* 0x0000002006067824 */ /* 0x000fe200078e00ff */
[----:B------:R-:W-:Y:S01]  /*130b0*/  SHF.R.S32.HI R9, RZ, 0x1f, R0 ;  /* 0x0000001fff097819 */ /* 0x000fe20000011400 */
[----:B------:R-:W-:Y:S01]  /*130c0*/  IMAD R11, R3, c[0x0][0x3a0], RZ ;  /* 0x0000e800030b7a24 */ /* 0x000fe200078e02ff */
[----:B------:R-:W-:Y:S01]  /*130d0*/  LOP3.LUT R7, R7, 0xffffffc, RZ, 0xc0, !PT ;  /* 0x0ffffffc07077812 */ /* 0x000fe200078ec0ff */
[----:B------:R-:W-:Y:S01]  /*130e0*/  IMAD.WIDE.U32 R4, R2, c[0x0][0x3a0], RZ ;  /* 0x0000e80002047a25 */ /* 0x000fe200078e00ff */
[----:B------:R-:W-:Y:S01]  /*130f0*/  LEA.HI R9, R9, R0, RZ, 0x2 ;  /* 0x0000000009097211 */ /* 0x000fe200078f10ff */
[----:B------:R-:W-:Y:S01]  /*13100*/  BSSY B0, `(.L_x_333) ;  /* 0x0000088000007945 */ /* 0x000fe20003800000 */
[----:B------:R-:W-:Y:S01]  /*13110*/  IADD3 R10, R29, -R8, RZ ;  /* 0x800000081d0a7210 */ /* 0x000fe20007ffe0ff */
[----:B-----5:R-:W-:Y:S01]  /*13120*/  IMAD R24, R24, c[0x0][0x4e8], RZ ;  /* 0x00013a0018187a24 */ /* 0x020fe200078e02ff */
[----:B------:R-:W-:Y:S01]  /*13130*/  LOP3.LUT R8, R6, 0xffffffc0, RZ, 0xc0, !PT ;  /* 0xffffffc006087812 */ /* 0x000fe200078ec0ff */
[----:B------:R-:W-:Y:S01]  /*13140*/  IMAD.IADD R6, R49, 0x1, -R7 ;  /* 0x0000000131067824 */ /* 0x000fe200078e0a07 */
[----:B------:R-:W-:Y:S01]  /*13150*/  SHF.R.S32.HI R7, RZ, 0x2, R9 ;  /* 0x00000002ff077819 */ /* 0x000fe20000011409 */
[----:B------:R-:W-:Y:S01]  /*13160*/  IMAD R9, R2, c[0x0][0x3a4], R11 ;  /* 0x0000e90002097a24 */ /* 0x000fe200078e020b */
[----:B------:R-:W-:Y:S01]  /*13170*/  LEA.HI R12, R52, R52, RZ, 0x1 ;  /* 0x00000034340c7211 */ /* 0x000fe200078f08ff */
[----:B------:R-:W-:Y:S01]  /*13180*/  IMAD R8, R10, 0x8, R8 ;  /* 0x000000080a087824 */ /* 0x000fe200078e0208 */
[----:B------:R-:W-:Y:S01]  /*13190*/  LEA R16, R6, R7, 0x4 ;  /* 0x0000000706107211 */ /* 0x000fe200078e20ff */
[----:B------:R-:W-:Y:S01]  /*131a0*/  IMAD.IADD R5, R5, 0x1, R9 ;  /* 0x0000000105057824 */ /* 0x000fe200078e0209 */
[----:B------:R-:W-:-:S02]  /*131b0*/  LOP3.LUT R6, R12, 0x3fffffe, RZ, 0xc0, !PT ;  /* 0x03fffffe0c067812 */ /* 0x000fc400078ec0ff */
[----:B------:R-:W-:Y:S02]  /*131c0*/  ISETP.NE.AND P2, PT, R13, 0x1, PT ;  /* 0x000000010d00780c */ /* 0x000fe40003f45270 */
[----:B------:R-:W-:Y:S01]  /*131d0*/  LOP3.LUT P0, RZ, R0, 0x3, RZ, 0xc0, !PT ;  /* 0x0000000300ff7812 */ /* 0x000fe2000780c0ff */
[----:B------:R-:W-:Y:S01]  /*131e0*/  IMAD.IADD R0, R52, 0x1, -R6 ;  /* 0x0000000134007824 */ /* 0x000fe200078e0a06 */
[----:B------:R-:W-:Y:S01]  /*131f0*/  IADD3 R6, R16, R8, RZ ;  /* 0x0000000810067210 */ /* 0x000fe20007ffe0ff */
[----:B--2---:R-:W-:Y:S01]  /*13200*/  IMAD.WIDE.U32 R12, R14, c[0x0][0x490], R2 ;  /* 0x000124000e0c7a25 */ /* 0x004fe200078e0002 */
[----:B------:R-:W-:Y:S02]  /*13210*/  SHF.R.S32.HI R7, RZ, 0x1f, R14 ;  /* 0x0000001fff077819 */ /* 0x000fe4000001140e */
[----:B------:R-:W-:Y:S01]  /*13220*/  SEL R10, R63, RZ, !P1 ;  /* 0x000000ff3f0a7207 */ /* 0x000fe20004800000 */
[----:B-1----:R-:W-:Y:S01]  /*13230*/  IMAD R6, R21, 0x80, R6 ;  /* 0x0000008015067824 */ /* 0x002fe200078e0206 */
[----:B------:R-:W-:Y:S01]  /*13240*/  LEA.HI R17, R61, R57, RZ, 0x3 ;  /* 0x000000393d117211 */ /* 0x000fe200078f18ff */
[----:B------:R-:W-:-:S02]  /*13250*/  IMAD R20, R49, 0x8, R0 ;  /* 0x0000000831147824 */ /* 0x000fc400078e0200 */
[----:B------:R-:W-:Y:S01]  /*13260*/  @P2 IMAD.HI.U32 R0, R6, c[0x0][0x4ec], RZ ;  /* 0x00013b0006002a27 */ /* 0x000fe200078e00ff */
[----:B------:R-:W-:-:S03]  /*13270*/  MOV R8, R6 ;  /* 0x0000000600087202 */ /* 0x000fc60000000f00 */
[C---:B------:R-:W-:Y:S01]  /*13280*/  IMAD R2, R7.reuse, c[0x0][0x490], RZ ;  /* 0x0001240007027a24 */ /* 0x040fe200078e02ff */
[----:B------:R-:W-:Y:S01]  /*13290*/  @P2 SHF.R.U32.HI R8, RZ, c[0x0][0x4f0], R0 ;  /* 0x00013c00ff082a19 */ /* 0x000fe20000011600 */
[----:B------:R-:W-:Y:S01]  /*132a0*/  IMAD R15, R7, c[0x0][0x3e8], RZ ;  /* 0x0000fa00070f7a24 */ /* 0x000fe200078e02ff */
[----:B------:R-:W-:Y:S01]  /*132b0*/  SHF.R.S32.HI R0, RZ, 0x1f, R63 ;  /* 0x0000001fff007819 */ /* 0x000fe2000001143f */
[----:B------:R-:W-:Y:S01]  /*132c0*/  IMAD R2, R14, c[0x0][0x494], R2 ;  /* 0x000125000e027a24 */ /* 0x000fe200078e0202 */
[----:B------:R-:W-:Y:S01]  /*132d0*/  IADD3 R7, -R8, RZ, RZ ;  /* 0x000000ff08077210 */ /* 0x000fe20007ffe1ff */
[----:B------:R-:W-:Y:S01]  /*132e0*/  IMAD R15, R14, c[0x0][0x3ec], R15 ;  /* 0x0000fb000e0f7a24 */ /* 0x000fe200078e020f */
[----:B------:R-:W-:Y:S01]  /*132f0*/  SEL R0, R0, RZ, !P1 ;  /* 0x000000ff00007207 */ /* 0x000fe20004800000 */
[----:B------:R-:W-:Y:S02]  /*13300*/  IMAD.IADD R3, R13, 0x1, R2 ;  /* 0x000000010d037824 */ /* 0x000fe400078e0202 */
[----:B------:R-:W-:Y:S01]  /*13310*/  IMAD.MOV.U32 R2, RZ, RZ, R12 ;  /* 0x000000ffff027224 */ /* 0x000fe200078e000c */
[----:B------:R-:W-:Y:S01]  /*13320*/  SHF.L.U32 R12, R17, 0x3, RZ ;  /* 0x00000003110c7819 */ /* 0x000fe200000006ff */
[----:B------:R-:W-:-:S04]  /*13330*/  IMAD.WIDE.U32 R4, R14, c[0x0][0x3e8], R4 ;  /* 0x0000fa000e047a25 */ /* 0x000fc800078e0004 */
[----:B------:R-:W-:Y:S02]  /*13340*/  IMAD R14, R29, 0x20, R52 ;  /* 0x000000201d0e7824 */ /* 0x000fe400078e0234 */
[----:B------:R-:W-:Y:S02]  /*13350*/  IMAD R11, R7, c[0x0][0x4e8], R6 ;  /* 0x00013a00070b7a24 */ /* 0x000fe400078e0206 */
[----:B------:R-:W-:Y:S02]  /*13360*/  IMAD R9, R0, c[0x0][0x498], RZ ;  /* 0x0001260000097a24 */ /* 0x000fe400078e02ff */
[----:B------:R-:W-:-:S04]  /*13370*/  IMAD.WIDE.U32 R6, R10, c[0x0][0x498], R2 ;  /* 0x000126000a067a25 */ /* 0x000fc800078e0002 */
[----:B------:R-:W-:Y:S02]  /*13380*/  IMAD R14, R21, 0x80, R14 ;  /* 0x00000080150e7824 */ /* 0x000fe400078e020e */
[----:B------:R-:W-:Y:S01]  /*13390*/  IMAD.IADD R3, R5, 0x1, R15 ;  /* 0x0000000105037824 */ /* 0x000fe200078e020f */
[----:B------:R-:W-:Y:S01]  /*133a0*/  SHF.R.S32.HI R5, RZ, 0x1f, R8 ;  /* 0x0000001fff057819 */ /* 0x000fe20000011408 */
[----:B------:R-:W-:Y:S01]  /*133b0*/  IMAD R9, R10, c[0x0][0x49c], R9 ;  /* 0x000127000a097a24 */ /* 0x000fe200078e0209 */
[----:B------:R-:W-:Y:S01]  /*133c0*/  IADD3 R8, P1, R8, R6, RZ ;  /* 0x0000000608087210 */ /* 0x000fe20007f3e0ff */
[----:B------:R-:W-:Y:S01]  /*133d0*/  @P2 IMAD.HI.U32 R2, R14, c[0x0][0x4ec], RZ ;  /* 0x00013b000e022a27 */ /* 0x000fe200078e00ff */
[----:B------:R-:W-:Y:S02]  /*133e0*/  MOV R18, R14 ;  /* 0x0000000e00127202 */ /* 0x000fe40000000f00 */
[----:B------:R-:W-:Y:S01]  /*133f0*/  IADD3.X R9, R5, R7, R9, P1, !PT ;  /* 0x0000000705097210 */ /* 0x000fe20000ffe409 */
[----:B------:R-:W-:Y:S01]  /*13400*/  IMAD R0, R0, c[0x0][0x3f0], RZ ;  /* 0x0000fc0000007a24 */ /* 0x000fe200078e02ff */
[----:B------:R-:W-:Y:S01]  /*13410*/  SHF.R.S32.HI R7, RZ, 0x1f, R11 ;  /* 0x0000001fff077819 */ /* 0x000fe2000001140b */
[----:B------:R-:W-:Y:S01]  /*13420*/  IMAD.SHL.U32 R6, R29, 0x8, RZ ;  /* 0x000000081d067824 */ /* 0x000fe200078e00ff */
[----:B------:R-:W-:Y:S01]  /*13430*/  @P2 SHF.R.U32.HI R18, RZ, c[0x0][0x4f0], R2 ;  /* 0x00013c00ff122a19 */ /* 0x000fe20000011602 */
[----:B------:R-:W-:-:S02]  /*13440*/  IMAD.MOV.U32 R2, RZ, RZ, R4 ;  /* 0x000000ffff027224 */ /* 0x000fc400078e0004 */
[----:B------:R-:W-:Y:S02]  /*13450*/  IMAD R7, R7, c[0x0][0x488], RZ ;  /* 0x0001220007077a24 */ /* 0x000fe400078e02ff */
[----:B------:R-:W-:Y:S01]  /*13460*/  IMAD R13, R10, c[0x0][0x3f4], R0 ;  /* 0x0000fd000a0d7a24 */ /* 0x000fe200078e0200 */
[----:B------:R-:W-:Y:S01]  /*13470*/  LOP3.LUT R0, R12, 0xc0, RZ, 0xc0, !PT ;  /* 0x000000c00c007812 */ /* 0x000fe200078ec0ff */
[----:B------:R-:W-:-:S03]  /*13480*/  IMAD.WIDE.U32 R4, R10, c[0x0][0x3f0], R2 ;  /* 0x0000fc000a047a25 */ /* 0x000fc600078e0002 */
[----:B------:R-:W-:Y:S01]  /*13490*/  SHF.R.U32.HI R10, RZ, 0x3, R0 ;  /* 0x00000003ff0a7819 */ /* 0x000fe20000011600 */
[----:B------:R-:W-:Y:S01]  /*134a0*/  IMAD.WIDE.U32 R2, R11, c[0x0][0x488], R8 ;  /* 0x000122000b027a25 */ /* 0x000fe200078e0008 */
[----:B------:R-:W-:Y:S02]  /*134b0*/  LOP3.LUT R9, R0, 0x18, R6, 0xf8, !PT ;  /* 0x0000001800097812 */ /* 0x000fe400078ef806 */
[----:B------:R-:W-:Y:S01]  /*134c0*/  IADD3 R5, R5, R13, RZ ;  /* 0x0000000d05057210 */ /* 0x000fe20007ffe0ff */
[----:B------:R-:W-:Y:S01]  /*134d0*/  IMAD R8, R11, c[0x0][0x48c], R7 ;  /* 0x000123000b087a24 */ /* 0x000fe200078e0207 */
[----:B------:R-:W-:Y:S01]  /*134e0*/  LEA R7, P1, R2, c[0x0][0x450], 0x2 ;  /* 0x0001140002077a11 */ /* 0x000fe200078210ff */
[----:B------:R-:W-:Y:S01]  /*134f0*/  IMAD.MOV R0, RZ, RZ, -R18 ;  /* 0x000000ffff007224 */ /* 0x000fe200078e0a12 */
[----:B------:R-:W-:Y:S01]  /*13500*/  LOP3.LUT R19, R9, R10, RZ, 0x3c, !PT ;  /* 0x0000000a09137212 */ /* 0x000fe200078e3cff */
[----:B------:R-:W-:Y:S01]  /*13510*/  IMAD.IADD R3, R3, 0x1, R8 ;  /* 0x0000000103037824 */ /* 0x000fe200078e0208 */
[----:B------:R-:W-:Y:S01]  /*13520*/  SHF.R.S32.HI R8, RZ, 0x1f, R18 ;  /* 0x0000001fff087819 */ /* 0x000fe20000011412 */
[----:B------:R-:W-:Y:S01]  /*13530*/  IMAD R9, R0, c[0x0][0x4e8], R14 ;  /* 0x00013a0000097a24 */ /* 0x000fe200078e020e */
[----:B------:R-:W-:Y:S02]  /*13540*/  SHFL.IDX PT, R12, R7, 0x1, 0x1c1f ;  /* 0x003c1f00070c7f89 */ /* 0x000fe400000e0000 */
[----:B------:R-:W-:Y:S01]  /*13550*/  LEA.HI.X R0, R2, c[0x0][0x454], R3, 0x2, P1 ;  /* 0x0001150002007a11 */ /* 0x000fe200008f1403 */
[----:B------:R-:W-:Y:S01]  /*13560*/  IMAD R2, R8, c[0x0][0x3e0], RZ ;  /* 0x0000f80008027a24 */ /* 0x000fe200078e02ff */
[----:B------:R-:W-:Y:S01]  /*13570*/  SHFL.IDX PT, R14, R7, RZ, 0x1c1f ;  /* 0x001c1fff070e7589 */ /* 0x000fe200000e0000 */
[----:B------:R-:W-:-:S03]  /*13580*/  IMAD R8, R21, 0x80, R16 ;  /* 0x0000008015087824 */ /* 0x000fc600078e0210 */
[----:B------:R-:W1:Y:S02]  /*13590*/  SHFL.IDX PT, R15, R0, RZ, 0x1c1f ;  /* 0x001c1fff000f7589 */ /* 0x000e6400000e0000 */
        /* <DEDUP_REMOVED lines=10> */
[C---:B--2---:R-:W-:Y:S02]  /*13640*/  IADD3 R0, R8.reuse, 0x8, RZ ;  /* 0x0000000808007810 */ /* 0x044fe40007ffe0ff */
[----:B------:R-:W-:Y:S02]  /*13650*/  IADD3 R8, R8, 0x48, RZ ;  /* 0x0000004808087810 */ /* 0x000fe40007ffe0ff */
[-C--:B------:R-:W-:Y:S02]  /*13660*/  ISETP.GE.OR P2, PT, R0, R24.reuse, P0 ;  /* 0x000000180000720c */ /* 0x080fe40000746670 */
[----:B------:R-:W-:Y:S02]  /*13670*/  SHF.R.S32.HI R4, RZ, 0x1f, R9 ;  /* 0x0000001fff047819 */ /* 0x000fe40000011409 */
[-C--:B------:R-:W-:Y:S01]  /*13680*/  ISETP.GE.OR P1, PT, R5, R24.reuse, P0 ;  /* 0x000000180500720c */ /* 0x080fe20000726670 */
[----:B------:R-:W-:Y:S01]  /*13690*/  IMAD.U32 R5, R20, 0x20, R19 ;  /* 0x0000002014057824 */ /* 0x000fe200078e0013 */
[----:B------:R-:W-:Y:S01]  /*136a0*/  ISETP.GE.OR P0, PT, R8, R24, P0 ;  /* 0x000000180800720c */ /* 0x000fe20000706670 */
[----:B------:R-:W-:Y:S01]  /*136b0*/  IMAD R0, R4, c[0x0][0x3d8], RZ ;  /* 0x0000f60004007a24 */ /* 0x000fe200078e02ff */
[----:B------:R-:W-:-:S03]  /*136c0*/  IADD3 R3, R3, R7, RZ ;  /* 0x0000000703037210 */ /* 0x000fc60007ffe0ff */
[----:B------:R-:W-:Y:S02]  /*136d0*/  IMAD R4, R9, c[0x0][0x3dc], R0 ;  /* 0x0000f70009047a24 */ /* 0x000fe400078e0200 */
[----:B------:R-:W-:Y:S01]  /*136e0*/  IMAD.SHL.U32 R0, R5, 0x2, RZ ;  /* 0x0000000205007824 */ /* 0x000fe200078e00ff */
[----:B------:R-:W-:Y:S01]  /*136f0*/  @!P2 ST.E [R12.64], R51 ;  /* 0x000000330c00a985 */ /* 0x000fe2000c101908 */
[----:B------:R-:W-:-:S03]  /*13700*/  IMAD.WIDE.U32 R2, R9, c[0x0][0x3d8], R2 ;  /* 0x0000f60009027a25 */ /* 0x000fc600078e0002 */
[----:B---3--:R-:W-:Y:S02]  /*13710*/  @!P1 ST.E [R16.64], R53 ;  /* 0x0000003510009985 */ /* 0x008fe4000c101908 */
[----:B------:R-:W-:Y:S02]  /*13720*/  IADD3 R3, R3, R4, RZ ;  /* 0x0000000403037210 */ /* 0x000fe40007ffe0ff */
        /* <DEDUP_REMOVED lines=8> */
[----:B-1----:R-:W-:-:S03]  /*137b0*/  IMAD R11, R21, 0x80, R52 ;  /* 0x00000080150b7824 */ /* 0x002fc600078e0234 */
[----:B------:R1:W1:Y:S01]  /*137c0*/  LDS.128 R28, [R0+0x4880] ;  /* 0x00488000001c7984 */ /* 0x0002620000000c00 */
[----:B------:R-:W-:-:S03]  /*137d0*/  LEA.HI.X R10, R2, c[0x0][0x384], R3, 0x1, P0 ;  /* 0x0000e100020a7a11 */ /* 0x000fc600000f0c03 */
[----:B------:R1:W1:Y:S01]  /*137e0*/  LDS.128 R40, [R0+0x5080] ;  /* 0x0050800000287984 */ /* 0x0002620000000c00 */
[----:B------:R-:W-:-:S03]  /*137f0*/  ISETP.GE.AND P0, PT, R11, R24, PT ;  /* 0x000000180b00720c */ /* 0x000fc60003f06270 */
[----:B------:R1:W1:Y:S04]  /*13800*/  LDS.128 R64, [R0+0x5880] ;  /* 0x0058800000407984 */ /* 0x0002680000000c00 */
[----:B------:R1:W1:Y:S04]  /*13810*/  SHFL.IDX PT, R2, R25, RZ, 0x1c1f ;  /* 0x001c1fff19027589 */ /* 0x00026800000e0000 */
[----:B------:R1:W1:Y:S02]  /*13820*/  SHFL.IDX PT, R3, R10, RZ, 0x1c1f ;  /* 0x001c1fff0a037589 */ /* 0x00026400000e0000 */
        /* <DEDUP_REMOVED lines=21> */
.L_x_334:
[----:B---3--:R-:W-:Y:S05]  /*13980*/  BSYNC B0 ;  /* 0x0000000000007941 */ /* 0x008fea0003800000 */
.L_x_333:
        /* <DEDUP_REMOVED lines=23> */
.L_x_336:
[----:B------:R-:W-:Y:S05]  /*13b00*/  BSYNC B0 ;  /* 0x0000000000007941 */ /* 0x000fea0003800000 */
.L_x_335:
        /* <DEDUP_REMOVED lines=23> */
.L_x_338:
[----:B------:R-:W-:Y:S05]  /*13c80*/  BSYNC B0 ;  /* 0x0000000000007941 */ /* 0x000fea0003800000 */
.L_x_337:
        /* <DEDUP_REMOVED lines=24> */
.L_x_331:
        /* <DEDUP_REMOVED lines=19> */
.L_x_339:
[----:B-1----:R-:W1:Y:S01]  /*13f40*/  S2R R11, SR_TID.X ;  /* 0x00000000000b7919 */ /* 0x002e620000002100 */
[----:B------:R-:W-:Y:S01]  /*13f50*/  SHF.R.S32.HI R0, RZ, 0x1f, R8 ;  /* 0x0000001fff007819 */ /* 0x000fe20000011408 */
[----:B------:R-:W-:Y:S01]  /*13f60*/  BSSY B0, `(.L_x_340) ;  /* 0x0000028000007945 */ /* 0x000fe20003800000 */
[----:B------:R-:W-:-:S02]  /*13f70*/  SEL R10, R8, RZ, !P0 ;  /* 0x000000ff080a7207 */ /* 0x000fc40004000000 */
[----:B------:R-:W-:Y:S02]  /*13f80*/  SEL R12, R0, RZ, !P0 ;  /* 0x000000ff000c7207 */ /* 0x000fe40004000000 */
[----:B-1----:R-:W-:-:S13]  /*13f90*/  ISETP.GT.AND P1, PT, R11, 0x7f, PT ;  /* 0x0000007f0b00780c */ /* 0x002fda0003f24270 */
        /* <DEDUP_REMOVED lines=36> */
.L_x_341:
[----:B------:R-:W-:Y:S05]  /*141e0*/  BSYNC B0 ;  /* 0x0000000000007941 */ /* 0x000fea0003800000 */
.L_x_340:
        /* <DEDUP_REMOVED lines=66> */
.L_x_343:
[----:B------:R-:W-:Y:S05]  /*14610*/  BSYNC B0 ;  /* 0x0000000000007941 */ /* 0x000fea0003800000 */
.L_x_342:
        /* <DEDUP_REMOVED lines=21> */
.L_x_345:
[----:B------:R-:W-:Y:S05]  /*14770*/  BSYNC B0 ;  /* 0x0000000000007941 */ /* 0x000fea0003800000 */
.L_x_344:
        /* <DEDUP_REMOVED lines=21> */
.L_x_347:
[----:B------:R-:W-:Y:S05]  /*148d0*/  BSYNC B0 ;  /* 0x0000000000007941 */ /* 0x000fea0003800000 */
.L_x_346:
        /* <DEDUP_REMOVED lines=22> */
.L_x_348:
        /* <DEDUP_REMOVED lines=12> */
.L_x_758:


//--------------------- .text._ZN7cutlass13device_kernelIN5flash19enable_sm80_to_sm89INS1_16FlashAttnFwdSm80INS1_25CollectiveMainloopFwdSm80ILi4ELi1ELb0EN4cute5tupleIJNS5_1CILi128EEENS7_ILi48EEENS7_ILi96EEEEEELi96ENS_10bfloat16_tEfNS_4arch4Sm80ELb0ELb1ELb1ELb1ELb0ELb1ELb1ELb0EEENS1_21CollectiveEpilogueFwdINS6_IJS8_SA_S9_EEENS6_IJNS7_ILi1EEESI_SI_EEESC_SE_Li128ELb1ELb1ELb0ELb0EEENS1_19SingleTileSchedulerILb1ELb0ELb1ELi128EEEEEEEEEvNT_6ParamsE --------------------------
	.section	.text._ZN7cutlass13device_kernelIN5flash19enable_sm80_to_sm89INS1_16FlashAttnFwdSm80INS1_25CollectiveMainloopFwdSm80ILi4ELi1ELb0EN4cute5tupleIJNS5_1CILi128EEENS7_ILi48EEENS7_ILi96EEEEEELi96ENS_10bfloat16_tEfNS_4arch4Sm80ELb0ELb1ELb1ELb1ELb0ELb1ELb1ELb0EEENS1_21CollectiveEpilogueFwdINS6_IJS8_SA_S9_EEENS6_IJNS7_ILi1EEESI_SI_EEESC_SE_Li128ELb1ELb1ELb0ELb0EEENS1_19SingleTileSchedulerILb1ELb0ELb1ELi128EEEEEEEEEvNT_6ParamsE,"ax",@progbits
	.sectioninfo	@"SHI_REGISTERS=255"
	.align	128
.text._ZN7cutlass13device_kernelIN5flash19enable_sm80_to_sm89INS1_16FlashAttnFwdSm80INS1_25CollectiveMainloopFwdSm80ILi4ELi1ELb0EN4cute5tupleIJNS5_1CILi128EEENS7_ILi48EEENS7_ILi96EEEEEELi96ENS_10bfloat16_tEfNS_4arch4Sm80ELb0ELb1ELb1ELb1ELb0ELb1ELb1ELb0EEENS1_21CollectiveEpilogueFwdINS6_IJS8_SA_S9_EEENS6_IJNS7_ILi1EEESI_SI_EEESC_SE_Li128ELb1ELb1ELb0ELb0EEENS1_19SingleTileSchedulerILb1ELb0ELb1ELi128EEEEEEEEEvNT_6ParamsE:
        .type           _ZN7cutlass13device_kernelIN5flash19enable_sm80_to_sm89INS1_16FlashAttnFwdSm80INS1_25CollectiveMainloopFwdSm80ILi4ELi1ELb0EN4cute5tupleIJNS5_1CILi128EEENS7_ILi48EEENS7_ILi96EEEEEELi96ENS_10bfloat16_tEfNS_4arch4Sm80ELb0ELb1ELb1ELb1ELb0ELb1ELb1ELb0EEENS1_21CollectiveEpilogueFwdINS6_IJS8_SA_S9_EEENS6_IJNS7_ILi1EEESI_SI_EEESC_SE_Li128ELb1ELb1ELb0ELb0EEENS1_19SingleTileSchedulerILb1ELb0ELb1ELi128EEEEEEEEEvNT_6ParamsE,@function
        .size           _ZN7cutlass13device_kernelIN5flash19enable_sm80_to_sm89INS1_16FlashAttnFwdSm80INS1_25CollectiveMainloopFwdSm80ILi4ELi1ELb0EN4cute5tupleIJNS5_1CILi128EEENS7_ILi48EEENS7_ILi96EEEEEELi96ENS_10bfloat16_tEfNS_4arch4Sm80ELb0ELb1ELb1ELb1ELb0ELb1ELb1ELb0EEENS1_21CollectiveEpilogueFwdINS6_IJS8_SA_S9_EEENS6_IJNS7_ILi1EEESI_SI_EEESC_SE_Li128ELb1ELb1ELb0ELb0EEENS1_19SingleTileSchedulerILb1ELb0ELb1ELi128EEEEEEEEEvNT_6ParamsE,(.L_x_759 - _ZN7cutlass13device_kernelIN5flash19enable_sm80_to_sm89INS1_16FlashAttnFwdSm80INS1_25CollectiveMainloopFwdSm80ILi4ELi1ELb0EN4cute5tupleIJNS5_1CILi128EEENS7_ILi48EEENS7_ILi96EEEEEELi96ENS_10bfloat16_tEfNS_4arch4Sm80ELb0ELb1ELb1ELb1ELb0ELb1ELb1ELb0EEENS1_21CollectiveEpilogueFwdINS6_IJS8_SA_S9_EEENS6_IJNS7_ILi1EEESI_SI_EEESC_SE_Li128ELb1ELb1ELb0ELb0EEENS1_19SingleTileSchedulerILb1ELb0ELb1ELi128EEEEEEEEEvNT_6ParamsE)
        .other          _ZN7cutlass13device_kernelIN5flash19enable_sm80_to_sm89INS1_16FlashAttnFwdSm80INS1_25CollectiveMainloopFwdSm80ILi4ELi1ELb0EN4cute5tupleIJNS5_1CILi128EEENS7_ILi48EEENS7_ILi96EEEEEELi96ENS_10bfloat16_tEfNS_4arch4Sm80ELb0ELb1ELb1ELb1ELb0ELb1ELb1ELb0EEENS1_21CollectiveEpilogueFwdINS6_IJS8_SA_S9_EEENS6_IJNS7_ILi1EEESI_SI_EEESC_SE_Li128ELb1ELb1ELb0ELb0EEENS1_19SingleTileSchedulerILb1ELb0ELb1ELi128EEEEEEEEEvNT_6ParamsE,@"STO_CUDA_ENTRY STV_DEFAULT"
_ZN7cutlass13device_kernelIN5flash19enable_sm80_to_sm89INS1_16FlashAttnFwdSm80INS1_25CollectiveMainloopFwdSm80ILi4ELi1ELb0EN4cute5tupleIJNS5_1CILi128EEENS7_ILi48EEENS7_ILi96EEEEEELi96ENS_10bfloat16_tEfNS_4arch4Sm80ELb0ELb1ELb1ELb1ELb0ELb1ELb1ELb0EEENS1_21CollectiveEpilogueFwdINS6_IJS8_SA_S9_EEENS6_IJNS7_ILi1EEESI_SI_EEESC_SE_Li128ELb1ELb1ELb0ELb0EEENS1_19SingleTileSchedulerILb1ELb0ELb1ELi128EEEEEEEEEvNT_6ParamsE:
        /* <DEDUP_REMOVED lines=17> */
.L_x_350:
        /* <DEDUP_REMOVED lines=8> */
.L_x_352:
[----:B------:R-:W-:-:S04]  /*0190*/  MOV R0, c[0x0][0x54c] ;  /* 0x0001530000007a02 */ /* 0x000fc80000000f00 */
.L_x_351:
[----:B------:R-:W-:Y:S01]  /*01a0*/  USHF.L.U32 UR4, UR4, 0x7, URZ ;  /* 0x0000000704047899 */ /* 0x000fe2000800063f */
[----:B-----5:R-:W-:-:S05]  /*01b0*/  IMAD R0, R0, c[0x0][0x548], RZ ;  /* 0x0001520000007a24 */ /* 0x020fca00078e02ff */
[----:B------:R-:W-:-:S04]  /*01c0*/  MOV R12, UR4 ;  /* 0x00000004000c7c02 */ /* 0x000fc80008000f00 */
[----:B------:R-:W-:-:S04]  /*01d0*/  ISETP.GE.AND P0, PT, R12, R0, PT ;  /* 0x000000000c00720c */ /* 0x000fc80003f06270 */
[----:B------:R-:W-:-:S05]  /*01e0*/  SEL R0, R5, 0xffffffff, !P0 ;  /* 0xffffffff05007807 */ /* 0x000fca0004000000 */
[----:B------:R2:W-:Y:S01]  /*01f0*/  STL [R1+0x64], R0 ;  /* 0x0000640001007387 */ /* 0x0005e20000100800 */
[----:B------:R-:W-:Y:S05]  /*0200*/  BRA `(.L_x_353) ;  /* 0x0000014000007947 */ /* 0x000fea0003800000 */
.L_x_349:
[----:B------:R-:W-:-:S04]  /*0210*/  ISETP.NE.U32.AND P0, PT, RZ, c[0x0][0x568], PT ;  /* 0x00015a00ff007a0c */ /* 0x000fc80003f05070 */
[----:B------:R-:W-:-:S13]  /*0220*/  ISETP.NE.AND.EX P0, PT, RZ, c[0x0][0x56c], PT, P0 ;  /* 0x00015b00ff007a0c */ /* 0x000fda0003f05300 */
[----:B------:R-:W-:Y:S05]  /*0230*/  @!P0 BRA `(.L_x_354) ;  /* 0x0000002000008947 */ /* 0x000fea0003800000 */
[----:B------:R1:W5:Y:S01]  /*0240*/  LDG.E R0, [R2.64] ;  /* 0x0000000c02007981 */ /* 0x000362000c1e1900 */
[----:B------:R-:W-:Y:S05]  /*0250*/  BRA `(.L_x_355) ;  /* 0x0000009000007947 */ /* 0x000fea0003800000 */
.L_x_354:
        /* <DEDUP_REMOVED lines=8> */
.L_x_356:
[----:B------:R-:W-:-:S04]  /*02e0*/  MOV R0, c[0x0][0x54c] ;  /* 0x0001530000007a02 */ /* 0x000fc80000000f00 */
.L_x_355:
[----:B------:R-:W-:Y:S01]  /*02f0*/  USHF.L.U32 UR4, UR4, 0x7, URZ ;  /* 0x0000000704047899 */ /* 0x000fe2000800063f */
[----:B-----5:R-:W-:-:S05]  /*0300*/  IMAD R0, R0, c[0x0][0x548], RZ ;  /* 0x0001520000007a24 */ /* 0x020fca00078e02ff */
[----:B------:R-:W-:-:S04]  /*0310*/  MOV R12, UR4 ;  /* 0x00000004000c7c02 */ /* 0x000fc80008000f00 */
[----:B------:R-:W-:-:S04]  /*0320*/  ISETP.GE.AND P0, PT, R12, R0, PT ;  /* 0x000000000c00720c */ /* 0x000fc80003f06270 */
[----:B------:R-:W-:-:S05]  /*0330*/  SEL R0, R5, 0xffffffff, !P0 ;  /* 0xffffffff05007807 */ /* 0x000fca0004000000 */
[----:B------:R2:W-:Y:S04]  /*0340*/  STL [R1+0x64], R0 ;  /* 0x0000640001007387 */ /* 0x0005e80000100800 */
.L_x_353:
[----:B------:R-:W3:Y:S02]  /*0350*/  LDL R21, [R1+0x64] ;  /* 0x0000640001157983 */ /* 0x000ee40000100800 */
[----:B---3--:R-:W-:-:S13]  /*0360*/  ISETP.GE.AND P0, PT, R21, RZ, PT ;  /* 0x000000ff1500720c */ /* 0x008fda0003f06270 */
[----:B------:R-:W-:Y:S05]  /*0370*/  @!P0 EXIT ;  /* 0x000000000000894d */ /* 0x000fea0003800000 */
[----:B------:R-:W-:Y:S01]  /*0380*/  ISETP.NE.U32.AND P0, PT, RZ, c[0x0][0x370], PT ;  /* 0x0000dc00ff007a0c */ /* 0x000fe20003f05070 */
[----:B--2---:R-:W-:Y:S01]  /*0390*/  IMAD.MOV.U32 R0, RZ, RZ, c[0x0][0x168] ;  /* 0x00005a00ff007624 */ /* 0x004fe200078e00ff */
[----:B------:R-:W-:Y:S01]  /*03a0*/  ISETP.NE.U32.AND P1, PT, RZ, c[0x0][0x360], PT ;  /* 0x0000d800ff007a0c */ /* 0x000fe20003f25070 */
[----:B------:R-:W-:Y:S01]  /*03b0*/  IMAD.MOV.U32 R150, RZ, RZ, RZ ;  /* 0x000000ffff967224 */ /* 0x000fe200078e00ff */
[----:B------:R-:W-:Y:S01]  /*03c0*/  ISETP.NE.AND.EX P2, PT, RZ, c[0x0][0x374], PT, P0 ;  /* 0x0000dd00ff007a0c */ /* 0x000fe20003f45300 */
[----:B------:R-:W-:Y:S01]  /*03d0*/  CS2R R148, SRZ ;  /* 0x0000000000947805 */ /* 0x000fe2000001ff00 */
[----:B------:R-:W-:Y:S01]  /*03e0*/  ISETP.NE.AND.EX P0, PT, RZ, c[0x0][0x364], PT, P1 ;  /* 0x0000d900ff007a0c */ /* 0x000fe20003f05310 */
[----:B------:R-:W-:Y:S01]  /*03f0*/  IMAD.MOV.U32 R13, RZ, RZ, RZ ;  /* 0x000000ffff0d7224 */ /* 0x000fe200078e00ff */
[----:B------:R-:W-:Y:S01]  /*0400*/  ISETP.NE.U32.AND P1, PT, RZ, c[0x0][0x348], PT ;  /* 0x0000d200ff007a0c */ /* 0x000fe20003f25070 */
[----:B------:R-:W-:Y:S01]  /*0410*/  IMAD.WIDE R6, R21, R14, c[0x0][0x348] ;  /* 0x0000d20015067625 */ /* 0x000fe200078e020e */
[----:B------:R-:W-:-:S02]  /*0420*/  ISETP.NE.U32.AND P3, PT, RZ, c[0x0][0x350], PT ;  /* 0x0000d400ff007a0c */ /* 0x000fc40003f65070 */
[----:B------:R-:W-:Y:S01]  /*0430*/  ISETP.NE.U32.AND P4, PT, RZ, c[0x0][0x358], PT ;  /* 0x0000d600ff007a0c */ /* 0x000fe20003f85070 */
[CC--:B------:R-:W-:Y:S01]  /*0440*/  IMAD.WIDE R4, R21.reuse, R14.reuse, c[0x0][0x350] ;  /* 0x0000d40015047625 */ /* 0x0c0fe200078e020e */
[----:B------:R-:W-:Y:S02]  /*0450*/  ISETP.NE.AND.EX P1, PT, RZ, c[0x0][0x34c], PT, P1 ;  /* 0x0000d300ff007a0c */ /* 0x000fe40003f25310 */
[----:B------:R-:W-:Y:S01]  /*0460*/  ISETP.NE.AND.EX P5, PT, RZ, c[0x0][0x354], PT, P3 ;  /* 0x0000d500ff007a0c */ /* 0x000fe20003fa5330 */
[----:B------:R-:W-:Y:S01]  /*0470*/  @P2 IMAD.WIDE R10, R21, R14, c[0x0][0x370] ;  /* 0x0000dc00150a2625 */ /* 0x000fe200078e020e */
[----:B------:R-:W-:-:S03]  /*0480*/  ISETP.NE.AND.EX P4, PT, RZ, c[0x0][0x35c], PT, P4 ;  /* 0x0000d700ff007a0c */ /* 0x000fc60003f85340 */
[CC--:B-1----:R-:W-:Y:S01]  /*0490*/  IMAD.WIDE R2, R21.reuse, R14.reuse, c[0x0][0x358] ;  /* 0x0000d60015027625 */ /* 0x0c2fe200078e020e */
[----:B------:R1:W5:Y:S01]  /*04a0*/  @P2 LDG.E R150, [R10.64] ;  /* 0x0000000c0a962981 */ /* 0x000362000c1e1900 */
[----:B------:R-:W-:Y:S02]  /*04b0*/  P2R R17, PR, RZ, 0x20 ;  /* 0x00000020ff117803 */ /* 0x000fe40000000000 */
[----:B------:R-:W-:Y:S02]  /*04c0*/  @P0 IMAD.WIDE R8, R21, R14, c[0x0][0x360] ;  /* 0x0000d80015080625 */ /* 0x000fe400078e020e */
[----:B------:R1:W5:Y:S04]  /*04d0*/  @P1 LDG.E R149, [R6.64] ;  /* 0x0000000c06951981 */ /* 0x000368000c1e1900 */
[----:B------:R-:W2:Y:S04]  /*04e0*/  @P0 LDG.E R0, [R8.64] ;  /* 0x0000000c08000981 */ /* 0x000ea8000c1e1900 */
[----:B------:R1:W5:Y:S04]  /*04f0*/  @P5 LDG.E R148, [R4.64] ;  /* 0x0000000c04945981 */ /* 0x000368000c1e1900 */
[----:B------:R1:W5:Y:S04]  /*0500*/  @P4 LDG.E R13, [R2.64] ;  /* 0x0000000c020d4981 */ /* 0x000368000c1e1900 */
[----:B------:R-:W3:Y:S01]  /*0510*/  S2R R19, SR_CTAID.Y ;  /* 0x0000000000137919 */ /* 0x000ee20000002600 */
[----:B------:R-:W-:Y:S01]  /*0520*/  IMAD.MOV.U32 R16, RZ, RZ, c[0x0][0x1d0] ;  /* 0x00007400ff107624 */ /* 0x000fe200078e00ff */
[----:B---3--:R-:W-:-:S02]  /*0530*/  SHF.R.S32.HI R23, RZ, 0x1f, R19 ;  /* 0x0000001fff177819 */ /* 0x008fc40000011413 */
[----:B--2---:R2:W-:Y:S01]  /*0540*/  STL [R1+0x24], R0 ;  /* 0x0000240001007387 */ /* 0x0045e20000100800 */
[----:B------:R-:W-:Y:S02]  /*0550*/  IMAD.MOV.U32 R9, RZ, RZ, R0 ;  /* 0x000000ffff097224 */ /* 0x000fe400078e0000 */
[----:B--2---:R-:W-:Y:S01]  /*0560*/  IMAD.MOV.U32 R0, RZ, RZ, c[0x0][0x228] ;  /* 0x00008a00ff007624 */ /* 0x004fe200078e00ff */
[----:B------:R-:W-:Y:S05]  /*0570*/  @P0 BRA `(.L_x_357) ;  /* 0x0000005000000947 */ /* 0x000fea0003800000 */
[----:B-1----:R-:W-:Y:S05]  /*0580*/  @!P1 BRA `(.L_x_357) ;  /* 0x0000004000009947 */ /* 0x002fea0003800000 */
[----:B------:R1:W2:Y:S04]  /*0590*/  LDG.E R8, [R6.64] ;  /* 0x0000000c06087981 */ /* 0x0002a8000c1e1900 */
[----:B-1----:R-:W2:Y:S02]  /*05a0*/  LDG.E R6, [R6.64+0x4] ;  /* 0x0000040c06067981 */ /* 0x002ea4000c1e1900 */
[----:B--2---:R-:W-:-:S05]  /*05b0*/  IADD3 R9, -R8, R6, RZ ;  /* 0x0000000608097210 */ /* 0x004fca0007ffe1ff */
[----:B------:R1:W-:Y:S02]  /*05c0*/  STL [R1+0x24], R9 ;  /* 0x0000240901007387 */ /* 0x0003e40000100800 */
.L_x_357:
[----:B-1----:R-:W-:-:S04]  /*05d0*/  ISETP.NE.U32.AND P0, PT, RZ, c[0x0][0x368], PT ;  /* 0x0000da00ff007a0c */ /* 0x002fc80003f05070 */
[----:B------:R-:W-:-:S13]  /*05e0*/  ISETP.NE.AND.EX P0, PT, RZ, c[0x0][0x36c], PT, P0 ;  /* 0x0000db00ff007a0c */ /* 0x000fda0003f05300 */
[----:B------:R-:W-:Y:S05]  /*05f0*/  @!P0 BRA `(.L_x_358) ;  /* 0x0000003000008947 */ /* 0x000fea0003800000 */
[----:B------:R-:W-:-:S05]  /*0600*/  IMAD.WIDE R4, R21, R14, c[0x0][0x368] ;  /* 0x0000da0015047625 */ /* 0x000fca00078e020e */
[----:B------:R1:W5:Y:S01]  /*0610*/  LDG.E R16, [R4.64] ;  /* 0x0000000c04107981 */ /* 0x000362000c1e1900 */
[----:B------:R-:W-:Y:S05]  /*0620*/  BRA `(.L_x_359) ;  /* 0x0000004000007947 */ /* 0x000fea0003800000 */
.L_x_358:
[----:B------:R-:W-:Y:S05]  /*0630*/  @!P5 BRA `(.L_x_359) ;  /* 0x000000300000d947 */ /* 0x000fea0003800000 */
[----:B------:R1:W2:Y:S04]  /*0640*/  LDG.E R6, [R4.64] ;  /* 0x0000000c04067981 */ /* 0x0002a8000c1e1900 */
[----:B-1----:R-:W2:Y:S02]  /*0650*/  LDG.E R4, [R4.64+0x4] ;  /* 0x0000040c04047981 */ /* 0x002ea4000c1e1900 */
[----:B--2---:R-:W-:Y:S02]  /*0660*/  IADD3 R16, -R6, R4, RZ ;  /* 0x0000000406107210 */ /* 0x004fe40007ffe1ff */
.L_x_359:
[----:B------:R-:W2:Y:S04]  /*0670*/  LDL.LU R10, [R1+0x20] ;  /* 0x00002000010a7983 */ /* 0x000ea80000300800 */
[----:B-1----:R1:W3:Y:S04]  /*0680*/  @P4 LDG.E R5, [R2.64] ;  /* 0x0000000c02054981 */ /* 0x0022e8000c1e1900 */
[----:B------:R1:W3:Y:S01]  /*0690*/  @P4 LDG.E R4, [R2.64+0x4] ;  /* 0x0000040c02044981 */ /* 0x0002e2000c1e1900 */
[----:B------:R-:W-:Y:S01]  /*06a0*/  IMAD.MOV.U32 R6, RZ, RZ, c[0x0][0x2c4] ;  /* 0x0000b100ff067624 */ /* 0x000fe200078e00ff */
[----:B------:R-:W-:Y:S01]  /*06b0*/  ISETP.NE.U32.AND P0, PT, RZ, c[0x0][0x378], PT ;  /* 0x0000de00ff007a0c */ /* 0x000fe20003f05070 */
[----:B------:R-:W-:-:S02]  /*06c0*/  IMAD.MOV.U32 R7, RZ, RZ, c[0x0][0x32c] ;  /* 0x0000cb00ff077624 */ /* 0x000fc400078e00ff */
[----:B-----5:R-:W-:Y:S01]  /*06d0*/  IMAD.MOV.U32 R147, RZ, RZ, R16 ;  /* 0x000000ffff937224 */ /* 0x020fe200078e0010 */
[----:B------:R-:W-:Y:S02]  /*06e0*/  ISETP.NE.AND P2, PT, R6, 0x1, PT ;  /* 0x000000010600780c */ /* 0x000fe40003f45270 */
[----:B------:R-:W-:Y:S02]  /*06f0*/  ISETP.NE.AND.EX P0, PT, RZ, c[0x0][0x37c], PT, P0 ;  /* 0x0000df00ff007a0c */ /* 0x000fe40003f05300 */
[----:B------:R-:W-:Y:S01]  /*0700*/  ISETP.GE.AND P1, PT, R7, 0x1, PT ;  /* 0x000000010700780c */ /* 0x000fe20003f26270 */
[----:B------:R-:W-:Y:S02]  /*0710*/  IMAD.IADD R6, R16, 0x1, -R150 ;  /* 0x0000000110067824 */ /* 0x000fe400078e0a96 */
[----:B------:R-:W-:-:S08]  /*0720*/  IMAD.MOV.U32 R196, RZ, RZ, R12 ;  /* 0x000000ffffc47224 */ /* 0x000fd000078e000c */
[----:B-1----:R-:W-:-:S05]  /*0730*/  @P0 IMAD.WIDE R2, R21, R14, c[0x0][0x378] ;  /* 0x0000de0015020625 */ /* 0x002fca00078e020e */
[----:B------:R1:W5:Y:S02]  /*0740*/  @P0 LDG.E R147, [R2.64] ;  /* 0x0000000c02930981 */ /* 0x000364000c1e1900 */
[----:B-1----:R-:W-:-:S05]  /*0750*/  @P2 IADD3 R2, R196, 0x7f, RZ ;  /* 0x0000007fc4022810 */ /* 0x002fca0007ffe0ff */
[----:B------:R-:W-:Y:S01]  /*0760*/  @P2 IMAD.HI.U32 R3, R2, c[0x0][0x2c8], RZ ;  /* 0x0000b20002032a27 */ /* 0x000fe200078e00ff */
[----:B------:R-:W-:-:S04]  /*0770*/  IADD3 R2, R12, 0x7f, RZ ;  /* 0x0000007f0c027810 */ /* 0x000fc80007ffe0ff */
[----:B------:R-:W-:Y:S02]  /*0780*/  @P2 SHF.R.U32.HI R2, RZ, c[0x0][0x2cc], R3 ;  /* 0x0000b300ff022a19 */ /* 0x000fe40000011603 */
[----:B--2---:R-:W-:-:S04]  /*0790*/  LOP3.LUT R10, R10, 0xfffff7ff, RZ, 0xc0, !PT ;  /* 0xfffff7ff0a0a7812 */ /* 0x004fc800078ec0ff */
[----:B------:R-:W-:Y:S01]  /*07a0*/  @P2 LOP3.LUT R10, R10, 0x800, RZ, 0xfc, !PT ;  /* 0x000008000a0a2812 */ /* 0x000fe200078efcff */
[----:B---3--:R-:W-:-:S03]  /*07b0*/  @P4 IMAD.IADD R0, R4, 0x1, -R5 ;  /* 0x0000000104004824 */ /* 0x008fc600078e0a05 */
[----:B------:R-:W-:Y:S01]  /*07c0*/  LOP3.LUT R10, R10, 0xfffffbff, RZ, 0xc0, !PT ;  /* 0xfffffbff0a0a7812 */ /* 0x000fe200078ec0ff */
[----:B------:R-:W-:-:S03]  /*07d0*/  IMAD.IADD R8, R6, 0x1, R0 ;  /* 0x0000000106087824 */ /* 0x000fc600078e0200 */
[----:B------:R-:W-:Y:S02]  /*07e0*/  @P1 LOP3.LUT R10, R10, 0x400, RZ, 0xfc, !PT ;  /* 0x000004000a0a1812 */ /* 0x000fe400078efcff */
[----:B------:R1:W-:Y:S01]  /*07f0*/  STL [R1+0x1c], R8 ;  /* 0x00001c0801007387 */ /* 0x0003e20000100800 */
[----:B------:R-:W-:-:S03]  /*0800*/  IADD3 R151, R8, 0x1, -R9 ;  /* 0x0000000108977810 */ /* 0x000fc60007ffe809 */
[----:B------:R1:W-:Y:S02]  /*0810*/  STL [R1+0x20], R10 ;  /* 0x0000200a01007387 */ /* 0x0003e40000100800 */
        /* <DEDUP_REMOVED lines=12> */
.L_x_361:
[----:B------:R-:W-:-:S13]  /*08e0*/  ISETP.NE.AND P0, PT, R7, 0x1, PT ;  /* 0x000000010700780c */ /* 0x000fda0003f05270 */
[----:B------:R-:W-:-:S05]  /*08f0*/  @P0 IMAD.HI.U32 R2, R3, c[0x0][0x330], RZ ;  /* 0x0000cc0003020a27 */ /* 0x000fca00078e00ff */
[----:B------:R-:W-:-:S05]  /*0900*/  @P0 SHF.R.U32.HI R3, RZ, c[0x0][0x334], R2 ;  /* 0x0000cd00ff030a19 */ /* 0x000fca0000011602 */
.L_x_362:
[----:B------:R-:W-:-:S05]  /*0910*/  IMAD R3, R3, R7, c[0x0][0x32c] ;  /* 0x0000cb0003037624 */ /* 0x000fca00078e0207 */
[----:B------:R-:W-:Y:S02]  /*0920*/  IMNMX R5, R5, R3, PT ;  /* 0x0000000305057217 */ /* 0x000fe40003800200 */
.L_x_360:
[----:B------:R-:W-:Y:S01]  /*0930*/  IADD3 R3, R8, 0x2f, RZ ;  /* 0x0000002f08037810 */ /* 0x000fe20007ffe0ff */
[----:B------:R-:W-:-:S04]  /*0940*/  @P2 IMAD.HI.U32 R4, R196, c[0x0][0x2c8], RZ ;  /* 0x0000b200c4042a27 */ /* 0x000fc800078e00ff */
[----:B------:R-:W-:Y:S01]  /*0950*/  IMAD.MOV.U32 R2, RZ, RZ, R196 ;  /* 0x000000ffff027224 */ /* 0x000fe200078e00c4 */
[----:B------:R-:W-:Y:S01]  /*0960*/  @P2 SHF.R.U32.HI R2, RZ, c[0x0][0x2cc], R4 ;  /* 0x0000b300ff022a19 */ /* 0x000fe20000011604 */
[----:B------:R-:W-:-:S04]  /*0970*/  IMAD.HI R3, R3, 0x2aaaaaab, RZ ;  /* 0x2aaaaaab03037827 */ /* 0x000fc800078e02ff */
[----:B------:R-:W-:Y:S01]  /*0980*/  IMAD.IADD R240, R8, 0x1, -R9 ;  /* 0x0000000108f07824 */ /* 0x000fe200078e0a09 */
[----:B------:R-:W-:-:S03]  /*0990*/  SHF.R.U32.HI R4, RZ, 0x1f, R3 ;  /* 0x0000001fff047819 */ /* 0x000fc60000011603 */
[----:B------:R-:W-:Y:S01]  /*09a0*/  IMAD.IADD R2, R240, 0x1, R2 ;  /* 0x00000001f0027824 */ /* 0x000fe200078e0202 */
[----:B------:R-:W-:-:S04]  /*09b0*/  LEA.HI.SX32 R152, R3, R4, 0x1d ;  /* 0x0000000403987211 */ /* 0x000fc800078feaff */
[----:B------:R-:W-:Y:S01]  /*09c0*/  IADD3 R4, R2, -c[0x0][0x324], RZ ;  /* 0x8000c90002047a10 */ /* 0x000fe20007ffe0ff */
        /* <DEDUP_REMOVED lines=9> */
.L_x_364:
[----:B------:R-:W-:-:S13]  /*0a60*/  ISETP.NE.AND P0, PT, R7, 0x1, PT ;  /* 0x000000010700780c */ /* 0x000fda0003f05270 */
[----:B------:R-:W-:-:S05]  /*0a70*/  @P0 IMAD.HI.U32 R3, R2, c[0x0][0x330], RZ ;  /* 0x0000cc0002030a27 */ /* 0x000fca00078e00ff */
[----:B------:R-:W-:-:S05]  /*0a80*/  @P0 SHF.R.U32.HI R2, RZ, c[0x0][0x334], R3 ;  /* 0x0000cd00ff020a19 */ /* 0x000fca0000011603 */
.L_x_365:
[----:B------:R-:W-:-:S05]  /*0a90*/  IMAD R2, R2, c[0x0][0x32c], RZ ;  /* 0x0000cb0002027a24 */ /* 0x000fca00078e02ff */
[----:B------:R-:W-:-:S04]  /*0aa0*/  IMNMX R4, R4, R2, !PT ;  /* 0x0000000204047217 */ /* 0x000fc80007800200 */
.L_x_363:
[----:B------:R-:W-:Y:S01]  /*0ab0*/  IADD3 R3, R5, 0x2f, RZ ;  /* 0x0000002f05037810 */ /* 0x000fe20007ffe0ff */
[----:B------:R-:W-:-:S04]  /*0ac0*/  IMAD.HI R2, R4, 0x2aaaaaab, RZ ;  /* 0x2aaaaaab04027827 */ /* 0x000fc800078e02ff */
[----:B------:R-:W-:Y:S01]  /*0ad0*/  IMAD.HI R4, R3, 0x2aaaaaab, RZ ;  /* 0x2aaaaaab03047827 */ /* 0x000fe200078e02ff */
[----:B------:R-:W-:-:S04]  /*0ae0*/  SHF.R.U32.HI R3, RZ, 0x1f, R2 ;  /* 0x0000001fff037819 */ /* 0x000fc80000011602 */
[----:B------:R-:W-:Y:S02]  /*0af0*/  SHF.R.U32.HI R5, RZ, 0x1f, R4 ;  /* 0x0000001fff057819 */ /* 0x000fe40000011604 */
[----:B------:R-:W-:Y:S02]  /*0b00*/  LEA.HI.SX32 R2, R2, R3, 0x1d ;  /* 0x0000000302027211 */ /* 0x000fe400078feaff */
[----:B------:R-:W-:Y:S02]  /*0b10*/  LEA.HI.SX32 R4, R4, R5, 0x1d ;  /* 0x0000000504047211 */ /* 0x000fe400078feaff */
[----:B------:R-:W-:Y:S02]  /*0b20*/  IMNMX R3, RZ, R2, !PT ;  /* 0x00000002ff037217 */ /* 0x000fe40007800200 */
[----:B------:R-:W-:-:S03]  /*0b30*/  IMNMX R2, R4, R152, PT ;  /* 0x0000009804027217 */ /* 0x000fc60003800200 */
[--C-:B------:R-:W-:Y:S02]  /*0b40*/  IMAD R3, R3, 0x30, -R6.reuse ;  /* 0x0000003003037824 */ /* 0x100fe400078e0a06 */
[----:B------:R-:W-:-:S03]  /*0b50*/  IMAD R2, R2, 0x30, -R6 ;  /* 0x0000003002027824 */ /* 0x000fc600078e0a06 */
[----:B------:R-:W-:Y:S02]  /*0b60*/  IMNMX R3, RZ, R3, !PT ;  /* 0x00000003ff037217 */ /* 0x000fe40007800200 */
[----:B------:R-:W-:-:S03]  /*0b70*/  IMNMX R2, R2, R0, PT ;  /* 0x0000000002027217 */ /* 0x000fc60003800200 */
[----:B------:R-:W-:Y:S01]  /*0b80*/  IMAD.WIDE.U32 R4, R3, -0x55555555, RZ ;  /* 0xaaaaaaab03047825 */ /* 0x000fe200078e00ff */
[----:B------:R-:W-:-:S04]  /*0b90*/  ISETP.GT.AND P0, PT, R2, R3, PT ;  /* 0x000000030200720c */ /* 0x000fc80003f04270 */
[----:B------:R-:W-:-:S05]  /*0ba0*/  SHF.R.U32.HI R141, RZ, 0x5, R5 ;  /* 0x00000005ff8d7819 */ /* 0x000fca0000011605 */
[----:B------:R-:W-:-:S04]  /*0bb0*/  IMAD.MOV.U32 R5, RZ, RZ, R141 ;  /* 0x000000ffff057224 */ /* 0x000fc800078e008d */
[----:B------:R-:W-:-:S05]  /*0bc0*/  @P0 IADD3 R2, R2, 0x2f, RZ ;  /* 0x0000002f02020810 */ /* 0x000fca0007ffe0ff */
[----:B------:R-:W-:-:S05]  /*0bd0*/  @P0 IMAD.HI R2, R2, 0x2aaaaaab, RZ ;  /* 0x2aaaaaab02020827 */ /* 0x000fca00078e02ff */
[----:B------:R-:W-:-:S04]  /*0be0*/  @P0 SHF.R.U32.HI R3, RZ, 0x1f, R2 ;  /* 0x0000001fff030819 */ /* 0x000fc80000011602 */
[----:B------:R-:W-:-:S04]  /*0bf0*/  @P0 LEA.HI.SX32 R5, R2, R3, 0x1d ;  /* 0x0000000302050211 */ /* 0x000fc800078feaff */
[----:B------:R-:W-:-:S13]  /*0c00*/  ISETP.GT.AND P0, PT, R5, R141, PT ;  /* 0x0000008d0500720c */ /* 0x000fda0003f04270 */
[----:B------:R-:W-:Y:S05]  /*0c10*/  @!P0 BRA `(.L_x_366) ;  /* 0x000053d000008947 */ /* 0x000fea0003800000 */
[----:B------:R-:W-:Y:S02]  /*0c20*/  ISETP.NE.U32.AND P3, PT, RZ, c[0x0][0x340], PT ;  /* 0x0000d000ff007a0c */ /* 0x000fe40003f65070 */
[----:B------:R-:W-:Y:S01]  /*0c30*/  SHF.R.S32.HI R18, RZ, 0x1f, R20 ;  /* 0x0000001fff127819 */ /* 0x000fe20000011414 */
[----:B------:R-:W-:Y:S01]  /*0c40*/  UMOV UR6, 0x30 ;  /* 0x0000003000067882 */ /* 0x000fe20000000000 */
[----:B------:R-:W-:Y:S01]  /*0c50*/  ISETP.NE.AND.EX P3, PT, RZ, c[0x0][0x344], PT, P3 ;  /* 0x0000d100ff007a0c */ /* 0x000fe20003f65330 */
[----:B------:R-:W-:-:S12]  /*0c60*/  ULDC.64 UR4, c[0x0][0x238] ;  /* 0x00008e0000047ab9 */ /* 0x000fd80000000a00 */
[----:B------:R-:W-:-:S05]  /*0c70*/  @P3 IMAD.WIDE R2, R21, R14, c[0x0][0x340] ;  /* 0x0000d00015023625 */ /* 0x000fca00078e020e */
[----:B------:R2:W3:Y:S01]  /*0c80*/  @P3 LDG.E R15, [R2.64] ;  /* 0x0000000c020f3981 */ /* 0x0004e2000c1e1900 */
[-C--:B------:R-:W-:Y:S01]  /*0c90*/  LEA.HI R9, R18, R20.reuse, RZ, 0x2 ;  /* 0x0000001412097211 */ /* 0x080fe200078f10ff */
[----:B------:R-:W-:Y:S01]  /*0ca0*/  UIMAD.WIDE.U32 UR8, UR6, UR4, URZ ;  /* 0x00000004060872a5 */ /* 0x000fe2000f8e003f */
[----:B------:R-:W-:Y:S01]  /*0cb0*/  IADD3 R39, R5, -0x1, RZ ;  /* 0xffffffff05277810 */ /* 0x000fe20007ffe0ff */
[----:B------:R-:W-:Y:S01]  /*0cc0*/  UIMAD UR7, UR6, UR5, URZ ;  /* 0x00000005060772a4 */ /* 0x000fe2000f8e023f */
[----:B------:R-:W-:Y:S01]  /*0cd0*/  SHF.R.S32.HI R103, RZ, 0x2, R9 ;  /* 0x00000002ff677819 */ /* 0x000fe20000011409 */
[----:B------:R-:W-:Y:S01]  /*0ce0*/  USHF.L.U32 UR11, UR4, 0x5, URZ ;  /* 0x00000005040b7899 */ /* 0x000fe2000800063f */
[----:B------:R-:W-:Y:S01]  /*0cf0*/  SHF.R.S32.HI R14, RZ, 0x1f, R21 ;  /* 0x0000001fff0e7819 */ /* 0x000fe20000011415 */
[----:B------:R-:W-:Y:S01]  /*0d00*/  UIADD3 UR7, UR9, UR7, URZ ;  /* 0x0000000709077290 */ /* 0x000fe2000fffe03f */
[----:B------:R-:W-:Y:S01]  /*0d10*/  IADD3 R140, P0, R103, R13, RZ ;  /* 0x0000000d678c7210 */ /* 0x000fe20007f1e0ff */
[----:B------:R-:W-:Y:S01]  /*0d20*/  UMOV UR10, 0x5 ;  /* 0x00000005000a7882 */ /* 0x000fe20000000000 */
[----:B------:R-:W-:Y:S01]  /*0d30*/  SEL R44, R14, RZ, !P4 ;  /* 0x000000ff0e2c7207 */ /* 0x000fe20006000000 */
[----:B------:R-:W-:Y:S01]  /*0d40*/  USHF.L.U64.HI UR10, UR4, UR10, UR5 ;  /* 0x0000000a040a7299 */ /* 0x000fe20008010205 */
[----:B------:R-:W-:Y:S01]  /*0d50*/  SEL R98, R21, RZ, !P4 ;  /* 0x000000ff15627207 */ /* 0x000fe20006000000 */
[----:B------:R-:W-:Y:S01]  /*0d60*/  IMAD R5, R39, UR7, RZ ;  /* 0x0000000727057c24 */ /* 0x000fe2000f8e02ff */
[----:B------:R-:W-:Y:S01]  /*0d70*/  SHF.R.S32.HI R7, RZ, 0x1f, R39 ;  /* 0x0000001fff077819 */ /* 0x000fe20000011427 */
[----:B------:R-:W-:Y:S01]  /*0d80*/  IMAD R6, R44, c[0x0][0x248], RZ ;  /* 0x000092002c067a24 */ /* 0x000fe200078e02ff */
[-C--:B-1----:R-:W-:Y:S01]  /*0d90*/  LEA.HI R8, R18, R20.reuse, RZ, 0x5 ;  /* 0x0000001412087211 */ /* 0x082fe200078f28ff */
[----:B------:R-:W-:Y:S01]  /*0da0*/  IMAD.MOV.U32 R153, RZ, RZ, c[0x0][0x27c] ;  /* 0x00009f00ff997624 */ /* 0x000fe200078e00ff */
[----:B------:R-:W-:Y:S01]  /*0db0*/  LEA.HI R24, R20, R20, RZ, 0x1 ;  /* 0x0000001414187211 */ /* 0x000fe200078f08ff */
[----:B------:R-:W-:Y:S01]  /*0dc0*/  IMAD R6, R98, c[0x0][0x24c], R6 ;  /* 0x0000930062067a24 */ /* 0x000fe200078e0206 */
[----:B------:R-:W-:Y:S01]  /*0dd0*/  ULDC.64 UR4, c[0x0][0x1e0] ;  /* 0x0000780000047ab9 */ /* 0x000fe20000000a00 */
[----:B------:R-:W-:Y:S01]  /*0de0*/  IMAD R5, R7, UR8, R5 ;  /* 0x0000000807057c24 */ /* 0x000fe2000f8e0205 */
[C---:B------:R-:W-:Y:S01]  /*0df0*/  LEA.HI R7, R9.reuse, R103, RZ, 0x1 ;  /* 0x0000006709077211 */ /* 0x040fe200078f08ff */
[----:B------:R-:W-:Y:S01]  /*0e00*/  IMAD.SHL.U32 R8, R8, 0x8, RZ ;  /* 0x0000000808087824 */ /* 0x000fe200078e00ff */
[----:B--2---:R-:W-:Y:S01]  /*0e10*/  LOP3.LUT R3, R9, 0x1ffffffc, RZ, 0xc0, !PT ;  /* 0x1ffffffc09037812 */ /* 0x004fe200078ec0ff */
[----:B------:R-:W-:Y:S01]  /*0e20*/  UIMAD.WIDE.U32 UR16, UR6, UR4, URZ ;  /* 0x00000004061072a5 */ /* 0x000fe2000f8e003f */
[----:B------:R-:W-:Y:S01]  /*0e30*/  SHF.R.S32.HI R2, RZ, 0x1f, R13 ;  /* 0x0000001fff027819 */ /* 0x000fe2000001140d */
[----:B------:R-:W-:Y:S01]  /*0e40*/  UIMAD UR14, UR6, UR5, URZ ;  /* 0x00000005060e72a4 */ /* 0x000fe2000f8e023f */
[----:B------:R-:W-:Y:S01]  /*0e50*/  LOP3.LUT R8, R8, 0xffffff00, RZ, 0xc0, !PT ;  /* 0xffffff0008087812 */ /* 0x000fe200078ec0ff */
[----:B------:R-:W-:Y:S01]  /*0e60*/  IMAD.IADD R3, R20, 0x1, -R3 ;  /* 0x0000000114037824 */ /* 0x000fe200078e0a03 */
[----:B------:R-:W-:Y:S01]  /*0e70*/  LEA.HI.X.SX32 R146, R103, R2, 0x1, P0 ;  /* 0x0000000267927211 */ /* 0x000fe200000f0eff */
[----:B------:R-:W-:Y:S01]  /*0e80*/  ULDC.64 UR4, c[0x0][0x280] ;  /* 0x0000a00000047ab9 */ /* 0x000fe20000000a00 */
[----:B------:R-:W-:Y:S01]  /*0e90*/  SHF.R.S32.HI R92, RZ, 0x1, R24 ;  /* 0x00000001ff5c7819 */ /* 0x000fe20000011418 */
[----:B------:R-:W-:Y:S01]  /*0ea0*/  IMAD.SHL.U32 R12, R3, 0x8, RZ ;  /* 0x00000008030c7824 */ /* 0x000fe200078e00ff */
[----:B------:R-:W-:Y:S01]  /*0eb0*/  LOP3.LUT R24, R24, 0xfffffffe, RZ, 0xc0, !PT ;  /* 0xfffffffe18187812 */ /* 0x000fe200078ec0ff */
[----:B------:R-:W-:Y:S01]  /*0ec0*/  IMAD R2, R146, c[0x0][0x238], RZ ;  /* 0x00008e0092027a24 */ /* 0x000fe200078e02ff */
[----:B------:R-:W-:Y:S01]  /*0ed0*/  UIMAD.WIDE.U32 UR18, UR6, UR4, URZ ;  /* 0x00000004061272a5 */ /* 0x000fe2000f8e003f */
[----:B------:R-:W-:Y:S01]  /*0ee0*/  IMAD.WIDE.U32 R154, R92, c[0x0][0x1e0], RZ ;  /* 0x000078005c9a7a25 */ /* 0x000fe200078e00ff */
[----:B------:R-:W-:Y:S01]  /*0ef0*/  SHF.R.S32.HI R13, RZ, 0x1f, R12 ;  /* 0x0000001fff0d7819 */ /* 0x000fe2000001140c */
[----:B------:R-:W-:Y:S01]  /*0f00*/  UIMAD UR15, UR6, UR5, URZ ;  /* 0x00000005060f72a4 */ /* 0x000fe2000f8e023f */
[----:B------:R-:W-:Y:S01]  /*0f10*/  ISETP.GE.AND P6, PT, R12, c[0x0][0x1d4], PT ;  /* 0x000075000c007a0c */ /* 0x000fe20003fc6270 */
[C---:B------:R-:W-:Y:S01]  /*0f20*/  IMAD R4, R140.reuse, c[0x0][0x23c], R2 ;  /* 0x00008f008c047a24 */ /* 0x040fe200078e0202 */
[----:B------:R-:W-:Y:S01]  /*0f30*/  ULDC.64 UR4, c[0x0][0x290] ;  /* 0x0000a40000047ab9 */ /* 0x000fe20000000a00 */
[----:B------:R-:W-:Y:S01]  /*0f40*/  IMAD.WIDE.U32 R2, R140, c[0x0][0x238], R12 ;  /* 0x00008e008c027a25 */ /* 0x000fe200078e000c */
[----:B------:R-:W-:Y:S01]  /*0f50*/  UIMAD.WIDE.U32 UR20, UR6, UR4, URZ ;  /* 0x00000004061472a5 */ /* 0x000fe2000f8e003f */
[----:B------:R-:W-:Y:S01]  /*0f60*/  IADD3 R96, -R103, 0x30, RZ ;  /* 0x0000003067607810 */ /* 0x000fe20007ffe1ff */
[----:B------:R-:W-:Y:S01]  /*0f70*/  UIMAD UR5, UR6, UR5, URZ ;  /* 0x00000005060572a4 */ /* 0x000fe2000f8e023f */
[----:B------:R-:W-:Y:S01]  /*0f80*/  IMAD.IADD R3, R3, 0x1, R4 ;  /* 0x0000000103037824 */ /* 0x000fe200078e0204 */
[----:B------:R-:W-:Y:S01]  /*0f90*/  ULDC.U8 UR4, c[0x0][0x298] ;  /* 0x0000a60000047ab9 */ /* 0x000fe20000000000 */
[----:B------:R-:W-:Y:S01]  /*0fa0*/  IMAD R4, R23, c[0x0][0x240], RZ ;  /* 0x0000900017047a24 */ /* 0x000fe200078e02ff */
[----:B------:R-:W-:Y:S01]  /*0fb0*/  UIADD3 UR14, UR17, UR14, URZ ;  /* 0x0000000e110e7290 */ /* 0x000fe2000fffe03f */
[----:B------:R-:W-:Y:S01]  /*0fc0*/  IMAD.WIDE.U32 R2, R19, c[0x0][0x240], R2 ;  /* 0x0000900013027a25 */ /* 0x000fe200078e0002 */
[----:B------:R-:W-:-:S02]  /*0fd0*/  UIADD3 UR15, UR19, UR15, URZ ;  /* 0x0000000f130f7290 */ /* 0x000fc4000fffe03f */
[----:B------:R-:W-:Y:S01]  /*0fe0*/  UIADD3 UR5, UR21, UR5, URZ ;  /* 0x0000000515057290 */ /* 0x000fe2000fffe03f */
[----:B------:R-:W-:Y:S02]  /*0ff0*/  IMAD R4, R19, c[0x0][0x244], R4 ;  /* 0x0000910013047a24 */ /* 0x000fe400078e0204 */
[----:B------:R-:W-:Y:S02]  /*1000*/  IMAD.IADD R24, R20, 0x1, -R24 ;  /* 0x0000000114187824 */ /* 0x000fe400078e0a18 */
[----:B------:R-:W-:Y:S02]  /*1010*/  IMAD.IADD R3, R3, 0x1, R4 ;  /* 0x0000000103037824 */ /* 0x000fe400078e0204 */
[----:B------:R-:W-:Y:S02]  /*1020*/  IMAD R4, R39, -0x30, R0 ;  /* 0xffffffd027047824 */ /* 0x000fe400078e0200 */
[----:B------:R-:W-:Y:S01]  /*1030*/  IMAD.WIDE.U32 R116, R98, c[0x0][0x248], R2 ;  /* 0x0000920062747a25 */ /* 0x000fe200078e0002 */
[----:B------:R-:W-:-:S02]  /*1040*/  LEA.HI R2, R18, R20, RZ, 0x3 ;  /* 0x0000001412027211 */ /* 0x000fc400078f18ff */
[----:B------:R-:W-:Y:S01]  /*1050*/  IMNMX R4, R4, 0x30, PT ;  /* 0x0000003004047817 */ /* 0x000fe20003800200 */
[----:B------:R-:W-:Y:S02]  /*1060*/  IMAD.IADD R107, R117, 0x1, R6 ;  /* 0x00000001756b7824 */ /* 0x000fe400078e0206 */
[----:B------:R-:W-:Y:S02]  /*1070*/  IMAD.MOV.U32 R106, RZ, RZ, R116 ;  /* 0x000000ffff6a7224 */ /* 0x000fe400078e0074 */
[----:B------:R-:W-:Y:S02]  /*1080*/  IMAD.IADD R4, R4, 0x1, -R103 ;  /* 0x0000000104047824 */ /* 0x000fe400078e0a67 */
[C---:B------:R-:W-:Y:S02]  /*1090*/  IMAD.SHL.U32 R32, R24.reuse, 0x4, RZ ;  /* 0x0000000418207824 */ /* 0x040fe400078e00ff */
[----:B------:R-:W-:Y:S01]  /*10a0*/  IMAD.SHL.U32 R24, R24, 0x8, RZ ;  /* 0x0000000818187824 */ /* 0x000fe200078e00ff */
[----:B------:R-:W-:-:S02]  /*10b0*/  ISETP.GE.AND P1, PT, R4, 0x1, PT ;  /* 0x000000010400780c */ /* 0x000fc40003f26270 */
[----:B------:R-:W-:Y:S02]  /*10c0*/  ISETP.GT.AND P0, PT, R4, 0x20, PT ;  /* 0x000000200400780c */ /* 0x000fe40003f04270 */
[----:B------:R-:W-:Y:S01]  /*10d0*/  SHF.R.S32.HI R4, RZ, 0x3, R2 ;  /* 0x00000003ff047819 */ /* 0x000fe20000011402 */
[----:B------:R-:W-:Y:S01]  /*10e0*/  IMAD.WIDE.U32 R2, R39, UR8, R106 ;  /* 0x0000000827027c25 */ /* 0x000fe2000f8e006a */
[----:B------:R-:W-:Y:S02]  /*10f0*/  IADD3 R35, R32, 0x10, RZ ;  /* 0x0000001020237810 */ /* 0x000fe40007ffe0ff */
[----:B------:R-:W-:Y:S01]  /*1100*/  SHF.R.S32.HI R25, RZ, 0x1f, R24 ;  /* 0x0000001fff197819 */ /* 0x000fe20000011418 */
[----:B------:R-:W-:Y:S01]  /*1110*/  IMAD.SHL.U32 R4, R4, 0x40, RZ ;  /* 0x0000004004047824 */ /* 0x000fe200078e00ff */
[C---:B------:R-:W-:Y:S01]  /*1120*/  IADD3 R34, R32.reuse, 0x20, RZ ;  /* 0x0000002020227810 */ /* 0x040fe20007ffe0ff */
[----:B------:R-:W-:Y:S01]  /*1130*/  IMAD.IADD R3, R3, 0x1, R5 ;  /* 0x0000000103037824 */ /* 0x000fe200078e0205 */
[----:B------:R-:W-:Y:S01]  /*1140*/  LOP3.LUT R5, R7, 0x7fffffe, RZ, 0xc0, !PT ;  /* 0x07fffffe07057812 */ /* 0x000fe200078ec0ff */
[----:B------:R-:W-:Y:S01]  /*1150*/  IMAD.IADD R26, R32, 0x1, R35 ;  /* 0x00000001201a7824 */ /* 0x000fe200078e0223 */
[----:B------:R-:W-:Y:S01]  /*1160*/  LOP3.LUT R4, R4, 0xc0, RZ, 0xc0, !PT ;  /* 0x000000c004047812 */ /* 0x000fe200078ec0ff */
[----:B------:R-:W-:Y:S01]  /*1170*/  IMAD.IADD R27, R32, 0x1, R34 ;  /* 0x00000001201b7824 */ /* 0x000fe200078e0222 */
[----:B------:R-:W-:Y:S01]  /*1180*/  @P1 LEA R6, P2, R2, c[0x0][0x220], 0x1 ;  /* 0x0000880002061a11 */ /* 0x000fe200078408ff */
[----:B------:R-:W-:Y:S01]  /*1190*/  IMAD.IADD R10, R103, 0x1, -R5 ;  /* 0x00000001670a7824 */ /* 0x000fe200078e0a05 */
[----:B------:R-:W-:-:S02]  /*11a0*/  LOP3.LUT R11, R4, 0x18, R12, 0xf8, !PT ;  /* 0x00000018040b7812 */ /* 0x000fc400078ef80c */
[----:B------:R-:W-:Y:S01]  /*11b0*/  SHF.R.U32.HI R9, RZ, 0x3, R4 ;  /* 0x00000003ff097819 */ /* 0x000fe20000011604 */
[----:B------:R-:W-:Y:S01]  /*11c0*/  IMAD R10, R10, 0x20, R8 ;  /* 0x000000200a0a7824 */ /* 0x000fe200078e0208 */
[----:B------:R-:W-:Y:S02]  /*11d0*/  IADD3 R8, R12, 0x20, RZ ;  /* 0x000000200c087810 */ /* 0x000fe40007ffe0ff */
[----:B------:R-:W-:Y:S02]  /*11e0*/  LOP3.LUT R9, R11, R9, RZ, 0x3c, !PT ;  /* 0x000000090b097212 */ /* 0x000fe400078e3cff */
[----:B------:R-:W-:Y:S02]  /*11f0*/  ISETP.GE.AND P5, PT, R8, c[0x0][0x1d4], PT ;  /* 0x0000750008007a0c */ /* 0x000fe40003fa6270 */
[----:B------:R-:W-:Y:S01]  /*1200*/  @P1 LEA.HI.X R7, R2, c[0x0][0x224], R3, 0x1, P2 ;  /* 0x0000890002071a11 */ /* 0x000fe200010f0c03 */
[----:B------:R-:W-:Y:S01]  /*1210*/  IMAD.IADD R8, R10, 0x1, R9 ;  /* 0x000000010a087824 */ /* 0x000fe200078e0209 */
[----:B------:R-:W-:Y:S01]  /*1220*/  @P0 IADD3 R2, P2, R2, UR11, RZ ;  /* 0x0000000b02020c10 */ /* 0x000fe2000ff5e0ff */
[----:B------:R-:W-:Y:S01]  /*1230*/  IMAD.IADD R9, R148, 0x1, R16 ;  /* 0x0000000194097824 */ /* 0x000fe200078e0210 */
[----:B------:R-:W-:Y:S01]  /*1240*/  SHF.R.S32.HI R33, RZ, 0x1f, R32 ;  /* 0x0000001fff217819 */ /* 0x000fe20000011420 */
[----:B------:R-:W-:Y:S01]  /*1250*/  IMAD.SHL.U32 R84, R8, 0x2, RZ ;  /* 0x0000000208547824 */ /* 0x000fe200078e00ff */
[----:B------:R-:W-:Y:S01]  /*1260*/  IADD3 R8, R12, 0x40, RZ ;  /* 0x000000400c087810 */ /* 0x000fe20007ffe0ff */
[----:B------:R-:W-:Y:S01]  /*1270*/  IMAD R16, R23, c[0x0][0x210], RZ ;  /* 0x0000840017107a24 */ /* 0x000fe200078e02ff */
[----:B------:R-:W-:-:S02]  /*1280*/  SHF.R.S32.HI R11, RZ, 0x1f, R9 ;  /* 0x0000001fff0b7819 */ /* 0x000fc40000011409 */
[----:B------:R-:W-:Y:S01]  /*1290*/  ISETP.GE.AND P4, PT, R8, c[0x0][0x1d4], PT ;  /* 0x0000750008007a0c */ /* 0x000fe20003f86270 */
[----:B------:R-:W-:Y:S01]  /*12a0*/  @!PT LDS RZ, [RZ] ;  /* 0x00000000fffff984 */ /* 0x000fe20000000800 */
[----:B------:R-:W-:Y:S01]  /*12b0*/  @!PT LDS RZ, [RZ] ;  /* 0x00000000fffff984 */ /* 0x000fe20000000800 */
[----:B------:R-:W-:Y:S01]  /*12c0*/  @!PT LDS RZ, [RZ] ;  /* 0x00000000fffff984 */ /* 0x000fe20000000800 */
[----:B------:R1:W-:Y:S01]  /*12d0*/  @P1 LDGSTS.E.BYPASS.LTC128B.128 [R84+0x3c80], [R6.64], !P6 ;  /* 0x03c8000006541fae */ /* 0x0003e2000f101d4c */
[----:B------:R-:W-:Y:S01]  /*12e0*/  @P0 IADD3.X R5, R3, UR10, RZ, P2, !PT ;  /* 0x0000000a03050c10 */ /* 0x000fe200097fe4ff */
[----:B------:R-:W-:Y:S01]  /*12f0*/  IMAD R8, R11, c[0x0][0x1e0], RZ ;  /* 0x000078000b087a24 */ /* 0x000fe200078e02ff */
[----:B------:R-:W-:Y:S01]  /*1300*/  @P0 LEA R4, P2, R2, c[0x0][0x220], 0x1 ;  /* 0x0000880002040a11 */ /* 0x000fe200078408ff */
[----:B------:R1:W-:Y:S01]  /*1310*/  @P1 LDGSTS.E.BYPASS.LTC128B.128 [R84+0x4880], [R6.64+0x40], !P5 ;  /* 0x0488004006541fae */ /* 0x0003e2000e901d4c */
[----:B------:R-:W-:Y:S01]  /*1320*/  IMAD R16, R19, c[0x0][0x214], R16 ;  /* 0x0000850013107a24 */ /* 0x000fe200078e0210 */
[----:B------:R-:W-:Y:S01]  /*1330*/  IADD3 R95, R24, 0x30, RZ ;  /* 0x00000030185f7810 */ /* 0x000fe20007ffe0ff */
[----:B------:R-:W-:Y:S01]  /*1340*/  IMAD R8, R9, c[0x0][0x1e4], R8 ;  /* 0x0000790009087a24 */ /* 0x000fe200078e0208 */
[----:B------:R-:W-:Y:S02]  /*1350*/  @P0 LEA.HI.X R5, R2, c[0x0][0x224], R5, 0x1, P2 ;  /* 0x0000890002050a11 */ /* 0x000fe400010f0c05 */
[----:B------:R-:W-:-:S02]  /*1360*/  ISETP.NE.AND P2, PT, R17, RZ, PT ;  /* 0x000000ff1100720c */ /* 0x000fc40003f45270 */
[----:B------:R1:W-:Y:S01]  /*1370*/  @P1 LDGSTS.E.BYPASS.LTC128B.128 [R84+0x5480], [R6.64+0x80], !P4 ;  /* 0x0548008006541fae */ /* 0x0003e2000e101d4c */
[C---:B------:R-:W-:Y:S02]  /*1380*/  IADD3 R94, R24.reuse, 0x40, RZ ;  /* 0x00000040185e7810 */ /* 0x040fe40007ffe0ff */
[----:B------:R-:W-:Y:S01]  /*1390*/  IADD3 R93, R24, 0x50, RZ ;  /* 0x00000050185d7810 */ /* 0x000fe20007ffe0ff */
[----:B------:R2:W-:Y:S04]  /*13a0*/  @P0 LDGSTS.E.BYPASS.LTC128B.128 [R84+0x4480], [R4.64], !P6 ;  /* 0x0448000004540fae */ /* 0x0005e8000f101d4c */
[----:B------:R2:W-:Y:S04]  /*13b0*/  @P0 LDGSTS.E.BYPASS.LTC128B.128 [R84+0x5080], [R4.64+0x40], !P5 ;  /* 0x0508004004540fae */ /* 0x0005e8000e901d4c */
[----:B------:R2:W-:Y:S04]  /*13c0*/  @P0 LDGSTS.E.BYPASS.LTC128B.128 [R84+0x5c80], [R4.64+0x80], !P4 ;  /* 0x05c8008004540fae */ /* 0x0005e8000e101d4c */
[----:B------:R-:W0:Y:S01]  /*13d0*/  LDGDEPBAR ;  /* 0x00000000000079af */ /* 0x000e220000000000 */
[----:B-1----:R-:W-:-:S04]  /*13e0*/  IMAD.WIDE.U32 R6, R9, c[0x0][0x1e0], RZ ;  /* 0x0000780009067a25 */ /* 0x002fc800078e00ff */
[----:B------:R-:W-:Y:S02]  /*13f0*/  IMAD.IADD R7, R7, 0x1, R8 ;  /* 0x0000000107077824 */ /* 0x000fe400078e0208 */
[----:B------:R-:W-:Y:S02]  /*1400*/  IMAD R8, R23, c[0x0][0x1e8], RZ ;  /* 0x00007a0017087a24 */ /* 0x000fe400078e02ff */
[----:B------:R-:W-:-:S04]  /*1410*/  IMAD.WIDE.U32 R6, R19, c[0x0][0x1e8], R6 ;  /* 0x00007a0013067a25 */ /* 0x000fc800078e0006 */
[----:B------:R-:W-:Y:S01]  /*1420*/  IMAD R8, R19, c[0x0][0x1ec], R8 ;  /* 0x00007b0013087a24 */ /* 0x000fe200078e0208 */
[----:B--2---:R-:W-:-:S03]  /*1430*/  LEA.HI R4, R92, R92, RZ, 0x1 ;  /* 0x0000005c5c047211 */ /* 0x004fc600078f08ff */
[----:B------:R-:W-:Y:S01]  /*1440*/  IMAD.IADD R7, R7, 0x1, R8 ;  /* 0x0000000107077824 */ /* 0x000fe200078e0208 */
[----:B------:R-:W-:-:S05]  /*1450*/  LOP3.LUT R4, R4, 0x7fffffe, RZ, 0xc0, !PT ;  /* 0x07fffffe04047812 */ /* 0x000fca00078ec0ff */
[----:B------:R-:W-:Y:S02]  /*1460*/  IMAD.IADD R4, R92, 0x1, -R4 ;  /* 0x000000015c047824 */ /* 0x000fe400078e0a04 */
[--C-:B---3--:R-:W-:Y:S01]  /*1470*/  @P3 IMAD.MOV.U32 R2, RZ, RZ, R15.reuse ;  /* 0x000000ffff023224 */ /* 0x108fe200078e000f */
[----:B------:R-:W-:Y:S01]  /*1480*/  @P3 SHF.R.S32.HI R3, RZ, 0x1f, R15 ;  /* 0x0000001fff033819 */ /* 0x000fe2000001140f */
[----:B------:R-:W-:Y:S01]  /*1490*/  @!P3 IMAD.MOV.U32 R2, RZ, RZ, R21 ;  /* 0x000000ffff02b224 */ /* 0x000fe200078e0015 */
[----:B------:R-:W-:Y:S01]  /*14a0*/  SHF.R.S32.HI R15, RZ, 0x1f, R92 ;  /* 0x0000001fff0f7819 */ /* 0x000fe2000001145c */
[----:B------:R-:W-:Y:S02]  /*14b0*/  @!P3 IMAD.MOV.U32 R3, RZ, RZ, R14 ;  /* 0x000000ffff03b224 */ /* 0x000fe400078e000e */
[----:B------:R-:W-:Y:S01]  /*14c0*/  IMAD.SHL.U32 R14, R153, 0x2, RZ ;  /* 0x00000002990e7824 */ /* 0x000fe200078e00ff */
[----:B------:R-:W-:Y:S02]  /*14d0*/  SEL R42, R2, RZ, !P2 ;  /* 0x000000ff022a7207 */ /* 0x000fe40005000000 */
[----:B------:R-:W-:-:S02]  /*14e0*/  LEA.HI R2, R18, R20, RZ, 0x4 ;  /* 0x0000001412027211 */ /* 0x000fc400078f20ff */
[----:B------:R-:W-:Y:S01]  /*14f0*/  SEL R45, R3, RZ, !P2 ;  /* 0x000000ff032d7207 */ /* 0x000fe20005000000 */
[----:B------:R-:W-:Y:S01]  /*1500*/  IMAD R3, R15, c[0x0][0x1e0], RZ ;  /* 0x000078000f037a24 */ /* 0x000fe200078e02ff */
[----:B------:R-:W-:Y:S01]  /*1510*/  IADD3 R20, -R14, c[0x0][0x1d4], RZ ;  /* 0x000075000e147a10 */ /* 0x000fe20007ffe1ff */
[----:B------:R-:W-:Y:S02]  /*1520*/  IMAD.SHL.U32 R10, R2, 0x10, RZ ;  /* 0x00000010020a7824 */ /* 0x000fe400078e00ff */
[----:B------:R-:W-:Y:S02]  /*1530*/  IMAD R2, R45, c[0x0][0x1f0], RZ ;  /* 0x00007c002d027a24 */ /* 0x000fe400078e02ff */
[----:B------:R-:W-:Y:S02]  /*1540*/  IMAD R3, R92, c[0x0][0x1e4], R3 ;  /* 0x000079005c037a24 */ /* 0x000fe400078e0203 */
[----:B------:R-:W-:-:S04]  /*1550*/  IMAD.WIDE.U32 R88, R42, c[0x0][0x1f0], R6 ;  /* 0x00007c002a587a25 */ /* 0x000fc800078e0006 */
[----:B------:R-:W-:Y:S01]  /*1560*/  IMAD R2, R42, c[0x0][0x1f4], R2 ;  /* 0x00007d002a027a24 */ /* 0x000fe200078e0202 */
[----:B------:R-:W-:Y:S01]  /*1570*/  BAR.SYNC.DEFER_BLOCKING 0x0 ;  /* 0x0000000000007b1d */ /* 0x000fe20000010000 */
[----:B------:R-:W-:Y:S01]  /*1580*/  IMAD.IADD R139, R155, 0x1, R3 ;  /* 0x000000019b8b7824 */ /* 0x000fe200078e0203 */
[----:B------:R-:W-:Y:S01]  /*1590*/  IADD3 R145, P1, P0, R88, R154, R24 ;  /* 0x0000009a58917210 */ /* 0x000fe2000783e018 */
[----:B------:R-:W-:Y:S01]  /*15a0*/  IMAD.IADD R90, R89, 0x1, R2 ;  /* 0x00000001595a7824 */ /* 0x000fe200078e0202 */
[----:B------:R-:W-:Y:S01]  /*15b0*/  LOP3.LUT R2, R10, 0xffffff00, RZ, 0xc0, !PT ;  /* 0xffffff000a027812 */ /* 0x000fe200078ec0ff */
[----:B------:R-:W-:-:S03]  /*15c0*/  IMAD.WIDE.U32 R6, R92, c[0x0][0x280], R32 ;  /* 0x0000a0005c067a25 */ /* 0x000fc600078e0020 */
[----:B------:R-:W-:Y:S01]  /*15d0*/  IADD3.X R144, R90, R139, R25, P1, P0 ;  /* 0x0000008b5a907210 */ /* 0x000fe20000fe0419 */
[----:B------:R-:W-:Y:S01]  /*15e0*/  IMAD.MOV.U32 R40, RZ, RZ, R6 ;  /* 0x000000ffff287224 */ /* 0x000fe200078e0006 */
[----:B------:R-:W-:Y:S01]  /*15f0*/  ISETP.GE.AND P0, PT, R24, c[0x0][0x27c], PT ;  /* 0x00009f0018007a0c */ /* 0x000fe20003f06270 */
[----:B------:R-:W-:Y:S01]  /*1600*/  IMAD R4, R4, 0x20, R2 ;  /* 0x0000002004047824 */ /* 0x000fe200078e0202 */
[----:B------:R-:W-:Y:S01]  /*1610*/  ISETP.GE.AND P1, PT, R26, c[0x0][0x27c], PT ;  /* 0x00009f001a007a0c */ /* 0x000fe20003f26270 */
[----:B------:R-:W-:Y:S01]  /*1620*/  IMAD.WIDE.U32 R2, R92, c[0x0][0x290], R32 ;  /* 0x0000a4005c027a25 */ /* 0x000fe200078e0020 */
[----:B------:R-:W-:Y:S02]  /*1630*/  SEL R5, RZ, c[0x0][0x27c], !P0 ;  /* 0x00009f00ff057a07 */ /* 0x000fe40004000000 */
[-C--:B------:R-:W-:Y:S01]  /*1640*/  SEL R8, R14, R20.reuse, !P0 ;  /* 0x000000140e087207 */ /* 0x080fe20004000000 */
[----:B------:R-:W-:Y:S01]  /*1650*/  IMAD.MOV.U32 R30, RZ, RZ, R2 ;  /* 0x000000ffff1e7224 */ /* 0x000fe200078e0002 */
[----:B------:R-:W-:Y:S01]  /*1660*/  ISETP.GE.AND P0, PT, R27, c[0x0][0x27c], PT ;  /* 0x00009f001b007a0c */ /* 0x000fe20003f06270 */
[----:B------:R-:W-:Y:S01]  /*1670*/  IMAD.IADD R5, R24, 0x1, R5 ;  /* 0x0000000118057824 */ /* 0x000fe200078e0205 */
[----:B------:R-:W-:-:S02]  /*1680*/  SEL R17, R14, R20, !P1 ;  /* 0x000000140e117207 */ /* 0x000fc40004800000 */
[----:B------:R-:W-:Y:S01]  /*1690*/  SEL R20, R14, R20, !P0 ;  /* 0x000000140e147207 */ /* 0x000fe20004000000 */
[----:B------:R-:W-:Y:S01]  /*16a0*/  IMAD R14, R15, c[0x0][0x280], RZ ;  /* 0x0000a0000f0e7a24 */ /* 0x000fe200078e02ff */
[----:B------:R-:W-:Y:S02]  /*16b0*/  SEL R43, RZ, c[0x0][0x27c], !P0 ;  /* 0x00009f00ff2b7a07 */ /* 0x000fe40004000000 */
[----:B------:R-:W-:Y:S01]  /*16c0*/  IADD3 R143, P0, R9, R92, RZ ;  /* 0x0000005c098f7210 */ /* 0x000fe20007f1e0ff */
[----:B------:R-:W-:Y:S01]  /*16d0*/  IMAD R14, R92, c[0x0][0x284], R14 ;  /* 0x0000a1005c0e7a24 */ /* 0x000fe200078e020e */
[----:B------:R-:W-:Y:S02]  /*16e0*/  SHF.R.S32.HI R9, RZ, 0x1f, R5 ;  /* 0x0000001fff097819 */ /* 0x000fe40000011405 */
[----:B------:R-:W-:Y:S01]  /*16f0*/  SHF.R.S32.HI R10, RZ, 0x1f, R8 ;  /* 0x0000001fff0a7819 */ /* 0x000fe20000011408 */
[----:B------:R-:W-:Y:S01]  /*1700*/  IMAD.X R142, R11, 0x1, R15, P0 ;  /* 0x000000010b8e7824 */ /* 0x000fe200000e060f */
[-C--:B------:R-:W-:Y:S01]  /*1710*/  LEA.HI R21, R9, R5.reuse, RZ, 0x3 ;  /* 0x0000000509157211 */ /* 0x080fe200078f18ff */
[----:B------:R-:W-:Y:S01]  /*1720*/  IMAD R15, R15, c[0x0][0x290], RZ ;  /* 0x0000a4000f0f7a24 */ /* 0x000fe200078e02ff */
[----:B------:R-:W-:Y:S01]  /*1730*/  LEA.HI R37, R9, R5, RZ, 0x5 ;  /* 0x0000000509257211 */ /* 0x000fe200078f28ff */
[----:B------:R-:W-:Y:S01]  /*1740*/  IMAD.IADD R41, R7, 0x1, R14 ;  /* 0x0000000107297824 */ /* 0x000fe200078e020e */
[----:B------:R-:W-:Y:S01]  /*1750*/  LEA.HI R36, R10, R8, RZ, 0x4 ;  /* 0x000000080a247211 */ /* 0x000fe200078f20ff */
[----:B------:R-:W-:Y:S01]  /*1760*/  IMAD R5, R23, c[0x0][0x260], RZ ;  /* 0x0000980017057a24 */ /* 0x000fe200078e02ff */
[----:B------:R-:W-:Y:S01]  /*1770*/  SEL R38, RZ, c[0x0][0x27c], !P1 ;  /* 0x00009f00ff267a07 */ /* 0x000fe20004800000 */
[----:B------:R-:W-:Y:S01]  /*1780*/  IMAD.WIDE.U32 R6, R19, c[0x0][0x210], R24 ;  /* 0x0000840013067a25 */ /* 0x000fe200078e0018 */
[----:B------:R-:W-:-:S02]  /*1790*/  LOP3.LUT R120, R21, 0xfffffff8, RZ, 0xc0, !PT ;  /* 0xfffffff815787812 */ /* 0x000fc400078ec0ff */
[----:B------:R-:W-:Y:S01]  /*17a0*/  ISETP.GE.AND P1, PT, R153, 0x1, PT ;  /* 0x000000019900780c */ /* 0x000fe20003f26270 */
[----:B------:R-:W-:Y:S01]  /*17b0*/  IMAD R15, R92, c[0x0][0x294], R15 ;  /* 0x0000a5005c0f7a24 */ /* 0x000fe200078e020f */
[----:B------:R-:W-:Y:S01]  /*17c0*/  SHF.R.S32.HI R134, RZ, 0x1f, R120 ;  /* 0x0000001fff867819 */ /* 0x000fe20000011478 */
[C---:B------:R-:W-:Y:S02]  /*17d0*/  IMAD R5, R19.reuse, c[0x0][0x264], R5 ;  /* 0x0000990013057a24 */ /* 0x040fe400078e0205 */
[----:B------:R-:W-:-:S04]  /*17e0*/  IMAD.WIDE.U32 R8, R19, c[0x0][0x260], R12 ;  /* 0x0000980013087a25 */ /* 0x000fc800078e000c */
[----:B------:R-:W-:Y:S01]  /*17f0*/  IMAD.IADD R19, R7, 0x1, R16 ;  /* 0x0000000107137824 */ /* 0x000fe200078e0210 */
[----:B------:R-:W-:Y:S01]  /*1800*/  SHF.R.S32.HI R7, RZ, 0x1f, R103 ;  /* 0x0000001fff077819 */ /* 0x000fe20000011467 */
[----:B------:R-:W-:Y:S02]  /*1810*/  IMAD.IADD R31, R3, 0x1, R15 ;  /* 0x00000001031f7824 */ /* 0x000fe400078e020f */
[----:B------:R-:W-:Y:S01]  /*1820*/  IMAD.WIDE.U32 R2, R92, c[0x0][0x290], R24 ;  /* 0x0000a4005c027a25 */ /* 0x000fe200078e0018 */
[----:B------:R-:W-:-:S03]  /*1830*/  LEA.HI R7, R7, R103, RZ, 0x2 ;  /* 0x0000006707077211 */ /* 0x000fc600078f10ff */
[----:B------:R-:W-:Y:S01]  /*1840*/  IMAD.IADD R23, R15, 0x1, R3 ;  /* 0x000000010f177824 */ /* 0x000fe200078e0203 */
[----:B------:R-:W-:Y:S01]  /*1850*/  LOP3.LUT R7, R7, 0xfffffffc, RZ, 0xc0, !PT ;  /* 0xfffffffc07077812 */ /* 0x000fe200078ec0ff */
[----:B------:R-:W-:Y:S01]  /*1860*/  IMAD.IADD R3, R9, 0x1, R5 ;  /* 0x0000000109037824 */ /* 0x000fe200078e0205 */
[----:B------:R-:W-:Y:S01]  /*1870*/  SHF.R.S32.HI R5, RZ, 0x1f, R17 ;  /* 0x0000001fff057819 */ /* 0x000fe20000011411 */
[----:B------:R-:W-:Y:S02]  /*1880*/  IMAD.MOV.U32 R18, RZ, RZ, R6 ;  /* 0x000000ffff127224 */ /* 0x000fe400078e0006 */
[----:B------:R-:W-:Y:S01]  /*1890*/  IMAD.MOV.U32 R22, RZ, RZ, R2 ;  /* 0x000000ffff167224 */ /* 0x000fe200078e0002 */
[----:B------:R-:W-:Y:S01]  /*18a0*/  LEA.HI R17, R5, R17, RZ, 0x4 ;  /* 0x0000001105117211 */ /* 0x000fe200078f20ff */
[----:B------:R-:W-:Y:S02]  /*18b0*/  IMAD R6, R44, c[0x0][0x268], RZ ;  /* 0x00009a002c067a24 */ /* 0x000fe400078e02ff */
[----:B------:R-:W-:Y:S01]  /*18c0*/  IMAD.MOV.U32 R2, RZ, RZ, R8 ;  /* 0x000000ffff027224 */ /* 0x000fe200078e0008 */
[----:B------:R-:W-:Y:S01]  /*18d0*/  SHF.R.S32.HI R8, RZ, 0x1f, R20 ;  /* 0x0000001fff087819 */ /* 0x000fe20000011414 */
[----:B------:R-:W-:Y:S01]  /*18e0*/  IMAD.IADD R5, R38, 0x1, R26 ;  /* 0x0000000126057824 */ /* 0x000fe200078e021a */
[----:B------:R-:W-:Y:S01]  /*18f0*/  IADD3 R38, R32, 0x8, RZ ;  /* 0x0000000820267810 */ /* 0x000fe20007ffe0ff */
[----:B------:R-:W-:Y:S01]  /*1900*/  IMAD.IADD R7, R103, 0x1, -R7 ;  /* 0x0000000167077824 */ /* 0x000fe200078e0a07 */
[----:B------:R-:W-:Y:S01]  /*1910*/  LEA.HI R20, R8, R20, RZ, 0x4 ;  /* 0x0000001408147211 */ /* 0x000fe200078f20ff */
[C---:B------:R-:W-:Y:S01]  /*1920*/  IMAD R102, R98.reuse, c[0x0][0x26c], R6 ;  /* 0x00009b0062667a24 */ /* 0x040fe200078e0206 */
[----:B------:R-:W-:Y:S01]  /*1930*/  SHF.R.S32.HI R6, RZ, 0x1f, R5 ;  /* 0x0000001fff067819 */ /* 0x000fe20000011405 */
[----:B------:R-:W-:Y:S01]  /*1940*/  IMAD.WIDE.U32 R98, R98, c[0x0][0x268], R2 ;  /* 0x00009a0062627a25 */ /* 0x000fe200078e0002 */
[----:B------:R-:W-:-:S02]  /*1950*/  LOP3.LUT P0, RZ, R7, 0x2, RZ, 0xc0, !PT ;  /* 0x0000000207ff7812 */ /* 0x000fc4000780c0ff */
[CC--:B------:R-:W-:Y:S01]  /*1960*/  LEA.HI R8, R6.reuse, R5.reuse, RZ, 0x5 ;  /* 0x0000000506087211 */ /* 0x0c0fe200078f28ff */
[----:B------:R-:W-:Y:S01]  /*1970*/  IMAD.SHL.U32 R2, R7, 0x40, RZ ;  /* 0x0000004007027824 */ /* 0x000fe200078e00ff */
[----:B------:R-:W-:Y:S01]  /*1980*/  LEA.HI R15, R6, R5, RZ, 0x3 ;  /* 0x00000005060f7211 */ /* 0x000fe200078f18ff */
[----:B------:R-:W-:Y:S01]  /*1990*/  IMAD.WIDE.U32 R10, R92, c[0x0][0x280], R24 ;  /* 0x0000a0005c0a7a25 */ /* 0x000fe200078e0018 */
[----:B------:R-:W-:Y:S02]  /*19a0*/  SHF.R.S32.HI R8, RZ, 0x5, R8 ;  /* 0x00000005ff087819 */ /* 0x000fe40000011408 */
[----:B------:R-:W-:Y:S01]  /*19b0*/  LOP3.LUT R2, R2, 0xc0, RZ, 0xc0, !PT ;  /* 0x000000c002027812 */ /* 0x000fe200078ec0ff */
[----:B------:R-:W-:Y:S01]  /*19c0*/  IMAD.IADD R29, R14, 0x1, R11 ;  /* 0x000000010e1d7824 */ /* 0x000fe200078e020b */
[----:B------:R-:W-:Y:S01]  /*19d0*/  SHF.R.S32.HI R11, RZ, 0x5, R37 ;  /* 0x00000005ff0b7819 */ /* 0x000fe20000011425 */
[----:B------:R-:W-:Y:S01]  /*19e0*/  IMAD.MOV.U32 R28, RZ, RZ, R10 ;  /* 0x000000ffff1c7224 */ /* 0x000fe200078e000a */
[----:B------:R-:W-:Y:S01]  /*19f0*/  SHF.R.U32.HI R3, RZ, 0x3, R2 ;  /* 0x00000003ff037819 */ /* 0x000fe20000011602 */
[----:B------:R-:W-:Y:S01]  /*1a00*/  IMAD.IADD R6, R43, 0x1, R27 ;  /* 0x000000012b067824 */ /* 0x000fe200078e021b */
[C---:B------:R-:W-:Y:S01]  /*1a10*/  LOP3.LUT R9, R2.reuse, 0x18, R21, 0xf8, !PT ;  /* 0x0000001802097812 */ /* 0x040fe200078ef815 */
[----:B------:R-:W-:Y:S01]  /*1a20*/  IMAD R12, R11, 0x600, R4 ;  /* 0x000006000b0c7824 */ /* 0x000fe200078e0204 */
[----:B------:R-:W-:Y:S01]  /*1a30*/  LOP3.LUT R10, R2, 0x18, R15, 0xf8, !PT ;  /* 0x00000018020a7812 */ /* 0x000fe200078ef80f */
[----:B------:R-:W-:Y:S01]  /*1a40*/  IMAD.WIDE.U32 R114, R42, c[0x0][0x218], R18 ;  /* 0x000086002a727a25 */ /* 0x000fe200078e0012 */
[----:B------:R-:W-:-:S02]  /*1a50*/  SHF.R.S32.HI R5, RZ, 0x4, R36 ;  /* 0x00000004ff057819 */ /* 0x000fc40000011424 */
[-C--:B------:R-:W-:Y:S01]  /*1a60*/  LOP3.LUT R11, R9, R3.reuse, RZ, 0x3c, !PT ;  /* 0x00000003090b7212 */ /* 0x080fe200078e3cff */
[----:B------:R-:W-:Y:S01]  /*1a70*/  IMAD R9, R8, 0x600, R4 ;  /* 0x0000060008097824 */ /* 0x000fe200078e0204 */
[----:B------:R-:W-:Y:S01]  /*1a80*/  LOP3.LUT R8, R10, R3, RZ, 0x3c, !PT ;  /* 0x000000030a087212 */ /* 0x000fe200078e3cff */
[----:B-----5:R-:W-:Y:S01]  /*1a90*/  IMAD.WIDE.U32 R112, R147, c[0x0][0x280], R40 ;  /* 0x0000a00093707a25 */ /* 0x020fe200078e0028 */
[----:B------:R-:W-:Y:S02]  /*1aa0*/  SHF.R.S32.HI R7, RZ, 0x1f, R6 ;  /* 0x0000001fff077819 */ /* 0x000fe40000011406 */
[----:B------:R-:W-:Y:S01]  /*1ab0*/  LEA.HI.SX32 R5, R21, R5, 0x1d ;  /* 0x0000000515057211 */ /* 0x000fe200078feaff */
[----:B------:R-:W-:Y:S01]  /*1ac0*/  IMAD.IADD R130, R9, 0x1, R8 ;  /* 0x0000000109827824 */ /* 0x000fe200078e0208 */
[CC--:B------:R-:W-:Y:S01]  /*1ad0*/  LEA.HI R14, R7.reuse, R6.reuse, RZ, 0x3 ;  /* 0x00000006070e7211 */ /* 0x0c0fe200078f18ff */
[----:B------:R-:W-:Y:S01]  /*1ae0*/  IMAD.IADD R131, R12, 0x1, R11 ;  /* 0x000000010c837824 */ /* 0x000fe200078e020b */
[----:B------:R-:W-:Y:S01]  /*1af0*/  LEA.HI R13, R7, R6, RZ, 0x5 ;  /* 0x00000006070d7211 */ /* 0x000fe200078f28ff */
[----:B------:R-:W-:Y:S01]  /*1b00*/  IMAD.SHL.U32 R100, R5, 0x8, RZ ;  /* 0x0000000805647824 */ /* 0x000fe200078e00ff */
[----:B------:R-:W-:Y:S01]  /*1b10*/  SHF.R.S32.HI R8, RZ, 0x1f, R5 ;  /* 0x0000001fff087819 */ /* 0x000fe20000011405 */
[----:B------:R-:W-:Y:S01]  /*1b20*/  IMAD.WIDE.U32 R110, R147, c[0x0][0x280], R28 ;  /* 0x0000a000936e7a25 */ /* 0x000fe200078e001c */
[----:B------:R-:W-:-:S02]  /*1b30*/  SHF.R.S32.HI R6, RZ, 0x4, R17 ;  /* 0x00000004ff067819 */ /* 0x000fc40000011411 */
[----:B------:R-:W-:Y:S01]  /*1b40*/  SHF.R.S32.HI R9, RZ, 0x4, R20 ;  /* 0x00000004ff097819 */ /* 0x000fe20000011414 */
[C---:B------:R-:W-:Y:S01]  /*1b50*/  IMAD.WIDE.U32 R108, R147.reuse, c[0x0][0x290], R30 ;  /* 0x0000a400936c7a25 */ /* 0x040fe200078e001e */
[----:B------:R-:W-:Y:S02]  /*1b60*/  LOP3.LUT R7, R2, 0x8, R24, 0xf8, !PT ;  /* 0x0000000802077812 */ /* 0x000fe400078ef818 */
[----:B------:R-:W-:Y:S01]  /*1b70*/  LEA.HI R10, R8, R5, RZ, 0x2 ;  /* 0x00000005080a7211 */ /* 0x000fe200078f10ff */
[----:B------:R-:W-:Y:S01]  /*1b80*/  IMAD.WIDE.U32 R104, R147, c[0x0][0x290], R22 ;  /* 0x0000a40093687a25 */ /* 0x000fe200078e0016 */
[----:B------:R-:W-:Y:S02]  /*1b90*/  LEA.HI.SX32 R6, R15, R6, 0x1d ;  /* 0x000000060f067211 */ /* 0x000fe400078feaff */
[----:B------:R-:W-:Y:S01]  /*1ba0*/  SHF.R.S32.HI R11, RZ, 0x5, R13 ;  /* 0x00000005ff0b7819 */ /* 0x000fe2000001140d */
[----:B------:R-:W-:Y:S01]  /*1bb0*/  IMAD.IADD R102, R99, 0x1, R102 ;  /* 0x0000000163667824 */ /* 0x000fe200078e0266 */
[----:B------:R-:W-:Y:S01]  /*1bc0*/  LEA.HI.SX32 R5, R14, R9, 0x1d ;  /* 0x000000090e057211 */ /* 0x000fe200078feaff */
[----:B------:R-:W-:Y:S01]  /*1bd0*/  IMAD.SHL.U32 R97, R6, 0x8, RZ ;  /* 0x0000000806617824 */ /* 0x000fe200078e00ff */
[-C--:B------:R-:W-:Y:S01]  /*1be0*/  LOP3.LUT R85, R7, R3.reuse, RZ, 0x3c, !PT ;  /* 0x0000000307557212 */ /* 0x080fe200078e3cff */
[----:B------:R-:W-:Y:S01]  /*1bf0*/  IMAD R13, R11, 0x600, R4 ;  /* 0x000006000b0d7824 */ /* 0x000fe200078e0204 */
[----:B------:R-:W-:Y:S01]  /*1c00*/  LOP3.LUT R8, R2, 0x18, R14, 0xf8, !PT ;  /* 0x0000001802087812 */ /* 0x000fe200078ef80e */
[----:B------:R-:W-:Y:S01]  /*1c10*/  IMAD.SHL.U32 R101, R5, 0x8, RZ ;  /* 0x0000000805657824 */ /* 0x000fe200078e00ff */
[----:B------:R-:W-:Y:S01]  /*1c20*/  SHF.R.S32.HI R7, RZ, 0x1f, R6 ;  /* 0x0000001fff077819 */ /* 0x000fe20000011406 */
[----:B------:R-:W-:Y:S01]  /*1c30*/  IMAD.IADD R85, R4, 0x1, R85 ;  /* 0x0000000104557824 */ /* 0x000fe200078e0255 */
[----:B------:R-:W-:Y:S01]  /*1c40*/  SHF.R.S32.HI R9, RZ, 0x1f, R5 ;  /* 0x0000001fff097819 */ /* 0x000fe20000011405 */
[----:B------:R-:W-:Y:S01]  /*1c50*/  IMAD.SHL.U32 R131, R131, 0x2, RZ ;  /* 0x0000000283837824 */ /* 0x000fe200078e00ff */
[----:B------:R-:W-:Y:S01]  /*1c60*/  LOP3.LUT R11, R8, R3, RZ, 0x3c, !PT ;  /* 0x00000003080b7212 */ /* 0x000fe200078e3cff */
[----:B------:R-:W-:Y:S01]  /*1c70*/  IMAD.SHL.U32 R130, R130, 0x2, RZ ;  /* 0x0000000282827824 */ /* 0x000fe200078e00ff */
[----:B------:R-:W-:-:S02]  /*1c80*/  LEA.HI R8, R7, R6, RZ, 0x2 ;  /* 0x0000000607087211 */ /* 0x000fc400078f10ff */
[----:B------:R-:W-:Y:S01]  /*1c90*/  LEA.HI R7, R9, R5, RZ, 0x2 ;  /* 0x0000000509077211 */ /* 0x000fe200078f10ff */
[----:B------:R-:W-:Y:S01]  /*1ca0*/  IMAD.IADD R11, R13, 0x1, R11 ;  /* 0x000000010d0b7824 */ /* 0x000fe200078e020b */
[----:B------:R-:W-:Y:S02]  /*1cb0*/  SHF.R.S32.HI R10, RZ, 0x2, R10 ;  /* 0x00000002ff0a7819 */ /* 0x000fe4000001140a */
[----:B------:R-:W-:Y:S01]  /*1cc0*/  SHF.R.S32.HI R8, RZ, 0x2, R8 ;  /* 0x00000002ff087819 */ /* 0x000fe20000011408 */
[----:B------:R-:W-:Y:S01]  /*1cd0*/  IMAD.SHL.U32 R124, R11, 0x2, RZ ;  /* 0x000000020b7c7824 */ /* 0x000fe200078e00ff */
[----:B------:R-:W-:Y:S01]  /*1ce0*/  SHF.R.S32.HI R7, RZ, 0x2, R7 ;  /* 0x00000002ff077819 */ /* 0x000fe20000011407 */
[----:B------:R-:W-:Y:S01]  /*1cf0*/  IMAD R10, R10, 0x600, R4 ;  /* 0x000006000a0a7824 */ /* 0x000fe200078e0204 */
[----:B------:R-:W-:Y:S01]  /*1d00*/  LOP3.LUT R12, R2, 0x18, R100, 0xf8, !PT ;  /* 0x00000018020c7812 */ /* 0x000fe200078ef864 */
[--C-:B------:R-:W-:Y:S01]  /*1d10*/  IMAD R8, R8, 0x600, R4.reuse ;  /* 0x0000060008087824 */ /* 0x100fe200078e0204 */
[----:B------:R-:W-:Y:S01]  /*1d20*/  LEA R85, R85, 0x1880, 0x1 ;  /* 0x0000188055557811 */ /* 0x000fe200078e08ff */
[----:B------:R-:W-:Y:S01]  /*1d30*/  IMAD R7, R7, 0x600, R4 ;  /* 0x0000060007077824 */ /* 0x000fe200078e0204 */
[----:B------:R-:W-:-:S02]  /*1d40*/  LOP3.LUT R4, R2, 0x18, R97, 0xf8, !PT ;  /* 0x0000001802047812 */ /* 0x000fc400078ef861 */
[----:B------:R-:W-:Y:S02]  /*1d50*/  LOP3.LUT R2, R2, 0x18, R101, 0xf8, !PT ;  /* 0x0000001802027812 */ /* 0x000fe400078ef865 */
[-C--:B------:R-:W-:Y:S02]  /*1d60*/  LOP3.LUT R9, R12, R3.reuse, RZ, 0x3c, !PT ;  /* 0x000000030c097212 */ /* 0x080fe400078e3cff */
[-C--:B------:R-:W-:Y:S02]  /*1d70*/  LOP3.LUT R4, R4, R3.reuse, RZ, 0x3c, !PT ;  /* 0x0000000304047212 */ /* 0x080fe400078e3cff */
[----:B------:R-:W-:Y:S01]  /*1d80*/  LOP3.LUT R3, R2, R3, RZ, 0x3c, !PT ;  /* 0x0000000302037212 */ /* 0x000fe200078e3cff */
[----:B------:R-:W-:Y:S01]  /*1d90*/  IMAD.IADD R9, R10, 0x1, R9 ;  /* 0x000000010a097824 */ /* 0x000fe200078e0209 */
[----:B------:R-:W-:Y:S01]  /*1da0*/  SHF.R.S32.HI R2, RZ, 0x1f, R147 ;  /* 0x0000001fff027819 */ /* 0x000fe20000011493 */
[----:B------:R-:W-:Y:S01]  /*1db0*/  IMAD.IADD R8, R8, 0x1, R4 ;  /* 0x0000000108087824 */ /* 0x000fe200078e0204 */
[----:B------:R-:W-:Y:S01]  /*1dc0*/  IADD3 R86, R85, 0x20, RZ ;  /* 0x0000002055567810 */ /* 0x000fe20007ffe0ff */
[----:B------:R-:W-:Y:S01]  /*1dd0*/  IMAD.IADD R7, R7, 0x1, R3 ;  /* 0x0000000107077824 */ /* 0x000fe200078e0203 */
[----:B------:R-:W-:Y:S01]  /*1de0*/  @P0 IADD3 R86, R85, -0x20, RZ ;  /* 0xffffffe055560810 */ /* 0x000fe20007ffe0ff */
[----:B------:R-:W-:Y:S01]  /*1df0*/  IMAD R3, R45, c[0x0][0x218], RZ ;  /* 0x000086002d037a24 */ /* 0x000fe200078e02ff */
[----:B------:R-:W-:Y:S01]  /*1e00*/  ISETP.NE.AND P0, PT, RZ, UR4, PT ;  /* 0x00000004ff007c0c */ /* 0x000fe2000bf05270 */
[----:B------:R-:W-:Y:S01]  /*1e10*/  IMAD.SHL.U32 R123, R9, 0x2, RZ ;  /* 0x00000002097b7824 */ /* 0x000fe200078e00ff */
[----:B------:R-:W-:Y:S01]  /*1e20*/  LOP3.LUT R119, R15, 0xfffffff8, RZ, 0xc0, !PT ;  /* 0xfffffff80f777812 */ /* 0x000fe200078ec0ff */
[----:B------:R-:W-:Y:S01]  /*1e30*/  IMAD R4, R42, c[0x0][0x21c], R3 ;  /* 0x000087002a047a24 */ /* 0x000fe200078e0203 */
[----:B------:R-:W-:Y:S01]  /*1e40*/  LOP3.LUT R118, R14, 0xfffffff8, RZ, 0xc0, !PT ;  /* 0xfffffff80e767812 */ /* 0x000fe200078ec0ff */
[C---:B------:R-:W-:Y:S01]  /*1e50*/  IMAD R3, R2.reuse, c[0x0][0x280], RZ ;  /* 0x0000a00002037a24 */ /* 0x040fe200078e02ff */
[----:B------:R-:W-:Y:S01]  /*1e60*/  P2R R138, PR, RZ, 0x1 ;  /* 0x00000001ff8a7803 */ /* 0x000fe20000000000 */
[----:B------:R-:W-:Y:S01]  /*1e70*/  IMAD R2, R2, c[0x0][0x290], RZ ;  /* 0x0000a40002027a24 */ /* 0x000fe200078e02ff */
[C---:B------:R-:W-:Y:S01]  /*1e80*/  IADD3 R37, R32.reuse, 0x18, RZ ;  /* 0x0000001820257810 */ /* 0x040fe20007ffe0ff */
[C---:B------:R-:W-:Y:S01]  /*1e90*/  IMAD R3, R147.reuse, c[0x0][0x284], R3 ;  /* 0x0000a10093037a24 */ /* 0x040fe200078e0203 */
[----:B------:R-:W-:Y:S01]  /*1ea0*/  IADD3 R36, R32, 0x28, RZ ;  /* 0x0000002820247810 */ /* 0x000fe20007ffe0ff */
[----:B------:R-:W-:Y:S01]  /*1eb0*/  IMAD R2, R147, c[0x0][0x294], R2 ;  /* 0x0000a50093027a24 */ /* 0x000fe200078e0202 */
[----:B------:R-:W-:Y:S01]  /*1ec0*/  SHF.R.S32.HI R127, RZ, 0x1f, R100 ;  /* 0x0000001fff7f7819 */ /* 0x000fe20000011464 */
[----:B------:R-:W-:Y:S01]  /*1ed0*/  IMAD.IADD R137, R113, 0x1, R3 ;  /* 0x0000000171897824 */ /* 0x000fe200078e0203 */
[----:B------:R-:W-:Y:S01]  /*1ee0*/  SHF.R.S32.HI R129, RZ, 0x1f, R119 ;  /* 0x0000001fff817819 */ /* 0x000fe20000011477 */
[----:B------:R-:W-:Y:S01]  /*1ef0*/  IMAD.IADD R135, R3, 0x1, R111 ;  /* 0x0000000103877824 */ /* 0x000fe200078e026f */
[----:B------:R-:W-:Y:S01]  /*1f00*/  SHF.R.S32.HI R128, RZ, 0x1f, R118 ;  /* 0x0000001fff807819 */ /* 0x000fe20000011476 */
[----:B------:R-:W-:Y:S01]  /*1f10*/  IMAD.IADD R136, R109, 0x1, R2 ;  /* 0x000000016d887824 */ /* 0x000fe200078e0202 */
[----:B------:R-:W-:Y:S01]  /*1f20*/  SHF.R.S32.HI R126, RZ, 0x1f, R97 ;  /* 0x0000001fff7e7819 */ /* 0x000fe20000011461 */
[----:B------:R-:W-:Y:S01]  /*1f30*/  IMAD.IADD R133, R2, 0x1, R105 ;  /* 0x0000000102857824 */ /* 0x000fe200078e0269 */
[----:B------:R-:W-:Y:S01]  /*1f40*/  SHF.R.S32.HI R125, RZ, 0x1f, R101 ;  /* 0x0000001fff7d7819 */ /* 0x000fe20000011465 */
[----:B------:R-:W-:-:S02]  /*1f50*/  IMAD.IADD R132, R115, 0x1, R4 ;  /* 0x0000000173847824 */ /* 0x000fc400078e0204 */
[----:B------:R-:W-:Y:S02]  /*1f60*/  IMAD.SHL.U32 R122, R8, 0x2, RZ ;  /* 0x00000002087a7824 */ /* 0x000fe400078e00ff */
[----:B------:R-:W-:Y:S02]  /*1f70*/  IMAD.SHL.U32 R121, R7, 0x2, RZ ;  /* 0x0000000207797824 */ /* 0x000fe400078e00ff */
.L_x_392:
[C---:B-1----:R-:W-:Y:S01]  /*1f80*/  IMAD R2, R39.reuse, UR14, RZ ;  /* 0x0000000e27027c24 */ /* 0x042fe2000f8e02ff */
[----:B------:R-:W-:Y:S01]  /*1f90*/  SHF.R.S32.HI R91, RZ, 0x1f, R39 ;  /* 0x0000001fff5b7819 */ /* 0x000fe20000011427 */
[----:B------:R-:W-:Y:S01]  /*1fa0*/  IMAD.WIDE.U32 R10, R39, UR16, RZ ;  /* 0x00000010270a7c25 */ /* 0x000fe2000f8e00ff */
[----:B------:R-:W-:Y:S04]  /*1fb0*/  DEPBAR.LE SB0, 0x0 ;  /* 0x000080000000791a */ /* 0x000fe80000000000 */
[----:B------:R-:W-:Y:S01]  /*1fc0*/  BAR.SYNC.DEFER_BLOCKING 0x0 ;  /* 0x0000000000007b1d */ /* 0x000fe20000010000 */
[----:B------:R-:W-:Y:S01]  /*1fd0*/  ISETP.GE.AND P1, PT, R153, 0x1, PT ;  /* 0x000000019900780c */ /* 0x000fe20003f26270 */
[----:B------:R-:W-:Y:S04]  /*1fe0*/  IMAD R2, R91, UR16, R2 ;  /* 0x000000105b027c24 */ /* 0x000fe8000f8e0202 */
[----:B------:R-:W-:Y:S01]  /*1ff0*/  IMAD.IADD R12, R11, 0x1, R2 ;  /* 0x000000010b0c7824 */ /* 0x000fe200078e0202 */
[----:B------:R-:W-:Y:S05]  /*2000*/  IADD3 R2, P0, R145, R10, RZ ;  /* 0x0000000a91027210 */ /* 0x000fea0007f1e0ff */
[----:B------:R-:W-:Y:S01]  /*2010*/  IMAD.X R3, R12, 0x1, R144, P0 ;  /* 0x000000010c037824 */ /* 0x000fe200000e0690 */
[C---:B------:R-:W-:Y:S04]  /*2020*/  LEA R60, P0, R2.reuse, c[0x0][0x1c8], 0x1 ;  /* 0x00007200023c7a11 */ /* 0x040fe800078008ff */
[----:B------:R-:W-:Y:S01]  /*2030*/  LEA.HI.X R61, R2, c[0x0][0x1cc], R3, 0x1, P0 ;  /* 0x00007300023d7a11 */ /* 0x000fe200000f0c03 */
[----:B------:R-:W-:Y:S01]  /*2040*/  BSSY B1, `(.L_x_367) ;  /* 0x000038c000017945 */ /* 0x000fe20003800000 */
[----:B------:R-:W-:-:S05]  /*2050*/  @!P1 BRA `(.L_x_368) ;  /* 0x000036d000009947 */ /* 0x000fca0003800000 */
[C---:B------:R-:W-:Y:S01]  /*2060*/  IMAD R4, R39.reuse, UR15, RZ ;  /* 0x0000000f27047c24 */ /* 0x040fe2000f8e02ff */
[----:B------:R-:W-:Y:S01]  /*2070*/  ISETP.NE.AND P1, PT, R138, RZ, PT ;  /* 0x000000ff8a00720c */ /* 0x000fe20003f25270 */
[C---:B------:R-:W-:Y:S02]  /*2080*/  IMAD R3, R39.reuse, UR5, RZ ;  /* 0x0000000527037c24 */ /* 0x040fe4000f8e02ff */
[C---:B------:R-:W-:Y:S02]  /*2090*/  IMAD R2, R39.reuse, -0x30, R0 ;  /* 0xffffffd027027824 */ /* 0x040fe400078e0200 */
[C---:B------:R-:W-:Y:S03]  /*20a0*/  IMAD.WIDE.U32 R8, R39.reuse, UR18, RZ ;  /* 0x0000001227087c25 */ /* 0x040fe6000f8e00ff */
[----:B------:R-:W-:Y:S01]  /*20b0*/  IMNMX R87, R2, 0x30, PT ;  /* 0x0000003002577817 */ /* 0x000fe20003800200 */
[----:B------:R-:W-:Y:S04]  /*20c0*/  IMAD.WIDE.U32 R28, R39, UR20, RZ ;  /* 0x00000014271c7c25 */ /* 0x000fe8000f8e00ff */
[C---:B------:R-:W-:Y:S02]  /*20d0*/  IMAD R4, R91.reuse, UR18, R4 ;  /* 0x000000125b047c24 */ /* 0x040fe4000f8e0204 */
[----:B------:R-:W-:Y:S03]  /*20e0*/  IMAD R3, R91, UR20, R3 ;  /* 0x000000145b037c24 */ /* 0x000fe6000f8e0203 */
        /* <DEDUP_REMOVED lines=38> */
[----:B------:R-:W-:Y:S11]  /*2350*/  CS2R R2, SRZ ;  /* 0x0000000000027805 */ /* 0x000ff6000001ff00 */
[----:B------:R-:W-:Y:S01]  /*2360*/  @!UPT UIADD3 URZ, URZ, URZ, URZ ;  /* 0x0000003f3f3ff290 */ /* 0x000fe2000fffe03f */
[----:B------:R1:W5:Y:S04]  /*2370*/  @!P0 LDG.E.64 R2, [R8.64] ;  /* 0x0000000c08028981 */ /* 0x000368000c1e1b00 */
[----:B------:R1:W5:Y:S01]  /*2380*/  @!P0 LDG.E.64 R14, [R4.64] ;  /* 0x0000000c040e8981 */ /* 0x000362000c1e1b00 */
[----:B------:R-:W-:Y:S11]  /*2390*/  ISETP.GE.AND P0, PT, R38, c[0x0][0x27c], PT ;  /* 0x00009f0026007a0c */ /* 0x000ff60003f06270 */
[----:B------:R-:W-:Y:S02]  /*23a0*/  @!UPT UIADD3 URZ, URZ, URZ, URZ ;  /* 0x0000003f3f3ff290 */ /* 0x000fe4000fffe03f */
[----:B------:R1:W5:Y:S04]  /*23b0*/  @!P0 LDG.E.64 R6, [R8.64+0x10] ;  /* 0x0000100c08068981 */ /* 0x000368000c1e1b00 */
[----:B------:R1:W5:Y:S01]  /*23c0*/  @!P0 LDG.E.64 R46, [R4.64+0x10] ;  /* 0x0000100c042e8981 */ /* 0x000362000c1e1b00 */
        /* <DEDUP_REMOVED lines=15> */
[----:B------:R1:W5:Y:S02]  /*24c0*/  @!P0 LDG.E.64 R54, [R4.64+0x50] ;  /* 0x0000500c04368981 */ /* 0x000364000c1e1b00 */
.L_x_371:
[----:B------:R-:W-:Y:S05]  /*24d0*/  BSYNC B0 ;  /* 0x0000000000007941 */ /* 0x000fea0003800000 */
.L_x_370:
[----:B------:R-:W-:-:S05]  /*24e0*/  @P1 BRA `(.L_x_372) ;  /* 0x0000341000001947 */ /* 0x000fca0003800000 */
[----:B-1---5:R-:W-:Y:S01]  /*24f0*/  MOV R4, R19 ;  /* 0x0000001300047202 */ /* 0x022fe20000000f00 */
[----:B------:R-:W-:Y:S01]  /*2500*/  IMAD.MOV.U32 R9, RZ, RZ, R20 ;  /* 0x000000ffff097224 */ /* 0x000fe200078e0014 */
        /* <DEDUP_REMOVED lines=35> */
[----:B------:R-:W-:Y:S02]  /*2740*/  IMAD.MOV.U32 R41, RZ, RZ, R15 ;  /* 0x000000ffff297224 */ /* 0x000fe400078e000f */
[----:B------:R-:W-:Y:S06]  /*2750*/  IMAD.MOV.U32 R4, RZ, RZ, R3 ;  /* 0x000000ffff047224 */ /* 0x000fec00078e0003 */
[----:B------:R-:W-:Y:S02]  /*2760*/  @!P0 SHF.R.U64 R40, R14, 0x10, R15 ;  /* 0x000000100e288819 */ /* 0x000fe4000000120f */
[----:B------:R-:W-:Y:S02]  /*2770*/  @!P0 SHF.R.U64 R14, R2, 0x10, R3 ;  /* 0x00000010020e8819 */ /* 0x000fe40000001203 */
[----:B------:R-:W-:Y:S02]  /*2780*/  @!P0 SHF.R.U32.HI R15, RZ, 0x10, R15 ;  /* 0x00000010ff0f8819 */ /* 0x000fe4000001160f */
[----:B------:R-:W-:Y:S02]  /*2790*/  @!P0 SHF.R.U32.HI R2, RZ, 0x10, R3 ;  /* 0x00000010ff028819 */ /* 0x000fe40000011603 */
[----:B------:R-:W-:Y:S02]  /*27a0*/  @!P0 PRMT R40, R31, 0x5410, R40 ;  /* 0x000054101f288816 */ /* 0x000fe40000000028 */
[----:B------:R-:W-:Y:S02]  /*27b0*/  @!P0 PRMT R5, R5, 0x5410, R14 ;  /* 0x0000541005058816 */ /* 0x000fe4000000000e */
[----:B------:R-:W-:Y:S01]  /*27c0*/  @!P0 PRMT R43, R41, 0x5410, R15 ;  /* 0x00005410292b8816 */ /* 0x000fe2000000000f */
[----:B------:R-:W-:Y:S01]  /*27d0*/  @!P0 IMAD.U32 R14, R40, 0x10000, RZ ;  /* 0x00010000280e8824 */ /* 0x000fe200078e00ff */
[----:B------:R-:W-:Y:S02]  /*27e0*/  @!P0 PRMT R15, R4, 0x5410, R2 ;  /* 0x00005410040f8816 */ /* 0x000fe40000000002 */
[C---:B------:R-:W-:Y:S02]  /*27f0*/  @!P0 SHF.L.U32 R4, R5.reuse, 0x10, RZ ;  /* 0x0000001005048819 */ /* 0x040fe400000006ff */
[----:B------:R-:W-:Y:S02]  /*2800*/  @!P0 LOP3.LUT R40, R40, 0xffff0000, RZ, 0xc0, !PT ;  /* 0xffff000028288812 */ /* 0x000fe400078ec0ff */
[----:B------:R-:W-:Y:S01]  /*2810*/  @!P0 LOP3.LUT R5, R5, 0xffff0000, RZ, 0xc0, !PT ;  /* 0xffff000005058812 */ /* 0x000fe200078ec0ff */
[C---:B-1----:R-:W-:Y:S01]  /*2820*/  @!P0 IMAD.U32 R31, R8.reuse, 0x10000, RZ ;  /* 0x00010000081f8824 */ /* 0x042fe200078e00ff */
[----:B------:R-:W-:Y:S02]  /*2830*/  @!P0 LOP3.LUT R2, R8, 0xffff0000, RZ, 0xc0, !PT ;  /* 0xffff000008028812 */ /* 0x000fe400078ec0ff */
[C---:B------:R-:W-:Y:S02]  /*2840*/  @!P0 LOP3.LUT R3, R9.reuse, 0xffff0000, RZ, 0xc0, !PT ;  /* 0xffff000009038812 */ /* 0x040fe400078ec0ff */
[----:B------:R-:W-:Y:S01]  /*2850*/  @!P0 SHF.L.U32 R41, R9, 0x10, RZ ;  /* 0x0000001009298819 */ /* 0x000fe200000006ff */
[C---:B------:R-:W-:Y:S02]  /*2860*/  @!P0 FMUL.FTZ R42, R2.reuse, R14 ;  /* 0x0000000e022a8220 */ /* 0x040fe40000410000 */
[----:B------:R-:W-:Y:S02]  /*2870*/  @!P0 FMUL.FTZ R2, R2, R4 ;  /* 0x0000000402028220 */ /* 0x000fe40000410000 */
[----:B------:R-:W-:Y:S02]  /*2880*/  @!P0 FMUL.FTZ R44, R3, R40 ;  /* 0x00000028032c8220 */ /* 0x000fe40000410000 */
[----:B------:R-:W-:Y:S01]  /*2890*/  @!P0 FFMA.FTZ R65, R31, R4, -R42 ;  /* 0x000000041f418223 */ /* 0x000fe2000001082a */
[----:B------:R-:W-:Y:S01]  /*28a0*/  @!P0 LOP3.LUT R4, R10, 0xffff0000, RZ, 0xc0, !PT ;  /* 0xffff00000a048812 */ /* 0x000fe200078ec0ff */
        /* <DEDUP_REMOVED lines=9> */
[C---:B------:R-:W-:Y:S01]  /*2940*/  @!P0 LOP3.LUT R5, R11.reuse, 0xffff0000, RZ, 0xc0, !PT ;  /* 0xffff00000b058812 */ /* 0x040fe200078ec0ff */
[C---:B------:R-:W-:Y:S01]  /*2950*/  @!P0 FMUL.FTZ R62, R4.reuse, R31 ;  /* 0x0000001f043e8220 */ /* 0x040fe20000410000 */
        /* <DEDUP_REMOVED lines=17> */
.L_x_374:
[----:B------:R-:W-:Y:S05]  /*2a70*/  BSYNC B0 ;  /* 0x0000000000007941 */ /* 0x000fea0003800000 */
.L_x_373:
[----:B------:R-:W-:Y:S01]  /*2a80*/  ISETP.GE.AND P0, PT, R26, c[0x0][0x1d4], PT ;  /* 0x000075001a007a0c */ /* 0x000fe20003f06270 */
[----:B------:R-:W-:Y:S01]  /*2a90*/  @!UPT UIADD3 URZ, URZ, URZ, URZ ;  /* 0x0000003f3f3ff290 */ /* 0x000fe2000fffe03f */
[----:B------:R-:W-:Y:S11]  /*2aa0*/  BSSY B0, `(.L_x_375) ;  /* 0x0000036000007945 */ /* 0x000ff60003800000 */
[----:B------:R-:W-:-:S05]  /*2ab0*/  @P0 BRA `(.L_x_376) ;  /* 0x0000034000000947 */ /* 0x000fca0003800000 */
[----:B------:R-:W-:Y:S01]  /*2ac0*/  ISETP.GE.AND P0, PT, R38, c[0x0][0x27c], PT ;  /* 0x00009f0026007a0c */ /* 0x000fe20003f06270 */
[----:B-1----:R-:W1:Y:S11]  /*2ad0*/  LDS.128 R8, [R86+0x2400] ;  /* 0x0024000056087984 */ /* 0x002e760000000c00 */
[----:B------:R-:W-:Y:S01]  /*2ae0*/  @!UPT UIADD3 URZ, URZ, URZ, URZ ;  /* 0x0000003f3f3ff290 */ /* 0x000fe2000fffe03f */
[----:B------:R-:W-:Y:S02]  /*2af0*/  @!P0 SHF.R.U64 R5, R46, 0x10, R47 ;  /* 0x000000102e058819 */ /* 0x000fe4000000122f */
[----:B------:R-:W-:Y:S02]  /*2b00*/  @!P0 SHF.R.U64 R2, R6, 0x10, R7 ;  /* 0x0000001006028819 */ /* 0x000fe40000001207 */
[----:B------:R-:W-:Y:S02]  /*2b10*/  @!P0 PRMT R5, R45, 0x5410, R5 ;  /* 0x000054102d058816 */ /* 0x000fe40000000005 */
[----:B------:R-:W-:Y:S02]  /*2b20*/  @!P0 PRMT R2, R22, 0x5432, R2 ;  /* 0x0000543216028816 */ /* 0x000fe40000000002 */
[----:B------:R-:W-:Y:S01]  /*2b30*/  @!P0 SHF.R.U32.HI R6, RZ, 0x10, R7 ;  /* 0x00000010ff068819 */ /* 0x000fe20000011607 */
[C---:B------:R-:W-:Y:S01]  /*2b40*/  @!P0 IMAD.U32 R14, R5.reuse, 0x10000, RZ ;  /* 0x00010000050e8824 */ /* 0x040fe200078e00ff */
        /* <DEDUP_REMOVED lines=43> */
.L_x_376:
[----:B------:R-:W-:Y:S05]  /*2e00*/  BSYNC B0 ;  /* 0x0000000000007941 */ /* 0x000fea0003800000 */
.L_x_375:
        /* <DEDUP_REMOVED lines=8> */
[--C-:B------:R-:W-:Y:S02]  /*2e90*/  @!P0 SHF.R.U64 R2, R12, 0x10, R13.reuse ;  /* 0x000000100c028819 */ /* 0x100fe4000000120d */
[----:B------:R-:W-:Y:S02]  /*2ea0*/  @!P0 SHF.R.U32.HI R3, RZ, 0x10, R13 ;  /* 0x00000010ff038819 */ /* 0x000fe4000001160d */
[C---:B------:R-:W-:Y:S02]  /*2eb0*/  @!P0 PRMT R2, R23.reuse, 0x5432, R2 ;  /* 0x0000543217028816 */ /* 0x040fe40000000002 */
[----:B------:R-:W-:Y:S02]  /*2ec0*/  @!P0 PRMT R14, R56, 0x5410, R14 ;  /* 0x00005410380e8816 */ /* 0x000fe4000000000e */
[----:B------:R-:W-:Y:S01]  /*2ed0*/  @!P0 PRMT R6, R23, 0x5410, R3 ;  /* 0x0000541017068816 */ /* 0x000fe20000000003 */
[----:B------:R-:W-:Y:S01]  /*2ee0*/  @!P0 IMAD.U32 R7, R2, 0x10000, RZ ;  /* 0x0001000002078824 */ /* 0x000fe200078e00ff */
        /* <DEDUP_REMOVED lines=28> */
[-C--:B------:R-:W-:Y:S02]  /*30b0*/  @!P0 FMUL.FTZ R5, R5, R6.reuse ;  /* 0x0000000605058220 */ /* 0x080fe40000410000 */
        /* <DEDUP_REMOVED lines=13> */
.L_x_378:
[----:B------:R-:W-:Y:S05]  /*3190*/  BSYNC B0 ;  /* 0x0000000000007941 */ /* 0x000fea0003800000 */
.L_x_377:
        /* <DEDUP_REMOVED lines=11> */
[C---:B------:R-:W-:Y:S02]  /*3250*/  @!P0 PRMT R14, R57.reuse, 0x5410, R14 ;  /* 0x00005410390e8816 */ /* 0x040fe4000000000e */
        /* <DEDUP_REMOVED lines=44> */
.L_x_380:
[----:B------:R-:W-:Y:S05]  /*3520*/  BSYNC B0 ;  /* 0x0000000000007941 */ /* 0x000fea0003800000 */
.L_x_379:
        /* <DEDUP_REMOVED lines=56> */
.L_x_382:
[----:B------:R-:W-:Y:S05]  /*38b0*/  BSYNC B0 ;  /* 0x0000000000007941 */ /* 0x000fea0003800000 */
.L_x_381:
[----:B------:R-:W-:Y:S11]  /*38c0*/  ISETP.GE.AND P0, PT, R93, c[0x0][0x1d4], PT ;  /* 0x000075005d007a0c */ /* 0x000ff60003f06270 */
[----:B------:R-:W-:Y:S02]  /*38d0*/  @!UPT UIADD3 URZ, URZ, URZ, URZ ;  /* 0x0000003f3f3ff290 */ /* 0x000fe4000fffe03f */
        /* <DEDUP_REMOVED lines=54> */
.L_x_369:
        /* <DEDUP_REMOVED lines=37> */
[----:B------:R1:W5:Y:S04]  /*3e90*/  @!P0 LDG.E.128 R4, [R8.64] ;  /* 0x0000000c08048981 */ /* 0x000368000c1e1d00 */
[----:B------:R1:W5:Y:S01]  /*3ea0*/  @!P0 LDG.E.128 R40, [R2.64] ;  /* 0x0000000c02288981 */ /* 0x000362000c1e1d00 */
[----:B------:R-:W-:Y:S11]  /*3eb0*/  ISETP.GE.AND P0, PT, R26, c[0x0][0x27c], PT ;  /* 0x00009f001a007a0c */ /* 0x000ff60003f06270 */
[----:B------:R-:W-:Y:S02]  /*3ec0*/  @!UPT UIADD3 URZ, URZ, URZ, URZ ;  /* 0x0000003f3f3ff290 */ /* 0x000fe4000fffe03f */
[----:B------:R1:W5:Y:S04]  /*3ed0*/  @!P0 LDG.E.128 R16, [R8.64+0x20] ;  /* 0x0000200c08108981 */ /* 0x000368000c1e1d00 */
[----:B------:R1:W5:Y:S01]  /*3ee0*/  @!P0 LDG.E.128 R60, [R2.64+0x20] ;  /* 0x0000200c023c8981 */ /* 0x000362000c1e1d00 */
[----:B------:R-:W-:Y:S11]  /*3ef0*/  ISETP.GE.AND P0, PT, R27, c[0x0][0x27c], PT ;  /* 0x00009f001b007a0c */ /* 0x000ff60003f06270 */
[----:B------:R-:W-:Y:S02]  /*3f00*/  @!UPT UIADD3 URZ, URZ, URZ, URZ ;  /* 0x0000003f3f3ff290 */ /* 0x000fe4000fffe03f */
[----:B------:R1:W5:Y:S04]  /*3f10*/  @!P0 LDG.E.128 R20, [R8.64+0x40] ;  /* 0x0000400c08148981 */ /* 0x000368000c1e1d00 */
[----:B------:R1:W5:Y:S02]  /*3f20*/  @!P0 LDG.E.128 R64, [R2.64+0x40] ;  /* 0x0000400c02408981 */ /* 0x000364000c1e1d00 */
.L_x_384:
[----:B------:R-:W-:Y:S05]  /*3f30*/  BSYNC B0 ;  /* 0x0000000000007941 */ /* 0x000fea0003800000 */
.L_x_383:
[----:B------:R-:W-:Y:S04]  /*3f40*/  IADD3 R81, P0, R154, R10, RZ ;  /* 0x0000000a9a517210 */ /* 0x000fe80007f1e0ff */
[----:B------:R-:W-:Y:S01]  /*3f50*/  IADD3.X R80, R139, R12, RZ, P0, !PT ;  /* 0x0000000c8b507210 */ /* 0x000fe200007fe4ff */
        /* <DEDUP_REMOVED lines=30> */
[-C--:B------:R-:W-:Y:S01]  /*4140*/  IADD3 R2, P1, P0, R88, R81.reuse, R120 ;  /* 0x0000005158027210 */ /* 0x080fe2000783e078 */
[----:B------:R-:W-:Y:S02]  /*4150*/  IMAD.MOV.U32 R44, RZ, RZ, R43 ;  /* 0x000000ffff2c7224 */ /* 0x000fe400078e002b */
        /* <DEDUP_REMOVED lines=13> */
[----:B------:R-:W-:Y:S11]  /*4230*/  IMAD.MOV.U32 R3, RZ, RZ, R7 ;  /* 0x000000ffff037224 */ /* 0x000ff600078e0007 */
[----:B------:R-:W-:Y:S01]  /*4240*/  @!UPT UIADD3 URZ, URZ, URZ, URZ ;  /* 0x0000003f3f3ff290 */ /* 0x000fe2000fffe03f */
[--C-:B------:R-:W-:Y:S02]  /*4250*/  @!P0 SHF.R.U64 R47, R40, 0x10, R41.reuse ;  /* 0x00000010282f8819 */ /* 0x100fe40000001229 */
[----:B------:R-:W-:Y:S02]  /*4260*/  @!P0 SHF.R.U32.HI R45, RZ, 0x10, R41 ;  /* 0x00000010ff2d8819 */ /* 0x000fe40000011629 */
[----:B------:R-:W-:Y:S02]  /*4270*/  @!P0 PRMT R46, R46, 0x5410, R47 ;  /* 0x000054102e2e8816 */ /* 0x000fe4000000002f */
[----:B-1----:R-:W-:Y:S02]  /*4280*/  @!P0 SHF.L.U32 R47, R58, 0x10, RZ ;  /* 0x000000103a2f8819 */ /* 0x002fe400000006ff */
[C---:B------:R-:W-:Y:S02]  /*4290*/  @!P0 SHF.L.U32 R51, R59.reuse, 0x10, RZ ;  /* 0x000000103b338819 */ /* 0x040fe400000006ff */
[----:B------:R-:W-:Y:S02]  /*42a0*/  @!P0 LOP3.LUT R53, R59, 0xffff0000, RZ, 0xc0, !PT ;  /* 0xffff00003b358812 */ /* 0x000fe400078ec0ff */
[----:B------:R-:W-:Y:S02]  /*42b0*/  @!P0 SHF.R.U32.HI R11, RZ, 0x10, R43 ;  /* 0x00000010ff0b8819 */ /* 0x000fe4000001162b */
[----:B------:R-:W-:Y:S02]  /*42c0*/  @!P0 SHF.R.U32.HI R2, RZ, 0x10, R7 ;  /* 0x00000010ff028819 */ /* 0x000fe40000011607 */
[----:B------:R-:W-:Y:S02]  /*42d0*/  @!P0 PRMT R48, R48, 0x5410, R45 ;  /* 0x0000541030308816 */ /* 0x000fe4000000002d */
[C---:B------:R-:W-:Y:S02]  /*42e0*/  @!P0 LOP3.LUT R45, R57.reuse, 0xffff0000, RZ, 0xc0, !PT ;  /* 0xffff0000392d8812 */ /* 0x040fe400078ec0ff */
[----:B------:R-:W-:Y:S01]  /*42f0*/  @!P0 SHF.R.U64 R41, R42, 0x10, R43 ;  /* 0x000000102a298819 */ /* 0x000fe2000000122b */
[----:B------:R-:W-:Y:S01]  /*4300*/  @!P0 IMAD.U32 R43, R57, 0x10000, RZ ;  /* 0x00010000392b8824 */ /* 0x000fe200078e00ff */
[----:B------:R-:W-:Y:S01]  /*4310*/  MOV R40, R42 ;  /* 0x0000002a00287202 */ /* 0x000fe20000000f00 */
[----:B------:R-:W-:Y:S01]  /*4320*/  @!P0 IMAD.U32 R42, R48, 0x10000, RZ ;  /* 0x00010000302a8824 */ /* 0x000fe200078e00ff */
[----:B------:R-:W-:Y:S02]  /*4330*/  @!P0 PRMT R52, R44, 0x5410, R11 ;  /* 0x000054102c348816 */ /* 0x000fe4000000000b */
[----:B------:R-:W-:Y:S01]  /*4340*/  @!P0 PRMT R11, R3, 0x5410, R2 ;  /* 0x00005410030b8816 */ /* 0x000fe20000000002 */
[----:B------:R-:W-:Y:S01]  /*4350*/  @!P0 IMAD.U32 R2, R12, 0x10000, RZ ;  /* 0x000100000c028824 */ /* 0x000fe200078e00ff */
[----:B------:R-:W-:Y:S02]  /*4360*/  @!P0 SHF.L.U32 R3, R13, 0x10, RZ ;  /* 0x000000100d038819 */ /* 0x000fe400000006ff */
[----:B------:R-:W-:Y:S02]  /*4370*/  @!P0 PRMT R49, R40, 0x5410, R41 ;  /* 0x0000541028318816 */ /* 0x000fe40000000029 */
[----:B------:R-:W-:Y:S01]  /*4380*/  @!P0 LOP3.LUT R44, R48, 0xffff0000, RZ, 0xc0, !PT ;  /* 0xffff0000302c8812 */ /* 0x000fe200078ec0ff */
[----:B------:R-:W-:Y:S01]  /*4390*/  @!P0 FMUL.FTZ R41, R3, R42 ;  /* 0x0000002a03298220 */ /* 0x000fe20000410000 */
[----:B------:R-:W-:Y:S02]  /*43a0*/  @!P0 LOP3.LUT R48, R49, 0xffff0000, RZ, 0xc0, !PT ;  /* 0xffff000031308812 */ /* 0x000fe400078ec0ff */
[--C-:B------:R-:W-:Y:S01]  /*43b0*/  @!P0 SHF.R.U64 R10, R4, 0x10, R5.reuse ;  /* 0x00000010040a8819 */ /* 0x100fe20000001205 */
[----:B------:R-:W-:Y:S01]  /*43c0*/  IMAD.MOV.U32 R4, RZ, RZ, R6 ;  /* 0x000000ffff047224 */ /* 0x000fe200078e0006 */
[----:B------:R-:W-:Y:S02]  /*43d0*/  @!P0 SHF.R.U32.HI R5, RZ, 0x10, R5 ;  /* 0x00000010ff058819 */ /* 0x000fe40000011605 */
[----:B------:R-:W-:Y:S02]  /*43e0*/  @!P0 SHF.R.U64 R6, R6, 0x10, R7 ;  /* 0x0000001006068819 */ /* 0x000fe40000001207 */
[----:B------:R-:W-:Y:S02]  /*43f0*/  @!P0 PRMT R7, R8, 0x5410, R5 ;  /* 0x0000541008078816 */ /* 0x000fe40000000005 */
[----:B------:R-:W-:Y:S02]  /*4400*/  @!P0 SHF.L.U32 R8, R56, 0x10, RZ ;  /* 0x0000001038088819 */ /* 0x000fe400000006ff */
[----:B------:R-:W-:Y:S01]  /*4410*/  @!P0 PRMT R9, R9, 0x5410, R10 ;  /* 0x0000541009098816 */ /* 0x000fe2000000000a */
[C---:B------:R-:W-:Y:S01]  /*4420*/  @!P0 IMAD.U32 R5, R7.reuse, 0x10000, RZ ;  /* 0x0001000007058824 */ /* 0x040fe200078e00ff */
[----:B------:R-:W-:Y:S02]  /*4430*/  @!P0 LOP3.LUT R7, R7, 0xffff0000, RZ, 0xc0, !PT ;  /* 0xffff000007078812 */ /* 0x000fe400078ec0ff */
[----:B------:R-:W-:Y:S01]  /*4440*/  @!P0 PRMT R10, R4, 0x5410, R6 ;  /* 0x00005410040a8816 */ /* 0x000fe20000000006 */
[----:B------:R-:W-:Y:S02]  /*4450*/  @!P0 IMAD.U32 R6, R46, 0x10000, RZ ;  /* 0x000100002e068824 */ /* 0x000fe400078e00ff */
[----:B------:R-:W-:Y:S02]  /*4460*/  @!P0 IMAD.U32 R4, R9, 0x10000, RZ ;  /* 0x0001000009048824 */ /* 0x000fe400078e00ff */
[C---:B------:R-:W-:Y:S02]  /*4470*/  @!P0 FMUL.FTZ R40, R2.reuse, R6 ;  /* 0x0000000602288220 */ /* 0x040fe40000410000 */
[-C--:B------:R-:W-:Y:S02]  /*4480*/  @!P0 FMUL.FTZ R2, R2, R4.reuse ;  /* 0x0000000402028220 */ /* 0x080fe40000410000 */
[----:B------:R-:W-:Y:S01]  /*4490*/  @!P0 FFMA.FTZ R83, R8, R4, -R40 ;  /* 0x0000000408538223 */ /* 0x000fe20000010828 */
[----:B------:R-:W-:Y:S01]  /*44a0*/  @!P0 LOP3.LUT R40, R46, 0xffff0000, RZ, 0xc0, !PT ;  /* 0xffff00002e288812 */ /* 0x000fe200078ec0ff */
[-C--:B------:R-:W-:Y:S01]  /*44b0*/  @!P0 FMUL.FTZ R4, R3, R5.reuse ;  /* 0x0000000503048220 */ /* 0x080fe20000410000 */
[----:B------:R-:W-:Y:S01]  /*44c0*/  @!P0 LOP3.LUT R3, R13, 0xffff0000, RZ, 0xc0, !PT ;  /* 0xffff00000d038812 */ /* 0x000fe200078ec0ff */
[----:B------:R-:W-:Y:S01]  /*44d0*/  @!P0 FFMA.FTZ R2, R6, R8, R2 ;  /* 0x0000000806028223 */ /* 0x000fe20000010002 */
[----:B------:R-:W-:Y:S01]  /*44e0*/  @!P0 LOP3.LUT R6, R12, 0xffff0000, RZ, 0xc0, !PT ;  /* 0xffff00000c068812 */ /* 0x000fe200078ec0ff */
[----:B------:R-:W-:Y:S01]  /*44f0*/  @!P0 FFMA.FTZ R82, R43, R5, -R41 ;  /* 0x000000052b528223 */ /* 0x000fe20000010829 */
[----:B------:R-:W-:Y:S01]  /*4500*/  @!P0 LOP3.LUT R41, R56, 0xffff0000, RZ, 0xc0, !PT ;  /* 0xffff000038298812 */ /* 0x000fe200078ec0ff */
[-C--:B------:R-:W-:Y:S01]  /*4510*/  @!P0 FMUL.FTZ R5, R3, R7.reuse ;  /* 0x0000000703058220 */ /* 0x080fe20000410000 */
[----:B------:R-:W-:Y:S01]  /*4520*/  @!P0 LOP3.LUT R8, R9, 0xffff0000, RZ, 0xc0, !PT ;  /* 0xffff000009088812 */ /* 0x000fe200078ec0ff */
[----:B------:R-:W-:Y:S02]  /*4530*/  @!P0 FMUL.FTZ R9, R3, R44 ;  /* 0x0000002c03098220 */ /* 0x000fe40000410000 */
[----:B------:R-:W-:Y:S02]  /*4540*/  @!P0 FMUL.FTZ R46, R6, R40 ;  /* 0x00000028062e8220 */ /* 0x000fe40000410000 */
[----:B------:R-:W-:Y:S01]  /*4550*/  @!P0 FFMA.FTZ R79, R45, R7, -R9 ;  /* 0x000000072d4f8223 */ /* 0x000fe20000010809 */
[----:B------:R-:W-:Y:S01]  /*4560*/  @!P0 LOP3.LUT R7, R14, 0xffff0000, RZ, 0xc0, !PT ;  /* 0xffff00000e078812 */ /* 0x000fe200078ec0ff */
[-C--:B------:R-:W-:Y:S01]  /*4570*/  @!P0 FMUL.FTZ R3, R6, R8.reuse ;  /* 0x0000000806038220 */ /* 0x080fe20000410000 */
[----:B------:R-:W-:Y:S01]  /*4580*/  @!P0 LOP3.LUT R9, R10, 0xffff0000, RZ, 0xc0, !PT ;  /* 0xffff00000a098812 */ /* 0x000fe200078ec0ff */
[----:B------:R-:W-:Y:S02]  /*4590*/  @!P0 FFMA.FTZ R78, R41, R8, -R46 ;  /* 0x00000008294e8223 */ /* 0x000fe4000001082e */
[----:B------:R-:W-:Y:S02]  /*45a0*/  @!P0 IMAD.U32 R6, R14, 0x10000, RZ ;  /* 0x000100000e068824 */ /* 0x000fe400078e00ff */
[----:B------:R-:W-:Y:S01]  /*45b0*/  @!P0 IMAD.U32 R46, R49, 0x10000, RZ ;  /* 0x00010000312e8824 */ /* 0x000fe200078e00ff */
[----:B------:R-:W-:Y:S01]  /*45c0*/  @!P0 LOP3.LUT R49, R58, 0xffff0000, RZ, 0xc0, !PT ;  /* 0xffff00003a318812 */ /* 0x000fe200078ec0ff */
[C---:B------:R-:W-:Y:S02]  /*45d0*/  @!P0 FMUL.FTZ R50, R7.reuse, R48 ;  /* 0x0000003007328220 */ /* 0x040fe40000410000 */
[----:B------:R-:W-:Y:S02]  /*45e0*/  @!P0 IMAD.U32 R8, R10, 0x10000, RZ ;  /* 0x000100000a088824 */ /* 0x000fe400078e00ff */
        /* <DEDUP_REMOVED lines=13> */
[----:B------:R-:W-:Y:S01]  /*46c0*/  @!P0 FMUL.FTZ R70, R8, R50 ;  /* 0x0000003208468220 */ /* 0x000fe20000410000 */
[----:B------:R-:W-:Y:S01]  /*46d0*/  @!P0 F2FP.BF16.PACK_AB R40, R78, R83 ;  /* 0x000000534e28823e */ /* 0x000fe200000010ff */
[----:B------:R-:W-:Y:S01]  /*46e0*/  @!P0 FMUL.FTZ R71, R9, R52 ;  /* 0x0000003409478220 */ /* 0x000fe20000410000 */
[----:B------:R-:W-:Y:S01]  /*46f0*/  @!P0 F2FP.BF16.PACK_AB R2, R3, R2 ;  /* 0x000000020302823e */ /* 0x000fe200000010ff */
[----:B------:R-:W-:Y:S01]  /*4700*/  @!P0 FFMA.FTZ R4, R42, R43, R4 ;  /* 0x0000002b2a048223 */ /* 0x000fe20000010004 */
[----:B------:R-:W-:Y:S01]  /*4710*/  @!P0 MOV R56, R40 ;  /* 0x0000002800388202 */ /* 0x000fe20000000f00 */
[----:B------:R-:W-:Y:S02]  /*4720*/  @!P0 FFMA.FTZ R5, R44, R45, R5 ;  /* 0x0000002d2c058223 */ /* 0x000fe40000010005 */
[----:B------:R-:W-:Y:S02]  /*4730*/  @!P0 FFMA.FTZ R70, R51, R10, -R70 ;  /* 0x0000000a33468223 */ /* 0x000fe40000010846 */
[----:B------:R-:W-:Y:S01]  /*4740*/  @!P0 FFMA.FTZ R71, R53, R11, -R71 ;  /* 0x0000000b35478223 */ /* 0x000fe20000010847 */
[----:B------:R-:W-:Y:S01]  /*4750*/  @!P0 F2FP.BF16.PACK_AB R4, R5, R4 ;  /* 0x000000040504823e */ /* 0x000fe200000010ff */
[----:B------:R-:W-:Y:S02]  /*4760*/  @!P0 FMUL.FTZ R8, R8, R10 ;  /* 0x0000000a08088220 */ /* 0x000fe40000410000 */
[----:B------:R-:W-:Y:S01]  /*4770*/  @!P0 FFMA.FTZ R6, R46, R47, R6 ;  /* 0x0000002f2e068223 */ /* 0x000fe20000010006 */
[----:B------:R-:W-:Y:S01]  /*4780*/  @!P0 F2FP.BF16.PACK_AB R10, R71, R70 ;  /* 0x00000046470a823e */ /* 0x000fe200000010ff */
[----:B------:R-:W-:Y:S01]  /*4790*/  @!P0 FMUL.FTZ R9, R9, R11 ;  /* 0x0000000b09098220 */ /* 0x000fe20000410000 */
[----:B------:R-:W-:Y:S01]  /*47a0*/  @!P0 F2FP.BF16.PACK_AB R11, R72, R73 ;  /* 0x00000049480b823e */ /* 0x000fe200000010ff */
[----:B------:R-:W-:Y:S01]  /*47b0*/  @!P0 FFMA.FTZ R7, R48, R49, R7 ;  /* 0x0000003130078223 */ /* 0x000fe20000010007 */
[----:B------:R-:W-:Y:S01]  /*47c0*/  @!P0 MOV R59, R10 ;  /* 0x0000000a003b8202 */ /* 0x000fe20000000f00 */
[----:B------:R-:W-:Y:S02]  /*47d0*/  @!P0 FFMA.FTZ R8, R50, R51, R8 ;  /* 0x0000003332088223 */ /* 0x000fe40000010008 */
        /* <DEDUP_REMOVED lines=11> */
.L_x_386:
[----:B------:R-:W-:Y:S05]  /*4890*/  BSYNC B0 ;  /* 0x0000000000007941 */ /* 0x000fea0003800000 */
.L_x_385:
[----:B------:R-:W-:Y:S01]  /*48a0*/  ISETP.GE.AND P0, PT, R26, c[0x0][0x1d4], PT ;  /* 0x000075001a007a0c */ /* 0x000fe20003f06270 */
[----:B------:R-:W-:Y:S01]  /*48b0*/  @!UPT UIADD3 URZ, URZ, URZ, URZ ;  /* 0x0000003f3f3ff290 */ /* 0x000fe2000fffe03f */
[----:B------:R-:W-:Y:S11]  /*48c0*/  BSSY B0, `(.L_x_387) ;  /* 0x0000071000007945 */ /* 0x000ff60003800000 */
        /* <DEDUP_REMOVED lines=12> */
[----:B------:R-:W-:Y:S11]  /*4990*/  ISETP.GE.AND P0, PT, R26, c[0x0][0x27c], PT ;  /* 0x00009f001a007a0c */ /* 0x000ff60003f06270 */
[----:B------:R-:W-:Y:S02]  /*49a0*/  @!UPT UIADD3 URZ, URZ, URZ, URZ ;  /* 0x0000003f3f3ff290 */ /* 0x000fe4000fffe03f */
[----:B------:R-:W-:Y:S02]  /*49b0*/  @!P0 SHF.R.U64 R2, R16, 0x10, R17 ;  /* 0x0000001010028819 */ /* 0x000fe40000001211 */
[--C-:B------:R-:W-:Y:S02]  /*49c0*/  @!P0 SHF.R.U32.HI R4, RZ, 0x10, R19.reuse ;  /* 0x00000010ff048819 */ /* 0x100fe40000011613 */
[----:B------:R-:W-:Y:S01]  /*49d0*/  @!P0 SHF.R.U64 R3, R18, 0x10, R19 ;  /* 0x0000001012038819 */ /* 0x000fe20000001213 */
[----:B-1----:R-:W-:Y:S01]  /*49e0*/  @!P0 IMAD.U32 R11, R48, 0x10000, RZ ;  /* 0x00010000300b8824 */ /* 0x002fe200078e00ff */
[C---:B------:R-:W-:Y:S01]  /*49f0*/  @!P0 LOP3.LUT R47, R51.reuse, 0xffff0000, RZ, 0xc0, !PT ;  /* 0xffff0000332f8812 */ /* 0x040fe200078ec0ff */
[----:B------:R-:W-:Y:S01]  /*4a00*/  @!P0 IMAD.U32 R45, R51, 0x10000, RZ ;  /* 0x00010000332d8824 */ /* 0x000fe200078e00ff */
[----:B------:R-:W-:Y:S02]  /*4a10*/  @!P0 LOP3.LUT R43, R50, 0xffff0000, RZ, 0xc0, !PT ;  /* 0xffff0000322b8812 */ /* 0x000fe400078ec0ff */
[C---:B------:R-:W-:Y:S02]  /*4a20*/  @!P0 PRMT R8, R29.reuse, 0x5410, R4 ;  /* 0x000054101d088816 */ /* 0x040fe40000000004 */
[C---:B------:R-:W-:Y:S02]  /*4a30*/  @!P0 LOP3.LUT R4, R12.reuse, 0xffff0000, RZ, 0xc0, !PT ;  /* 0xffff00000c048812 */ /* 0x040fe400078ec0ff */
[----:B------:R-:W-:Y:S01]  /*4a40*/  @!P0 PRMT R10, R29, 0x5432, R3 ;  /* 0x000054321d0a8816 */ /* 0x000fe20000000003 */
[----:B------:R-:W-:Y:S01]  /*4a50*/  @!P0 IMAD.U32 R3, R12, 0x10000, RZ ;  /* 0x000100000c038824 */ /* 0x000fe200078e00ff */
[----:B------:R-:W-:Y:S02]  /*4a60*/  @!P0 LOP3.LUT R29, R49, 0xffff0000, RZ, 0xc0, !PT ;  /* 0xffff0000311d8812 */ /* 0x000fe400078ec0ff */
[----:B------:R-:W-:Y:S02]  /*4a70*/  @!P0 SHF.R.U32.HI R6, RZ, 0x10, R17 ;  /* 0x00000010ff068819 */ /* 0x000fe40000011611 */
[----:B------:R-:W-:Y:S02]  /*4a80*/  @!P0 LOP3.LUT R17, R48, 0xffff0000, RZ, 0xc0, !PT ;  /* 0xffff000030118812 */ /* 0x000fe400078ec0ff */
[----:B------:R-:W-:Y:S02]  /*4a90*/  @!P0 SHF.R.U64 R5, R60, 0x10, R61 ;  /* 0x000000103c058819 */ /* 0x000fe4000000123d */
[----:B------:R-:W-:Y:S02]  /*4aa0*/  @!P0 PRMT R2, R28, 0x5432, R2 ;  /* 0x000054321c028816 */ /* 0x000fe40000000002 */
[----:B------:R-:W-:Y:S02]  /*4ab0*/  @!P0 PRMT R5, R54, 0x5410, R5 ;  /* 0x0000541036058816 */ /* 0x000fe40000000005 */
[----:B------:R-:W-:Y:S02]  /*4ac0*/  @!P0 SHF.R.U32.HI R7, RZ, 0x10, R61 ;  /* 0x00000010ff078819 */ /* 0x000fe4000001163d */
[C---:B------:R-:W-:Y:S01]  /*4ad0*/  @!P0 LOP3.LUT R16, R5.reuse, 0xffff0000, RZ, 0xc0, !PT ;  /* 0xffff000005108812 */ /* 0x040fe200078ec0ff */
[----:B------:R-:W-:Y:S01]  /*4ae0*/  @!P0 IMAD.U32 R9, R5, 0x10000, RZ ;  /* 0x0001000005098824 */ /* 0x000fe200078e00ff */
[----:B------:R-:W-:Y:S02]  /*4af0*/  @!P0 LOP3.LUT R5, R2, 0xffff0000, RZ, 0xc0, !PT ;  /* 0xffff000002058812 */ /* 0x000fe400078ec0ff */
[----:B------:R-:W-:Y:S01]  /*4b00*/  @!P0 PRMT R40, R54, 0x5432, R7 ;  /* 0x0000543236288816 */ /* 0x000fe20000000007 */
[----:B------:R-:W-:Y:S01]  /*4b10*/  @!P0 IMAD.U32 R7, R2, 0x10000, RZ ;  /* 0x0001000002078824 */ /* 0x000fe200078e00ff */
[----:B------:R-:W-:Y:S01]  /*4b20*/  @!P0 PRMT R6, R28, 0x5410, R6 ;  /* 0x000054101c068816 */ /* 0x000fe20000000006 */
[----:B------:R-:W-:Y:S01]  /*4b30*/  @!P0 FMUL.FTZ R19, R4, R16 ;  /* 0x0000001004138220 */ /* 0x000fe20000410000 */
[----:B------:R-:W-:Y:S01]  /*4b40*/  @!P0 LOP3.LUT R28, R40, 0xffff0000, RZ, 0xc0, !PT ;  /* 0xffff0000281c8812 */ /* 0x000fe200078ec0ff */
[C---:B------:R-:W-:Y:S01]  /*4b50*/  @!P0 FMUL.FTZ R18, R3.reuse, R9 ;  /* 0x0000000903128220 */ /* 0x040fe20000410000 */
[--C-:B------:R-:W-:Y:S01]  /*4b60*/  @!P0 SHF.R.U32.HI R41, RZ, 0x10, R63.reuse ;  /* 0x00000010ff298819 */ /* 0x100fe2000001163f */
[----:B------:R-:W-:Y:S01]  /*4b70*/  @!P0 FMUL.FTZ R2, R3, R7 ;  /* 0x0000000703028220 */ /* 0x000fe20000410000 */
[----:B------:R-:W-:Y:S01]  /*4b80*/  @!P0 SHF.R.U64 R62, R62, 0x10, R63 ;  /* 0x000000103e3e8819 */ /* 0x000fe2000000123f */
[-C--:B------:R-:W-:Y:S01]  /*4b90*/  @!P0 FMUL.FTZ R3, R4, R5.reuse ;  /* 0x0000000504038220 */ /* 0x080fe20000410000 */
[----:B------:R-:W-:Y:S01]  /*4ba0*/  @!P0 PRMT R41, R55, 0x5410, R41 ;  /* 0x0000541037298816 */ /* 0x000fe20000000029 */
[----:B------:R-:W-:Y:S01]  /*4bb0*/  @!P0 FFMA.FTZ R60, R17, R5, -R19 ;  /* 0x00000005113c8223 */ /* 0x000fe20000010813 */
[----:B------:R-:W-:Y:S01]  /*4bc0*/  @!P0 LOP3.LUT R5, R13, 0xffff0000, RZ, 0xc0, !PT ;  /* 0xffff00000d058812 */ /* 0x000fe200078ec0ff */
[----:B------:R-:W-:Y:S01]  /*4bd0*/  @!P0 FFMA.FTZ R61, R11, R7, -R18 ;  /* 0x000000070b3d8223 */ /* 0x000fe20000010812 */
[----:B------:R-:W-:Y:S01]  /*4be0*/  @!P0 SHF.L.U32 R18, R40, 0x10, RZ ;  /* 0x0000001028128819 */ /* 0x000fe200000006ff */
[----:B------:R-:W-:Y:S01]  /*4bf0*/  @!P0 IMAD.U32 R4, R13, 0x10000, RZ ;  /* 0x000100000d048824 */ /* 0x000fe200078e00ff */
[----:B------:R-:W-:Y:S01]  /*4c00*/  @!P0 LOP3.LUT R46, R41, 0xffff0000, RZ, 0xc0, !PT ;  /* 0xffff0000292e8812 */ /* 0x000fe200078ec0ff */
[C---:B------:R-:W-:Y:S01]  /*4c10*/  @!P0 IMAD.U32 R7, R6.reuse, 0x10000, RZ ;  /* 0x0001000006078824 */ /* 0x040fe200078e00ff */
[----:B------:R-:W-:Y:S01]  /*4c20*/  @!P0 LOP3.LUT R6, R6, 0xffff0000, RZ, 0xc0, !PT ;  /* 0xffff000006068812 */ /* 0x000fe200078ec0ff */
[----:B------:R-:W-:Y:S01]  /*4c30*/  @!P0 FFMA.FTZ R2, R9, R11, R2 ;  /* 0x0000000b09028223 */ /* 0x000fe20000010002 */
[----:B------:R-:W-:Y:S01]  /*4c40*/  @!P0 PRMT R62, R55, 0x5432, R62 ;  /* 0x00005432373e8816 */ /* 0x000fe2000000003e */
[----:B------:R-:W-:Y:S02]  /*4c50*/  @!P0 FMUL.FTZ R11, R5, R28 ;  /* 0x0000001c050b8220 */ /* 0x000fe40000410000 */
[----:B------:R-:W-:Y:S01]  /*4c60*/  @!P0 IMAD.U32 R19, R49, 0x10000, RZ ;  /* 0x0001000031138824 */ /* 0x000fe200078e00ff */
[----:B------:R-:W-:Y:S01]  /*4c70*/  @!P0 LOP3.LUT R42, R62, 0xffff0000, RZ, 0xc0, !PT ;  /* 0xffff00003e2a8812 */ /* 0x000fe200078ec0ff */
[----:B------:R-:W-:Y:S02]  /*4c80*/  @!P0 FMUL.FTZ R9, R4, R18 ;  /* 0x0000001204098220 */ /* 0x000fe40000410000 */
[-C--:B------:R-:W-:Y:S02]  /*4c90*/  @!P0 FMUL.FTZ R5, R5, R6.reuse ;  /* 0x0000000605058220 */ /* 0x080fe40000410000 */
[----:B------:R-:W-:Y:S01]  /*4ca0*/  @!P0 FFMA.FTZ R56, R29, R6, -R11 ;  /* 0x000000061d388223 */ /* 0x000fe2000001080b */
[----:B------:R-:W-:Y:S01]  /*4cb0*/  @!P0 LOP3.LUT R11, R8, 0xffff0000, RZ, 0xc0, !PT ;  /* 0xffff0000080b8812 */ /* 0x000fe200078ec0ff */
[----:B------:R-:W-:Y:S02]  /*4cc0*/  @!P0 IMAD.U32 R6, R15, 0x10000, RZ ;  /* 0x000100000f068824 */ /* 0x000fe400078e00ff */
[----:B------:R-:W-:Y:S02]  /*4cd0*/  @!P0 IMAD.U32 R44, R41, 0x10000, RZ ;  /* 0x00010000292c8824 */ /* 0x000fe400078e00ff */
[-C--:B------:R-:W-:Y:S02]  /*4ce0*/  @!P0 FMUL.FTZ R4, R4, R7.reuse ;  /* 0x0000000704048220 */ /* 0x080fe40000410000 */
[----:B------:R-:W-:Y:S01]  /*4cf0*/  @!P0 FFMA.FTZ R57, R19, R7, -R9 ;  /* 0x0000000713398223 */ /* 0x000fe20000010809 */
[----:B------:R-:W-:Y:S01]  /*4d00*/  @!P0 LOP3.LUT R7, R15, 0xffff0000, RZ, 0xc0, !PT ;  /* 0xffff00000f078812 */ /* 0x000fe200078ec0ff */
[----:B------:R-:W-:Y:S01]  /*4d10*/  @!P0 FMUL.FTZ R40, R6, R44 ;  /* 0x0000002c06288220 */ /* 0x000fe20000410000 */
[----:B------:R-:W-:Y:S01]  /*4d20*/  @!P0 SHF.L.U32 R9, R8, 0x10, RZ ;  /* 0x0000001008098819 */ /* 0x000fe200000006ff */
[----:B------:R-:W-:Y:S01]  /*4d30*/  @!P0 FFMA.FTZ R3, R16, R17, R3 ;  /* 0x0000001110038223 */ /* 0x000fe20000010003 */
[----:B------:R-:W-:Y:S01]  /*4d40*/  @!P0 F2FP.BF16.PACK_AB R17, R56, R57 ;  /* 0x000000393811823e */ /* 0x000fe200000010ff */
[----:B------:R-:W-:Y:S01]  /*4d50*/  @!P0 FMUL.FTZ R41, R7, R46 ;  /* 0x0000002e07298220 */ /* 0x000fe20000410000 */
[----:B------:R-:W-:Y:S01]  /*4d60*/  @!P0 F2FP.BF16.PACK_AB R16, R60, R61 ;  /* 0x0000003d3c10823e */ /* 0x000fe200000010ff */
[-C--:B------:R-:W-:Y:S01]  /*4d70*/  @!P0 FMUL.FTZ R8, R6, R9.reuse ;  /* 0x0000000906088220 */ /* 0x080fe20000410000 */
[----:B------:R-:W-:Y:S01]  /*4d80*/  @!P0 F2FP.BF16.PACK_AB R2, R3, R2 ;  /* 0x000000020302823e */ /* 0x000fe200000010ff */
[----:B------:R-:W-:Y:S01]  /*4d90*/  @!P0 FFMA.FTZ R55, R45, R9, -R40 ;  /* 0x000000092d378223 */ /* 0x000fe20000010828 */
[----:B------:R-:W-:Y:S01]  /*4da0*/  @!P0 MOV R48, R16 ;  /* 0x0000001000308202 */ /* 0x000fe20000000f00 */
[-C--:B------:R-:W-:Y:S01]  /*4db0*/  @!P0 FMUL.FTZ R9, R7, R11.reuse ;  /* 0x0000000b07098220 */ /* 0x080fe20000410000 */
[C---:B------:R-:W-:Y:S01]  /*4dc0*/  @!P0 LOP3.LUT R7, R14.reuse, 0xffff0000, RZ, 0xc0, !PT ;  /* 0xffff00000e078812 */ /* 0x040fe200078ec0ff */
[----:B------:R-:W-:Y:S02]  /*4dd0*/  @!P0 IMAD.U32 R6, R14, 0x10000, RZ ;  /* 0x000100000e068824 */ /* 0x000fe400078e00ff */
[----:B------:R-:W-:Y:S02]  /*4de0*/  @!P0 IMAD.U32 R40, R62, 0x10000, RZ ;  /* 0x000100003e288824 */ /* 0x000fe400078e00ff */
[----:B------:R-:W-:Y:S02]  /*4df0*/  @!P0 FFMA.FTZ R54, R47, R11, -R41 ;  /* 0x0000000b2f368223 */ /* 0x000fe40000010829 */
[C---:B------:R-:W-:Y:S01]  /*4e00*/  @!P0 IMAD.U32 R11, R10.reuse, 0x10000, RZ ;  /* 0x000100000a0b8824 */ /* 0x040fe200078e00ff */
[----:B------:R-:W-:Y:S01]  /*4e10*/  @!P0 LOP3.LUT R10, R10, 0xffff0000, RZ, 0xc0, !PT ;  /* 0xffff00000a0a8812 */ /* 0x000fe200078ec0ff */
[----:B------:R-:W-:Y:S02]  /*4e20*/  @!P0 IMAD.U32 R41, R50, 0x10000, RZ ;  /* 0x0001000032298824 */ /* 0x000fe400078e00ff */
[C---:B------:R-:W-:Y:S02]  /*4e30*/  @!P0 FMUL.FTZ R52, R6.reuse, R40 ;  /* 0x0000002806348220 */ /* 0x040fe40000410000 */
[----:B------:R-:W-:Y:S02]  /*4e40*/  @!P0 FMUL.FTZ R53, R7, R42 ;  /* 0x0000002a07358220 */ /* 0x000fe40000410000 */
[----:B------:R-:W-:Y:S02]  /*4e50*/  @!P0 FMUL.FTZ R6, R6, R11 ;  /* 0x0000000b06068220 */ /* 0x000fe40000410000 */
[----:B------:R-:W-:Y:S02]  /*4e60*/  @!P0 FFMA.FTZ R4, R18, R19, R4 ;  /* 0x0000001312048223 */ /* 0x000fe40000010004 */
[----:B------:R-:W-:Y:S01]  /*4e70*/  @!P0 FFMA.FTZ R52, R41, R11, -R52 ;  /* 0x0000000b29348223 */ /* 0x000fe20000010834 */
[----:B------:R-:W-:Y:S01]  /*4e80*/  @!P0 F2FP.BF16.PACK_AB R11, R54, R55 ;  /* 0x00000037360b823e */ /* 0x000fe200000010ff */
[-C--:B------:R-:W-:Y:S02]  /*4e90*/  @!P0 FMUL.FTZ R7, R7, R10.reuse ;  /* 0x0000000a07078220 */ /* 0x080fe40000410000 */
[----:B------:R-:W-:Y:S02]  /*4ea0*/  @!P0 FFMA.FTZ R53, R43, R10, -R53 ;  /* 0x0000000a2b358223 */ /* 0x000fe40000010835 */
[----:B------:R-:W-:Y:S02]  /*4eb0*/  @!P0 FFMA.FTZ R5, R28, R29, R5 ;  /* 0x0000001d1c058223 */ /* 0x000fe40000010005 */
[----:B------:R-:W-:Y:S01]  /*4ec0*/  @!P0 FFMA.FTZ R6, R40, R41, R6 ;  /* 0x0000002928068223 */ /* 0x000fe20000010006 */
[----:B------:R-:W-:Y:S01]  /*4ed0*/  @!P0 F2FP.BF16.PACK_AB R10, R53, R52 ;  /* 0x00000034350a823e */ /* 0x000fe200000010ff */
[----:B------:R-:W-:Y:S01]  /*4ee0*/  @!P0 FFMA.FTZ R7, R42, R43, R7 ;  /* 0x0000002b2a078223 */ /* 0x000fe20000010007 */
[----:B------:R-:W-:Y:S01]  /*4ef0*/  @!P0 F2FP.BF16.PACK_AB R4, R5, R4 ;  /* 0x000000040504823e */ /* 0x000fe200000010ff */
[----:B------:R-:W-:Y:S02]  /*4f00*/  @!P0 FFMA.FTZ R8, R44, R45, R8 ;  /* 0x0000002d2c088223 */ /* 0x000fe40000010008 */
        /* <DEDUP_REMOVED lines=12> */
.L_x_388:
[----:B------:R-:W-:Y:S05]  /*4fd0*/  BSYNC B0 ;  /* 0x0000000000007941 */ /* 0x000fea0003800000 */
.L_x_387:
[----:B------:R-:W-:Y:S11]  /*4fe0*/  ISETP.GE.AND P0, PT, R27, c[0x0][0x1d4], PT ;  /* 0x000075001b007a0c */ /* 0x000ff60003f06270 */
[----:B------:R-:W-:Y:S02]  /*4ff0*/  @!UPT UIADD3 URZ, URZ, URZ, URZ ;  /* 0x0000003f3f3ff290 */ /* 0x000fe4000fffe03f */
[----:B------:R-:W-:-:S05]  /*5000*/  @P0 BRA `(.L_x_372) ;  /* 0x000008f000000947 */ /* 0x000fca0003800000 */
[----:B------:R-:W-:Y:S01]  /*5010*/  IADD3 R2, P1, P0, R88, R81, R118 ;  /* 0x0000005158027210 */ /* 0x000fe2000783e076 */
[----:B-1----:R-:W-:Y:S03]  /*5020*/  LDS.128 R12, [R121+0x3c80] ;  /* 0x003c8000790c7984 */ /* 0x002fe60000000c00 */
[----:B------:R-:W-:Y:S02]  /*5030*/  IADD3.X R3, R90, R80, R128, P1, P0 ;  /* 0x000000505a037210 */ /* 0x000fe40000fe0480 */
[C---:B------:R-:W-:Y:S03]  /*5040*/  LEA R52, P0, R2.reuse, c[0x0][0x1c8], 0x1 ;  /* 0x0000720002347a11 */ /* 0x040fe600078008ff */
[----:B------:R-:W1:Y:S01]  /*5050*/  LDS.128 R44, [R124+0x3c80] ;  /* 0x003c80007c2c7984 */ /* 0x000e620000000c00 */
[----:B------:R-:W-:Y:S02]  /*5060*/  LEA.HI.X R53, R2, c[0x0][0x1cc], R3, 0x1, P0 ;  /* 0x0000730002357a11 */ /* 0x000fe400000f0c03 */
[----:B------:R-:W-:Y:S11]  /*5070*/  ISETP.GE.AND P0, PT, R27, c[0x0][0x27c], PT ;  /* 0x00009f001b007a0c */ /* 0x000ff60003f06270 */
[----:B------:R-:W-:Y:S02]  /*5080*/  @!UPT UIADD3 URZ, URZ, URZ, URZ ;  /* 0x0000003f3f3ff290 */ /* 0x000fe4000fffe03f */
[----:B------:R-:W-:Y:S02]  /*5090*/  @!P0 SHF.R.U32.HI R8, RZ, 0x10, R65 ;  /* 0x00000010ff088819 */ /* 0x000fe40000011641 */
[--C-:B------:R-:W-:Y:S02]  /*50a0*/  @!P0 SHF.R.U64 R2, R20, 0x10, R21.reuse ;  /* 0x0000001014028819 */ /* 0x100fe40000001215 */
[----:B------:R-:W-:Y:S02]  /*50b0*/  @!P0 SHF.R.U32.HI R3, RZ, 0x10, R21 ;  /* 0x00000010ff038819 */ /* 0x000fe40000011615 */
[----:B------:R-:W-:Y:S02]  /*50c0*/  @!P0 PRMT R20, R68, 0x5432, R8 ;  /* 0x0000543244148816 */ /* 0x000fe40000000008 */
[----:B------:R-:W-:Y:S02]  /*50d0*/  @!P0 SHF.R.U64 R10, R66, 0x10, R67 ;  /* 0x00000010420a8819 */ /* 0x000fe40000001243 */
[--C-:B------:R-:W-:Y:S01]  /*50e0*/  @!P0 SHF.R.U64 R4, R22, 0x10, R23.reuse ;  /* 0x0000001016048819 */ /* 0x100fe20000001217 */
[----:B------:R-:W-:Y:S01]  /*50f0*/  @!P0 IMAD.U32 R18, R20, 0x10000, RZ ;  /* 0x0001000014128824 */ /* 0x000fe200078e00ff */
[----:B------:R-:W-:Y:S02]  /*5100*/  @!P0 SHF.R.U32.HI R6, RZ, 0x10, R23 ;  /* 0x00000010ff068819 */ /* 0x000fe40000011617 */
[----:B------:R-:W-:Y:S02]  /*5110*/  @!P0 PRMT R28, R69, 0x5432, R10 ;  /* 0x00005432451c8816 */ /* 0x000fe4000000000a */
[C---:B------:R-:W-:Y:S02]  /*5120*/  @!P0 PRMT R10, R31.reuse, 0x5432, R4 ;  /* 0x000054321f0a8816 */ /* 0x040fe40000000004 */
[----:B------:R-:W-:Y:S02]  /*5130*/  @!P0 PRMT R8, R31, 0x5410, R6 ;  /* 0x000054101f088816 */ /* 0x000fe40000000006 */
[----:B------:R-:W-:Y:S02]  /*5140*/  @!P0 SHF.R.U64 R5, R64, 0x10, R65 ;  /* 0x0000001040058819 */ /* 0x000fe40000001241 */
[----:B------:R-:W-:Y:S01]  /*5150*/  @!P0 SHF.R.U32.HI R9, RZ, 0x10, R67 ;  /* 0x00000010ff098819 */ /* 0x000fe20000011643 */
[----:B-1----:R-:W-:Y:S01]  /*5160*/  @!P0 IMAD.U32 R11, R44, 0x10000, RZ ;  /* 0x000100002c0b8824 */ /* 0x002fe200078e00ff */
[----:B------:R-:W-:Y:S01]  /*5170*/  @!P0 SHF.L.U32 R31, R47, 0x10, RZ ;  /* 0x000000102f1f8819 */ /* 0x000fe200000006ff */
[----:B------:R-:W-:Y:S01]  /*5180*/  @!P0 IMAD.U32 R19, R45, 0x10000, RZ ;  /* 0x000100002d138824 */ /* 0x000fe200078e00ff */
[----:B------:R-:W-:Y:S02]  /*5190*/  @!P0 LOP3.LUT R41, R47, 0xffff0000, RZ, 0xc0, !PT ;  /* 0xffff00002f298812 */ /* 0x000fe400078ec0ff */
[----:B------:R-:W-:Y:S02]  /*51a0*/  @!P0 LOP3.LUT R29, R46, 0xffff0000, RZ, 0xc0, !PT ;  /* 0xffff00002e1d8812 */ /* 0x000fe400078ec0ff */
[----:B------:R-:W-:Y:S02]  /*51b0*/  @!P0 PRMT R16, R68, 0x5410, R5 ;  /* 0x0000541044108816 */ /* 0x000fe40000000005 */
[----:B------:R-:W-:Y:S01]  /*51c0*/  @!P0 PRMT R7, R30, 0x5432, R2 ;  /* 0x000054321e078816 */ /* 0x000fe20000000002 */
[----:B------:R-:W-:Y:S01]  /*51d0*/  @!P0 IMAD.U32 R2, R12, 0x10000, RZ ;  /* 0x000100000c028824 */ /* 0x000fe200078e00ff */
[----:B------:R-:W-:Y:S02]  /*51e0*/  @!P0 PRMT R5, R30, 0x5410, R3 ;  /* 0x000054101e058816 */ /* 0x000fe40000000003 */
[----:B------:R-:W-:Y:S01]  /*51f0*/  @!P0 SHF.L.U32 R3, R13, 0x10, RZ ;  /* 0x000000100d038819 */ /* 0x000fe200000006ff */
[C---:B------:R-:W-:Y:S01]  /*5200*/  @!P0 IMAD.U32 R4, R7.reuse, 0x10000, RZ ;  /* 0x0001000007048824 */ /* 0x040fe200078e00ff */
[----:B------:R-:W-:Y:S01]  /*5210*/  @!P0 LOP3.LUT R7, R7, 0xffff0000, RZ, 0xc0, !PT ;  /* 0xffff000007078812 */ /* 0x000fe200078ec0ff */
[----:B------:R-:W-:Y:S01]  /*5220*/  @!P0 IMAD.U32 R6, R5, 0x10000, RZ ;  /* 0x0001000005068824 */ /* 0x000fe200078e00ff */
[----:B------:R-:W-:Y:S01]  /*5230*/  @!P0 PRMT R40, R69, 0x5410, R9 ;  /* 0x0000541045288816 */ /* 0x000fe20000000009 */
[C---:B------:R-:W-:Y:S01]  /*5240*/  @!P0 IMAD.U32 R9, R16.reuse, 0x10000, RZ ;  /* 0x0001000010098824 */ /* 0x040fe200078e00ff */
[----:B------:R-:W-:Y:S01]  /*5250*/  @!P0 LOP3.LUT R16, R16, 0xffff0000, RZ, 0xc0, !PT ;  /* 0xffff000010108812 */ /* 0x000fe200078ec0ff */
[----:B------:R-:W-:Y:S01]  /*5260*/  @!P0 FMUL.FTZ R21, R3, R18 ;  /* 0x0000001203158220 */ /* 0x000fe20000410000 */
[----:B------:R-:W-:Y:S01]  /*5270*/  @!P0 LOP3.LUT R20, R20, 0xffff0000, RZ, 0xc0, !PT ;  /* 0xffff000014148812 */ /* 0x000fe200078ec0ff */
[C---:B------:R-:W-:Y:S02]  /*5280*/  @!P0 FMUL.FTZ R17, R2.reuse, R9 ;  /* 0x0000000902118220 */ /* 0x040fe40000410000 */
[-C--:B------:R-:W-:Y:S02]  /*5290*/  @!P0 FMUL.FTZ R2, R2, R4.reuse ;  /* 0x0000000402028220 */ /* 0x080fe40000410000 */
[----:B------:R-:W-:Y:S01]  /*52a0*/  @!P0 FFMA.FTZ R55, R11, R4, -R17 ;  /* 0x000000040b378223 */ /* 0x000fe20000010811 */
[----:B------:R-:W-:Y:S01]  /*52b0*/  @!P0 LOP3.LUT R17, R44, 0xffff0000, RZ, 0xc0, !PT ;  /* 0xffff00002c118812 */ /* 0x000fe200078ec0ff */
[-C--:B------:R-:W-:Y:S01]  /*52c0*/  @!P0 FMUL.FTZ R4, R3, R6.reuse ;  /* 0x0000000603048220 */ /* 0x080fe20000410000 */
[----:B------:R-:W-:Y:S01]  /*52d0*/  @!P0 LOP3.LUT R3, R13, 0xffff0000, RZ, 0xc0, !PT ;  /* 0xffff00000d038812 */ /* 0x000fe200078ec0ff */
[----:B------:R-:W-:Y:S01]  /*52e0*/  @!P0 FFMA.FTZ R54, R19, R6, -R21 ;  /* 0x0000000613368223 */ /* 0x000fe20000010815 */
[----:B------:R-:W-:Y:S01]  /*52f0*/  @!P0 LOP3.LUT R21, R45, 0xffff0000, RZ, 0xc0, !PT ;  /* 0xffff00002d158812 */ /* 0x000fe200078ec0ff */
[----:B------:R-:W-:Y:S01]  /*5300*/  @!P0 FFMA.FTZ R2, R9, R11, R2 ;  /* 0x0000000b09028223 */ /* 0x000fe20000010002 */
[----:B------:R-:W-:Y:S01]  /*5310*/  @!P0 LOP3.LUT R6, R12, 0xffff0000, RZ, 0xc0, !PT ;  /* 0xffff00000c068812 */ /* 0x000fe200078ec0ff */
[----:B------:R-:W-:Y:S01]  /*5320*/  @!P0 FMUL.FTZ R11, R3, R20 ;  /* 0x00000014030b8220 */ /* 0x000fe20000410000 */
[----:B------:R-:W-:Y:S01]  /*5330*/  @!P0 LOP3.LUT R9, R5, 0xffff0000, RZ, 0xc0, !PT ;  /* 0xffff000005098812 */ /* 0x000fe200078ec0ff */
[C---:B------:R-:W-:Y:S01]  /*5340*/  @!P0 IMAD.U32 R30, R40.reuse, 0x10000, RZ ;  /* 0x00010000281e8824 */ /* 0x040fe200078e00ff */
[----:B------:R-:W-:Y:S01]  /*5350*/  @!P0 LOP3.LUT R40, R40, 0xffff0000, RZ, 0xc0, !PT ;  /* 0xffff000028288812 */ /* 0x000fe200078ec0ff */
[C---:B------:R-:W-:Y:S02]  /*5360*/  @!P0 FMUL.FTZ R22, R6.reuse, R16 ;  /* 0x0000001006168220 */ /* 0x040fe40000410000 */
[----:B------:R-:W-:Y:S02]  /*5370*/  @!P0 FMUL.FTZ R5, R3, R9 ;  /* 0x0000000903058220 */ /* 0x000fe40000410000 */
[----:B------:R-:W-:Y:S02]  /*5380*/  @!P0 FMUL.FTZ R3, R6, R7 ;  /* 0x0000000706038220 */ /* 0x000fe40000410000 */
[----:B------:R-:W-:Y:S02]  /*5390*/  @!P0 IMAD.U32 R6, R15, 0x10000, RZ ;  /* 0x000100000f068824 */ /* 0x000fe400078e00ff */
[----:B------:R-:W-:Y:S01]  /*53a0*/  @!P0 FFMA.FTZ R51, R21, R9, -R11 ;  /* 0x0000000915338223 */ /* 0x000fe2000001080b */
[C---:B------:R-:W-:Y:S01]  /*53b0*/  @!P0 LOP3.LUT R11, R8.reuse, 0xffff0000, RZ, 0xc0, !PT ;  /* 0xffff0000080b8812 */ /* 0x040fe200078ec0ff */
[----:B------:R-:W-:Y:S01]  /*53c0*/  @!P0 FFMA.FTZ R50, R17, R7, -R22 ;  /* 0x0000000711328223 */ /* 0x000fe20000010816 */
[----:B------:R-:W-:Y:S01]  /*53d0*/  @!P0 LOP3.LUT R7, R15, 0xffff0000, RZ, 0xc0, !PT ;  /* 0xffff00000f078812 */ /* 0x000fe200078ec0ff */
[----:B------:R-:W-:Y:S02]  /*53e0*/  @!P0 IMAD.U32 R9, R8, 0x10000, RZ ;  /* 0x0001000008098824 */ /* 0x000fe400078e00ff */
[C---:B------:R-:W-:Y:S02]  /*53f0*/  @!P0 FMUL.FTZ R22, R6.reuse, R30 ;  /* 0x0000001e06168220 */ /* 0x040fe40000410000 */
[----:B------:R-:W-:Y:S02]  /*5400*/  @!P0 FMUL.FTZ R23, R7, R40 ;  /* 0x0000002807178220 */ /* 0x000fe40000410000 */
[-C--:B------:R-:W-:Y:S02]  /*5410*/  @!P0 FMUL.FTZ R8, R6, R9.reuse ;  /* 0x0000000906088220 */ /* 0x080fe40000410000 */
[----:B------:R-:W-:Y:S02]  /*5420*/  @!P0 FFMA.FTZ R49, R31, R9, -R22 ;  /* 0x000000091f318223 */ /* 0x000fe40000010816 */
[-C--:B------:R-:W-:Y:S01]  /*5430*/  @!P0 FMUL.FTZ R9, R7, R11.reuse ;  /* 0x0000000b07098220 */ /* 0x080fe20000410000 */
[----:B------:R-:W-:Y:S01]  /*5440*/  @!P0 LOP3.LUT R7, R14, 0xffff0000, RZ, 0xc0, !PT ;  /* 0xffff00000e078812 */ /* 0x000fe200078ec0ff */
[C---:B------:R-:W-:Y:S01]  /*5450*/  @!P0 IMAD.U32 R22, R28.reuse, 0x10000, RZ ;  /* 0x000100001c168824 */ /* 0x040fe200078e00ff */
[----:B------:R-:W-:Y:S01]  /*5460*/  @!P0 LOP3.LUT R28, R28, 0xffff0000, RZ, 0xc0, !PT ;  /* 0xffff00001c1c8812 */ /* 0x000fe200078ec0ff */
[----:B------:R-:W-:Y:S02]  /*5470*/  @!P0 IMAD.U32 R6, R14, 0x10000, RZ ;  /* 0x000100000e068824 */ /* 0x000fe400078e00ff */
[----:B------:R-:W-:Y:S01]  /*5480*/  @!P0 FFMA.FTZ R48, R41, R11, -R23 ;  /* 0x0000000b29308223 */ /* 0x000fe20000010817 */
[----:B------:R-:W-:Y:S01]  /*5490*/  @!P0 SHF.L.U32 R23, R46, 0x10, RZ ;  /* 0x000000102e178819 */ /* 0x000fe200000006ff */
[C---:B------:R-:W-:Y:S01]  /*54a0*/  @!P0 IMAD.U32 R11, R10.reuse, 0x10000, RZ ;  /* 0x000100000a0b8824 */ /* 0x040fe200078e00ff */
[----:B------:R-:W-:Y:S01]  /*54b0*/  @!P0 LOP3.LUT R10, R10, 0xffff0000, RZ, 0xc0, !PT ;  /* 0xffff00000a0a8812 */ /* 0x000fe200078ec0ff */
[----:B------:R-:W-:Y:S02]  /*54c0*/  @!P0 FMUL.FTZ R42, R6, R22 ;  /* 0x00000016062a8220 */ /* 0x000fe40000410000 */
[----:B------:R-:W-:Y:S02]  /*54d0*/  @!P0 FMUL.FTZ R43, R7, R28 ;  /* 0x0000001c072b8220 */ /* 0x000fe40000410000 */
[----:B------:R-:W-:Y:S01]  /*54e0*/  @!P0 FFMA.FTZ R3, R16, R17, R3 ;  /* 0x0000001110038223 */ /* 0x000fe20000010003 */
[----:B------:R-:W-:Y:S01]  /*54f0*/  @!P0 F2FP.BF16.PACK_AB R17, R51, R54 ;  /* 0x000000363311823e */ /* 0x000fe200000010ff */
[----:B------:R-:W-:Y:S01]  /*5500*/  @!P0 FMUL.FTZ R6, R6, R11 ;  /* 0x0000000b06068220 */ /* 0x000fe20000410000 */
[----:B------:R-:W-:Y:S01]  /*5510*/  @!P0 F2FP.BF16.PACK_AB R16, R50, R55 ;  /* 0x000000373210823e */ /* 0x000fe200000010ff */
[----:B------:R-:W-:Y:S01]  /*5520*/  @!P0 FFMA.FTZ R42, R23, R11, -R42 ;  /* 0x0000000b172a8223 */ /* 0x000fe2000001082a */
[----:B------:R-:W-:Y:S01]  /*5530*/  @!P0 F2FP.BF16.PACK_AB R11, R48, R49 ;  /* 0x00000031300b823e */ /* 0x000fe200000010ff */
[----:B------:R-:W-:Y:S01]  /*5540*/  @!P0 FFMA.FTZ R43, R29, R10, -R43 ;  /* 0x0000000a1d2b8223 */ /* 0x000fe2000001082b */
[----:B------:R-:W-:Y:S01]  /*5550*/  @!P0 MOV R44, R16 ;  /* 0x00000010002c8202 */ /* 0x000fe20000000f00 */
[----:B------:R-:W-:Y:S01]  /*5560*/  @!P0 FFMA.FTZ R4, R18, R19, R4 ;  /* 0x0000001312048223 */ /* 0x000fe20000010004 */
[----:B------:R-:W-:Y:S01]  /*5570*/  @!P0 MOV R47, R11 ;  /* 0x0000000b002f8202 */ /* 0x000fe20000000f00 */
[----:B------:R-:W-:Y:S01]  /*5580*/  @!P0 FMUL.FTZ R7, R7, R10 ;  /* 0x0000000a07078220 */ /* 0x000fe20000410000 */
[----:B------:R-:W-:Y:S01]  /*5590*/  @!P0 F2FP.BF16.PACK_AB R10, R43, R42 ;  /* 0x0000002a2b0a823e */ /* 0x000fe200000010ff */
[----:B------:R-:W-:Y:S01]  /*55a0*/  @!P0 FFMA.FTZ R5, R20, R21, R5 ;  /* 0x0000001514058223 */ /* 0x000fe20000010005 */
[----:B------:R-:W-:Y:S01]  /*55b0*/  @!P0 F2FP.BF16.PACK_AB R2, R3, R2 ;  /* 0x000000020302823e */ /* 0x000fe200000010ff */
[----:B------:R-:W-:Y:S02]  /*55c0*/  @!P0 FFMA.FTZ R6, R22, R23, R6 ;  /* 0x0000001716068223 */ /* 0x000fe40000010006 */
[----:B------:R-:W-:Y:S01]  /*55d0*/  @!P0 FFMA.FTZ R7, R28, R29, R7 ;  /* 0x0000001d1c078223 */ /* 0x000fe20000010007 */
[----:B------:R-:W-:Y:S01]  /*55e0*/  @!P0 F2FP.BF16.PACK_AB R4, R5, R4 ;  /* 0x000000040504823e */ /* 0x000fe200000010ff */
        /* <DEDUP_REMOVED lines=10> */
[----:B------:R-:W-:Y:S01]  /*5690*/  @!P0 IMAD.MOV.U32 R15, RZ, RZ, R8 ;  /* 0x000000ffff0f8224 */ /* 0x000fe200078e0008 */
[----:B------:R-:W-:Y:S11]  /*56a0*/  ISETP.GE.AND P0, PT, R101, c[0x0][0x1d4], PT ;  /* 0x0000750065007a0c */ /* 0x000ff60003f06270 */
[----:B------:R-:W-:Y:S02]  /*56b0*/  @!UPT UIADD3 URZ, URZ, URZ, URZ ;  /* 0x0000003f3f3ff290 */ /* 0x000fe4000fffe03f */
[----:B------:R-:W-:-:S05]  /*56c0*/  @P0 BRA `(.L_x_372) ;  /* 0x0000023000000947 */ /* 0x000fca0003800000 */
[----:B------:R-:W-:Y:S04]  /*56d0*/  IADD3 R3, P1, P0, R88, R81, R101 ;  /* 0x0000005158037210 */ /* 0x000fe8000783e065 */
[----:B------:R-:W-:Y:S02]  /*56e0*/  IADD3.X R4, R90, R80, R125, P1, P0 ;  /* 0x000000505a047210 */ /* 0x000fe40000fe047d */
[C---:B------:R-:W-:Y:S04]  /*56f0*/  LEA R2, P0, R3.reuse, c[0x0][0x1c8], 0x1 ;  /* 0x0000720003027a11 */ /* 0x040fe800078008ff */
[----:B------:R-:W-:Y:S05]  /*5700*/  LEA.HI.X R3, R3, c[0x0][0x1cc], R4, 0x1, P0 ;  /* 0x0000730003037a11 */ /* 0x000fea00000f0c04 */
[----:B------:R2:W-:Y:S01]  /*5710*/  STG.E.128 [R2.64], R12 ;  /* 0x0000000c02007986 */ /* 0x0005e2000c101d0c */
[----:B------:R-:W-:-:S05]  /*5720*/  BRA `(.L_x_372) ;  /* 0x000001d000007947 */ /* 0x000fca0003800000 */
.L_x_368:
[----:B------:R-:W-:Y:S05]  /*5730*/  IMAD R2, R39, -0x30, R0 ;  /* 0xffffffd027027824 */ /* 0x000fea00078e0200 */
[----:B------:R-:W-:Y:S04]  /*5740*/  IMNMX R87, R2, 0x30, PT ;  /* 0x0000003002577817 */ /* 0x000fe80003800200 */
[----:B------:R-:W-:Y:S11]  /*5750*/  ISETP.GE.AND P0, PT, R92, R87, PT ;  /* 0x000000575c00720c */ /* 0x000ff60003f06270 */
[----:B------:R-:W-:Y:S02]  /*5760*/  @!UPT UIADD3 URZ, URZ, URZ, URZ ;  /* 0x0000003f3f3ff290 */ /* 0x000fe4000fffe03f */
[----:B------:R-:W-:-:S05]  /*5770*/  @P0 BRA `(.L_x_372) ;  /* 0x0000018000000947 */ /* 0x000fca0003800000 */
[----:B------:R-:W-:Y:S11]  /*5780*/  ISETP.GE.AND P0, PT, R24, c[0x0][0x1d4], PT ;  /* 0x0000750018007a0c */ /* 0x000ff60003f06270 */
[----:B------:R-:W-:Y:S02]  /*5790*/  @!UPT UIADD3 URZ, URZ, URZ, URZ ;  /* 0x0000003f3f3ff290 */ /* 0x000fe4000fffe03f */
[----:B------:R-:W1:Y:S04]  /*57a0*/  @!P0 LDS.128 R4, [R85+0x2400] ;  /* 0x0024000055048984 */ /* 0x000e680000000c00 */
[----:B-1----:R-:W-:Y:S01]  /*57b0*/  @!P0 STG.E.128 [R60.64], R4 ;  /* 0x000000043c008986 */ /* 0x002fe2000c101d0c */
[----:B------:R-:W-:Y:S11]  /*57c0*/  ISETP.GE.AND P0, PT, R26, c[0x0][0x1d4], PT ;  /* 0x000075001a007a0c */ /* 0x000ff60003f06270 */
[----:B------:R-:W-:Y:S02]  /*57d0*/  @!UPT UIADD3 URZ, URZ, URZ, URZ ;  /* 0x0000003f3f3ff290 */ /* 0x000fe4000fffe03f */
[----:B------:R-:W1:Y:S04]  /*57e0*/  @!P0 LDS.128 R4, [R86+0x2400] ;  /* 0x0024000056048984 */ /* 0x000e680000000c00 */
[----:B-1----:R-:W-:Y:S01]  /*57f0*/  @!P0 STG.E.128 [R60.64+0x20], R4 ;  /* 0x000020043c008986 */ /* 0x002fe2000c101d0c */
        /* <DEDUP_REMOVED lines=15> */
[----:B-1----:R1:W-:Y:S02]  /*58f0*/  @!P0 STG.E.128 [R60.64+0xa0], R4 ;  /* 0x0000a0043c008986 */ /* 0x0023e4000c101d0c */
.L_x_372:
[----:B------:R-:W-:Y:S05]  /*5900*/  BSYNC B1 ;  /* 0x0000000000017941 */ /* 0x000fea0003800000 */
.L_x_367:
[----:B-1----:R-:W-:Y:S01]  /*5910*/  IMAD.WIDE.U32 R8, R39, 0x30, RZ ;  /* 0x0000003027087825 */ /* 0x002fe200078e00ff */
[-C--:B--2--5:R-:W-:Y:S01]  /*5920*/  IADD3 R3, -R103, R87.reuse, RZ ;  /* 0x0000005767037210 */ /* 0x0a4fe20007ffe1ff */
[----:B------:R-:W-:Y:S02]  /*5930*/  BSSY B0, `(.L_x_389) ;  /* 0x000004b000007945 */ /* 0x000fe40003800000 */
[----:B------:R-:W-:Y:S01]  /*5940*/  IMAD R2, R91, 0x30, RZ ;  /* 0x000000305b027824 */ /* 0x000fe200078e02ff */
[----:B------:R-:W-:Y:S03]  /*5950*/  IADD3 R4, P0, R140, R8, RZ ;  /* 0x000000088c047210 */ /* 0x000fe60007f1e0ff */
[----:B------:R-:W-:Y:S04]  /*5960*/  IMAD.IADD R11, R9, 0x1, R2 ;  /* 0x00000001090b7824 */ /* 0x000fe800078e0202 */
[----:B------:R-:W-:Y:S01]  /*5970*/  IMAD.X R2, R11, 0x1, R146, P0 ;  /* 0x000000010b027824 */ /* 0x000fe200000e0692 */
[C---:B------:R-:W-:Y:S11]  /*5980*/  ISETP.GE.AND P0, PT, R3.reuse, 0x21, PT ;  /* 0x000000210300780c */ /* 0x040ff60003f06270 */
[----:B------:R-:W-:Y:S02]  /*5990*/  @!UPT UIADD3 URZ, URZ, URZ, URZ ;  /* 0x0000003f3f3ff290 */ /* 0x000fe4000fffe03f */
[----:B------:R-:W-:Y:S05]  /*59a0*/  @P0 IADD3 R5, P1, R4, 0x20, RZ ;  /* 0x0000002004050810 */ /* 0x000fea0007f3e0ff */
[----:B------:R-:W-:Y:S01]  /*59b0*/  @P0 IMAD.X R10, RZ, RZ, R2, P1 ;  /* 0x000000ffff0a0224 */ /* 0x000fe200008e0602 */
[----:B------:R-:W-:Y:S11]  /*59c0*/  ISETP.GE.AND P1, PT, R3, 0x1, PT ;  /* 0x000000010300780c */ /* 0x000ff60003f26270 */
[----:B------:R-:W-:Y:S02]  /*59d0*/  @!UPT UIADD3 URZ, URZ, URZ, URZ ;  /* 0x0000003f3f3ff290 */ /* 0x000fe4000fffe03f */
[----:B------:R-:W-:Y:S01]  /*59e0*/  @P1 IMAD R6, R2, c[0x0][0x258], RZ ;  /* 0x0000960002061a24 */ /* 0x000fe200078e02ff */
[----:B------:R-:W-:Y:S01]  /*59f0*/  @P1 MOV R2, R98 ;  /* 0x0000006200021202 */ /* 0x000fe20000000f00 */
[----:B------:R-:W-:Y:S04]  /*5a00*/  @P1 IMAD.MOV.U32 R3, RZ, RZ, R102 ;  /* 0x000000ffff031224 */ /* 0x000fe800078e0066 */
[C---:B------:R-:W-:Y:S04]  /*5a10*/  @P1 IMAD.WIDE.U32 R2, R4.reuse, c[0x0][0x258], R2 ;  /* 0x0000960004021a25 */ /* 0x040fe800078e0002 */
[----:B------:R-:W-:Y:S01]  /*5a20*/  @P1 IMAD R4, R4, c[0x0][0x25c], R6 ;  /* 0x0000970004041a24 */ /* 0x000fe200078e0206 */
[C---:B------:R-:W-:Y:S04]  /*5a30*/  @P1 LEA R6, P2, R2.reuse, c[0x0][0x250], 0x1 ;  /* 0x0000940002061a11 */ /* 0x040fe800078408ff */
[----:B------:R-:W-:Y:S02]  /*5a40*/  @P1 IADD3 R4, R3, R4, RZ ;  /* 0x0000000403041210 */ /* 0x000fe40007ffe0ff */
[----:B------:R-:W-:Y:S02]  /*5a50*/  @P0 MOV R3, R102 ;  /* 0x0000006600030202 */ /* 0x000fe40000000f00 */
[----:B------:R-:W-:Y:S01]  /*5a60*/  @P1 LEA.HI.X R7, R2, c[0x0][0x254], R4, 0x1, P2 ;  /* 0x0000950002071a11 */ /* 0x000fe200010f0c04 */
[----:B------:R-:W-:Y:S02]  /*5a70*/  @P0 IMAD R4, R10, c[0x0][0x258], RZ ;  /* 0x000096000a040a24 */ /* 0x000fe400078e02ff */
[----:B------:R-:W-:Y:S02]  /*5a80*/  @P0 IMAD.MOV.U32 R2, RZ, RZ, R98 ;  /* 0x000000ffff020224 */ /* 0x000fe400078e0062 */
[----:B------:R-:W-:Y:S01]  /*5a90*/  @!PT LDS RZ, [RZ] ;  /* 0x00000000fffff984 */ /* 0x000fe20000000800 */
[----:B------:R-:W-:Y:S01]  /*5aa0*/  @!PT LDS RZ, [RZ] ;  /* 0x00000000fffff984 */ /* 0x000fe20000000800 */
[----:B------:R-:W-:Y:S01]  /*5ab0*/  @!PT LDS RZ, [RZ] ;  /* 0x00000000fffff984 */ /* 0x000fe20000000800 */
[----:B------:R1:W-:Y:S01]  /*5ac0*/  @P1 LDGSTS.E.BYPASS.LTC128B.128 [R84+0x1880], [R6.64], !P6 ;  /* 0x0188000006541fae */ /* 0x0003e2000f101d4c */
[C---:B------:R-:W-:Y:S02]  /*5ad0*/  @P0 IMAD R4, R5.reuse, c[0x0][0x25c], R4 ;  /* 0x0000970005040a24 */ /* 0x040fe400078e0204 */
[----:B------:R-:W-:Y:S01]  /*5ae0*/  @P0 IMAD.WIDE.U32 R2, R5, c[0x0][0x258], R2 ;  /* 0x0000960005020a25 */ /* 0x000fe200078e0002 */
[----:B------:R1:W-:Y:S04]  /*5af0*/  @P1 LDGSTS.E.BYPASS.LTC128B.128 [R84+0x2480], [R6.64+0x40], !P5 ;  /* 0x0248004006541fae */ /* 0x0003e8000e901d4c */
[----:B------:R1:W-:Y:S01]  /*5b00*/  @P1 LDGSTS.E.BYPASS.LTC128B.128 [R84+0x3080], [R6.64+0x80], !P4 ;  /* 0x0308008006541fae */ /* 0x0003e2000e101d4c */
[----:B------:R-:W-:Y:S02]  /*5b10*/  @P0 IADD3 R3, R3, R4, RZ ;  /* 0x0000000403030210 */ /* 0x000fe40007ffe0ff */
[C---:B------:R-:W-:Y:S04]  /*5b20*/  @P0 LEA R4, P2, R2.reuse, c[0x0][0x250], 0x1 ;  /* 0x0000940002040a11 */ /* 0x040fe800078408ff */
[----:B------:R-:W-:Y:S05]  /*5b30*/  @P0 LEA.HI.X R5, R2, c[0x0][0x254], R3, 0x1, P2 ;  /* 0x0000950002050a11 */ /* 0x000fea00010f0c03 */
[----:B------:R1:W-:Y:S04]  /*5b40*/  @P0 LDGSTS.E.BYPASS.LTC128B.128 [R84+0x2080], [R4.64], !P6 ;  /* 0x0208000004540fae */ /* 0x0003e8000f101d4c */
        /* <DEDUP_REMOVED lines=8> */
[----:B------:R-:W-:Y:S02]  /*5bd0*/  IMAD.MOV.U32 R4, RZ, RZ, R114 ;  /* 0x000000ffff047224 */ /* 0x000fe400078e0072 */
[----:B------:R-:W-:Y:S02]  /*5be0*/  IMAD.MOV.U32 R5, RZ, RZ, R132 ;  /* 0x000000ffff057224 */ /* 0x000fe400078e0084 */
[----:B------:R-:W-:Y:S02]  /*5bf0*/  IMAD.X R3, R11, 0x1, R142, P0 ;  /* 0x000000010b037824 */ /* 0x000fe400000e068e */
[C---:B------:R-:W-:Y:S04]  /*5c00*/  IMAD.WIDE.U32 R4, R2.reuse, c[0x0][0x208], R4 ;  /* 0x0000820002047a25 */ /* 0x040fe800078e0004 */
[----:B------:R-:W-:Y:S04]  /*5c10*/  IMAD R3, R3, c[0x0][0x208], RZ ;  /* 0x0000820003037a24 */ /* 0x000fe800078e02ff */
[----:B------:R-:W-:Y:S04]  /*5c20*/  IMAD R2, R2, c[0x0][0x20c], R3 ;  /* 0x0000830002027a24 */ /* 0x000fe800078e0203 */
[----:B------:R-:W-:Y:S01]  /*5c30*/  IMAD.IADD R3, R5, 0x1, R2 ;  /* 0x0000000105037824 */ /* 0x000fe200078e0202 */
[C---:B------:R-:W-:Y:S04]  /*5c40*/  LEA R2, P0, R4.reuse, c[0x0][0x1f8], 0x1 ;  /* 0x00007e0004027a11 */ /* 0x040fe800078008ff */
[----:B------:R-:W-:Y:S02]  /*5c50*/  LEA.HI.X R3, R4, c[0x0][0x1fc], R3, 0x1, P0 ;  /* 0x00007f0004037a11 */ /* 0x000fe400000f0c03 */
[----:B------:R-:W-:Y:S11]  /*5c60*/  ISETP.GE.AND P0, PT, R24, c[0x0][0x1d4], PT ;  /* 0x0000750018007a0c */ /* 0x000ff60003f06270 */
[----:B------:R-:W-:Y:S02]  /*5c70*/  @!UPT UIADD3 URZ, URZ, URZ, URZ ;  /* 0x0000003f3f3ff290 */ /* 0x000fe4000fffe03f */
[----:B------:R-:W1:Y:S04]  /*5c80*/  @!P0 LDS.128 R4, [R85] ;  /* 0x0000000055048984 */ /* 0x000e680000000c00 */
[----:B-1----:R-:W-:Y:S01]  /*5c90*/  @!P0 STG.E.128 [R2.64], R4 ;  /* 0x0000000402008986 */ /* 0x002fe2000c101d0c */
[----:B------:R-:W-:Y:S11]  /*5ca0*/  ISETP.GE.AND P0, PT, R26, c[0x0][0x1d4], PT ;  /* 0x000075001a007a0c */ /* 0x000ff60003f06270 */
[----:B------:R-:W-:Y:S02]  /*5cb0*/  @!UPT UIADD3 URZ, URZ, URZ, URZ ;  /* 0x0000003f3f3ff290 */ /* 0x000fe4000fffe03f */
[----:B------:R-:W1:Y:S04]  /*5cc0*/  @!P0 LDS.128 R4, [R86] ;  /* 0x0000000056048984 */ /* 0x000e680000000c00 */
        /* <DEDUP_REMOVED lines=17> */
.L_x_390:
[----:B-1----:R-:W-:Y:S05]  /*5de0*/  BSYNC B0 ;  /* 0x0000000000007941 */ /* 0x002fea0003800000 */
.L_x_389:
[----:B------:R-:W-:Y:S11]  /*5df0*/  ISETP.GT.AND P3, PT, R39, R141, PT ;  /* 0x0000008d2700720c */ /* 0x000ff60003f64270 */
[----:B------:R-:W-:Y:S02]  /*5e00*/  @!UPT UIADD3 URZ, URZ, URZ, URZ ;  /* 0x0000003f3f3ff290 */ /* 0x000fe4000fffe03f */
[----:B------:R-:W-:-:S05]  /*5e10*/  @!P3 BRA `(.L_x_391) ;  /* 0x000001900000b947 */ /* 0x000fca0003800000 */
[----:B------:R-:W-:Y:S01]  /*5e20*/  IADD3 R4, R39, -0x1, RZ ;  /* 0xffffffff27047810 */ /* 0x000fe20007ffe0ff */
[----:B------:R-:W-:Y:S01]  /*5e30*/  IMAD.MOV.U32 R2, RZ, RZ, R116 ;  /* 0x000000ffff027224 */ /* 0x000fe200078e0074 */
[----:B------:R-:W-:Y:S01]  /*5e40*/  ISETP.GE.AND P1, PT, R96, 0x1, PT ;  /* 0x000000016000780c */ /* 0x000fe20003f26270 */
[----:B------:R-:W-:Y:S01]  /*5e50*/  IMAD.MOV.U32 R3, RZ, RZ, R107 ;  /* 0x000000ffff037224 */ /* 0x000fe200078e006b */
[----:B------:R-:W-:Y:S01]  /*5e60*/  SHF.R.S32.HI R6, RZ, 0x1f, R4 ;  /* 0x0000001fff067819 */ /* 0x000fe20000011404 */
[C---:B------:R-:W-:Y:S02]  /*5e70*/  IMAD R5, R4.reuse, UR7, RZ ;  /* 0x0000000704057c24 */ /* 0x040fe4000f8e02ff */
[----:B------:R-:W-:Y:S04]  /*5e80*/  IMAD.WIDE.U32 R2, R4, UR8, R2 ;  /* 0x0000000804027c25 */ /* 0x000fe8000f8e0002 */
[----:B------:R-:W-:Y:S04]  /*5e90*/  IMAD R4, R6, UR8, R5 ;  /* 0x0000000806047c24 */ /* 0x000fe8000f8e0205 */
[----:B------:R-:W-:Y:S01]  /*5ea0*/  IMAD.IADD R3, R3, 0x1, R4 ;  /* 0x0000000103037824 */ /* 0x000fe200078e0204 */
[C---:B------:R-:W-:Y:S04]  /*5eb0*/  @P1 LEA R4, P0, R2.reuse, c[0x0][0x220], 0x1 ;  /* 0x0000880002041a11 */ /* 0x040fe800078008ff */
[----:B------:R-:W-:Y:S02]  /*5ec0*/  @P1 LEA.HI.X R5, R2, c[0x0][0x224], R3, 0x1, P0 ;  /* 0x0000890002051a11 */ /* 0x000fe400000f0c03 */
[----:B------:R-:W-:Y:S03]  /*5ed0*/  ISETP.GE.AND P0, PT, R96, 0x21, PT ;  /* 0x000000216000780c */ /* 0x000fe60003f06270 */
[----:B------:R-:W-:Y:S01]  /*5ee0*/  @!PT LDS RZ, [RZ] ;  /* 0x00000000fffff984 */ /* 0x000fe20000000800 */
[----:B------:R-:W-:Y:S01]  /*5ef0*/  @!PT LDS RZ, [RZ] ;  /* 0x00000000fffff984 */ /* 0x000fe20000000800 */
[----:B------:R-:W-:Y:S01]  /*5f00*/  @!PT LDS RZ, [RZ] ;  /* 0x00000000fffff984 */ /* 0x000fe20000000800 */
[----:B------:R1:W-:Y:S04]  /*5f10*/  @P1 LDGSTS.E.BYPASS.LTC128B.128 [R84+0x3c80], [R4.64], !P6 ;  /* 0x03c8000004541fae */ /* 0x0003e8000f101d4c */
[----:B------:R1:W-:Y:S04]  /*5f20*/  @P1 LDGSTS.E.BYPASS.LTC128B.128 [R84+0x4880], [R4.64+0x40], !P5 ;  /* 0x0488004004541fae */ /* 0x0003e8000e901d4c */
[----:B------:R1:W-:Y:S02]  /*5f30*/  @P1 LDGSTS.E.BYPASS.LTC128B.128 [R84+0x5480], [R4.64+0x80], !P4 ;  /* 0x0548008004541fae */ /* 0x0003e4000e101d4c */
[----:B------:R-:W-:Y:S04]  /*5f40*/  @P0 IADD3 R6, P2, R2, UR11, RZ ;  /* 0x0000000b02060c10 */ /* 0x000fe8000ff5e0ff */
[----:B------:R-:W-:Y:S02]  /*5f50*/  @P0 IADD3.X R3, R3, UR10, RZ, P2, !PT ;  /* 0x0000000a03030c10 */ /* 0x000fe400097fe4ff */
[C---:B------:R-:W-:Y:S04]  /*5f60*/  @P0 LEA R2, P2, R6.reuse, c[0x0][0x220], 0x1 ;  /* 0x0000880006020a11 */ /* 0x040fe800078408ff */
[----:B------:R-:W-:Y:S05]  /*5f70*/  @P0 LEA.HI.X R3, R6, c[0x0][0x224], R3, 0x1, P2 ;  /* 0x0000890006030a11 */ /* 0x000fea00010f0c03 */
[----:B------:R1:W-:Y:S04]  /*5f80*/  @P0 LDGSTS.E.BYPASS.LTC128B.128 [R84+0x4480], [R2.64], !P6 ;  /* 0x0448000002540fae */ /* 0x0003e8000f101d4c */
[----:B------:R1:W-:Y:S04]  /*5f90*/  @P0 LDGSTS.E.BYPASS.LTC128B.128 [R84+0x5080], [R2.64+0x40], !P5 ;  /* 0x0508004002540fae */ /* 0x0003e8000e901d4c */
[----:B------:R1:W-:Y:S02]  /*5fa0*/  @P0 LDGSTS.E.BYPASS.LTC128B.128 [R84+0x5c80], [R2.64+0x80], !P4 ;  /* 0x05c8008002540fae */ /* 0x0003e4000e101d4c */
.L_x_391:
[----:B------:R-:W0:Y:S01]  /*5fb0*/  LDGDEPBAR ;  /* 0x00000000000079af */ /* 0x000e220000000000 */
[----:B------:R-:W-:Y:S01]  /*5fc0*/  IADD3 R39, R39, -0x1, RZ ;  /* 0xffffffff27277810 */ /* 0x000fe20007ffe0ff */
[----:B------:R-:W-:-:S05]  /*5fd0*/  @P3 BRA `(.L_x_392) ;  /* 0xffffbfa000003947 */ /* 0x000fca000383ffff */
[----:B------:R-:W-:Y:S06]  /*5fe0*/  BAR.SYNC.DEFER_BLOCKING 0x0 ;  /* 0x0000000000007b1d */ /* 0x000fec0000010000 */
.L_x_366:
[----:B------:R-:W-:Y:S02]  /*5ff0*/  IMAD.MOV.U32 R0, RZ, RZ, c[0x0][0x2c4] ;  /* 0x0000b100ff007624 */ /* 0x000fe400078e00ff */
[----:B------:R-:W-:-:S02]  /*6000*/  IMAD.MOV.U32 R250, RZ, RZ, c[0x0][0x32c] ;  /* 0x0000cb00fffa7624 */ /* 0x000fc400078e00ff */
[----:B------:R-:W-:Y:S01]  /*6010*/  IMAD.IADD R6, R148, 0x1, R150 ;  /* 0x0000000194067824 */ /* 0x000fe200078e0296 */
[----:B------:R-:W-:Y:S02]  /*6020*/  ISETP.NE.AND P6, PT, R0, 0x1, PT ;  /* 0x000000010000780c */ /* 0x000fe40003fc5270 */
[----:B------:R-:W-:Y:S02]  /*6030*/  IADD3 R0, R196, 0x7f, RZ ;  /* 0x0000007fc4007810 */ /* 0x000fe40007ffe0ff */
[----:B------:R-:W-:-:S09]  /*6040*/  ISETP.GE.AND P5, PT, R250, 0x1, PT ;  /* 0x00000001fa00780c */ /* 0x000fd20003fa6270 */
[----:B-1----:R-:W-:-:S05]  /*6050*/  @P6 IMAD.HI.U32 R2, R0, c[0x0][0x2c8], RZ ;  /* 0x0000b20000026a27 */ /* 0x002fca00078e00ff */
[----:B------:R-:W-:-:S05]  /*6060*/  @P6 SHF.R.U32.HI R0, RZ, c[0x0][0x2cc], R2 ;  /* 0x0000b300ff006a19 */ /* 0x000fca0000011602 */
[----:B------:R-:W-:-:S05]  /*6070*/  IMAD.IADD R0, R151, 0x1, R0 ;  /* 0x0000000197007824 */ /* 0x000fca00078e0200 */
[----:B------:R-:W-:Y:S01]  /*6080*/  IADD3 R3, R0, c[0x0][0x328], RZ ;  /* 0x0000ca0000037a10 */ /* 0x000fe20007ffe0ff */
[----:B------:R-:W-:Y:S05]  /*6090*/  @!P5 BRA `(.L_x_393) ;  /* 0x000000f00000d947 */ /* 0x000fea0003800000 */
[C---:B------:R-:W-:Y:S01]  /*60a0*/  ISETP.GT.AND P0, PT, R0.reuse, RZ, PT ;  /* 0x000000ff0000720c */ /* 0x040fe20003f04270 */
        /* <DEDUP_REMOVED lines=9> */
.L_x_394:
[----:B------:R-:W-:-:S13]  /*6140*/  ISETP.NE.AND P0, PT, R4, 0x1, PT ;  /* 0x000000010400780c */ /* 0x000fda0003f05270 */
[----:B------:R-:W-:-:S05]  /*6150*/  @P0 IMAD.HI.U32 R0, R2, c[0x0][0x330], RZ ;  /* 0x0000cc0002000a27 */ /* 0x000fca00078e00ff */
[----:B------:R-:W-:-:S05]  /*6160*/  @P0 SHF.R.U32.HI R2, RZ, c[0x0][0x334], R0 ;  /* 0x0000cd00ff020a19 */ /* 0x000fca0000011600 */
.L_x_395:
[----:B------:R-:W-:-:S05]  /*6170*/  IMAD R2, R2, R4, c[0x0][0x32c] ;  /* 0x0000cb0002027624 */ /* 0x000fca00078e0204 */
[----:B------:R-:W-:-:S04]  /*6180*/  IMNMX R3, R3, R2, PT ;  /* 0x0000000203037217 */ /* 0x000fc80003800200 */
.L_x_393:
[----:B------:R-:W-:Y:S01]  /*6190*/  IADD3 R3, R3, 0x2f, RZ ;  /* 0x0000002f03037810 */ /* 0x000fe20007ffe0ff */
[----:B------:R-:W-:-:S04]  /*61a0*/  @P6 IMAD.HI.U32 R2, R196, c[0x0][0x2c8], RZ ;  /* 0x0000b200c4026a27 */ /* 0x000fc800078e00ff */
[----:B------:R-:W-:-:S04]  /*61b0*/  IMAD.HI R3, R3, 0x2aaaaaab, RZ ;  /* 0x2aaaaaab03037827 */ /* 0x000fc800078e02ff */
[----:B------:R-:W-:Y:S01]  /*61c0*/  IMAD.MOV.U32 R0, RZ, RZ, R196 ;  /* 0x000000ffff007224 */ /* 0x000fe200078e00c4 */
[----:B------:R-:W-:Y:S02]  /*61d0*/  @P6 SHF.R.U32.HI R0, RZ, c[0x0][0x2cc], R2 ;  /* 0x0000b300ff006a19 */ /* 0x000fe40000011602 */
[----:B------:R-:W-:-:S03]  /*61e0*/  SHF.R.U32.HI R2, RZ, 0x1f, R3 ;  /* 0x0000001fff027819 */ /* 0x000fc60000011603 */
[----:B------:R-:W-:Y:S01]  /*61f0*/  IMAD.IADD R0, R240, 0x1, R0 ;  /* 0x00000001f0007824 */ /* 0x000fe200078e0200 */
[----:B------:R-:W-:-:S04]  /*6200*/  LEA.HI.SX32 R2, R3, R2, 0x1d ;  /* 0x0000000203027211 */ /* 0x000fc800078feaff */
[----:B------:R-:W-:Y:S02]  /*6210*/  IADD3 R3, R0, -c[0x0][0x324], RZ ;  /* 0x8000c90000037a10 */ /* 0x000fe40007ffe0ff */
[----:B------:R-:W-:Y:S01]  /*6220*/  IMNMX R239, R2, R152, PT ;  /* 0x0000009802ef7217 */ /* 0x000fe20003800200 */
        /* <DEDUP_REMOVED lines=10> */
.L_x_397:
[----:B------:R-:W-:-:S04]  /*62d0*/  MOV R2, c[0x0][0x32c] ;  /* 0x0000cb0000027a02 */ /* 0x000fc80000000f00 */
[----:B------:R-:W-:-:S13]  /*62e0*/  ISETP.NE.AND P0, PT, R2, 0x1, PT ;  /* 0x000000010200780c */ /* 0x000fda0003f05270 */
[----:B------:R-:W-:-:S05]  /*62f0*/  @P0 IMAD.HI.U32 R2, R0, c[0x0][0x330], RZ ;  /* 0x0000cc0000020a27 */ /* 0x000fca00078e00ff */
[----:B------:R-:W-:-:S05]  /*6300*/  @P0 SHF.R.U32.HI R0, RZ, c[0x0][0x334], R2 ;  /* 0x0000cd00ff000a19 */ /* 0x000fca0000011602 */
.L_x_398:
[----:B------:R-:W-:-:S05]  /*6310*/  IMAD R0, R0, c[0x0][0x32c], RZ ;  /* 0x0000cb0000007a24 */ /* 0x000fca00078e02ff */
[----:B------:R-:W-:-:S05]  /*6320*/  IMNMX R3, R3, R0, !PT ;  /* 0x0000000003037217 */ /* 0x000fca0007800200 */
.L_x_396:
        /* <DEDUP_REMOVED lines=11> */
[----:B------:R-:W-:Y:S01]  /*63e0*/  MOV R90, RZ ;  /* 0x000000ff005a7202 */ /* 0x000fe20000000f00 */
[----:B------:R-:W-:Y:S01]  /*63f0*/  CS2R R86, SRZ ;  /* 0x0000000000567805 */ /* 0x000fe2000001ff00 */
[----:B------:R-:W-:Y:S01]  /*6400*/  IMNMX R241, RZ, R0, !PT ;  /* 0x00000000fff17217 */ /* 0x000fe20007800200 */
[----:B------:R-:W-:Y:S01]  /*6410*/  CS2R R84, SRZ ;  /* 0x0000000000547805 */ /* 0x000fe2000001ff00 */
[----:B------:R-:W-:Y:S01]  /*6420*/  CS2R R14, SRZ ;  /* 0x00000000000e7805 */ /* 0x000fe2000001ff00 */
[----:B------:R-:W-:Y:S01]  /*6430*/  IMAD.MOV.U32 R78, RZ, RZ, RZ ;  /* 0x000000ffff4e7224 */ /* 0x000fe200078e00ff */
[----:B------:R-:W-:Y:S01]  /*6440*/  ISETP.GT.AND P0, PT, R239, R241, PT ;  /* 0x000000f1ef00720c */ /* 0x000fe20003f04270 */
[----:B------:R1:W-:Y:S01]  /*6450*/  STL [R1+0x48], R241 ;  /* 0x000048f101007387 */ /* 0x0003e20000100800 */
        /* <DEDUP_REMOVED lines=57> */
[----:B-1----:R-:W2:Y:S01]  /*67f0*/  LDL R48, [R1+0x64] ;  /* 0x0000640001307983 */ /* 0x002ea20000100800 */
[----:B------:R-:W-:-:S03]  /*6800*/  ISETP.NE.U32.AND P0, PT, RZ, c[0x0][0x340], PT ;  /* 0x0000d000ff007a0c */ /* 0x000fc60003f05070 */
[----:B------:R-:W3:Y:S01]  /*6810*/  LDL.LU R29, [R1+0x20] ;  /* 0x00002000011d7983 */ /* 0x000ee20000300800 */
[----:B------:R-:W-:-:S03]  /*6820*/  ISETP.NE.AND.EX P1, PT, RZ, c[0x0][0x344], PT, P0 ;  /* 0x0000d100ff007a0c */ /* 0x000fc60003f25300 */
[----:B------:R-:W4:Y:S04]  /*6830*/  LDL R129, [R1+0x24] ;  /* 0x0000240001817983 */ /* 0x000f280000100800 */
[----:B------:R-:W1:Y:S06]  /*6840*/  S2R R131, SR_TID.X ;  /* 0x0000000000837919 */ /* 0x000e6c0000002100 */
[----:B------:R-:W-:Y:S01]  /*6850*/  @P1 IMAD.MOV.U32 R2, RZ, RZ, 0x4 ;  /* 0x00000004ff021424 */ /* 0x000fe200078e00ff */
[----:B------:R-:W1:Y:S01]  /*6860*/  S2R R5, SR_CTAID.Y ;  /* 0x0000000000057919 */ /* 0x000e620000002600 */
[----:B------:R-:W-:-:S03]  /*6870*/  SHF.R.S32.HI R0, RZ, 0x1f, R149 ;  /* 0x0000001fff007819 */ /* 0x000fc60000011495 */
[----:B------:R-:W2:Y:S02]  /*6880*/  S2R R49, SR_CTAID.Y ;  /* 0x0000000000317919 */ /* 0x000ea40000002600 */
[----:B------:R-:W-:Y:S01]  /*6890*/  IMAD R0, R0, c[0x0][0x178], RZ ;  /* 0x00005e0000007a24 */ /* 0x000fe200078e02ff */
[----:B-1----:R-:W-:-:S04]  /*68a0*/  SHF.R.S32.HI R11, RZ, 0x1f, R131 ;  /* 0x0000001fff0b7819 */ /* 0x002fc80000011483 */
[CC--:B------:R-:W-:Y:S02]  /*68b0*/  LEA.HI R109, R11.reuse, R131.reuse, RZ, 0x3 ;  /* 0x000000830b6d7211 */ /* 0x0c0fe400078f18ff */
[----:B------:R-:W-:Y:S02]  /*68c0*/  LEA.HI R10, R11, R131, RZ, 0x2 ;  /* 0x000000830b0a7211 */ /* 0x000fe400078f10ff */
[----:B------:R-:W-:Y:S01]  /*68d0*/  SHF.R.S32.HI R107, RZ, 0x3, R109 ;  /* 0x00000003ff6b7819 */ /* 0x000fe2000001146d */
[----:B------:R-:W-:-:S04]  /*68e0*/  IMAD R4, R149, c[0x0][0x17c], R0 ;  /* 0x00005f0095047a24 */ /* 0x000fc800078e0200 */
[----:B------:R-:W-:Y:S01]  /*68f0*/  IMAD.SHL.U32 R0, R107, 0x40, RZ ;  /* 0x000000406b007824 */ /* 0x000fe200078e00ff */
[----:B------:R-:W-:Y:S02]  /*6900*/  SHF.R.S32.HI R52, RZ, 0x1f, R5 ;  /* 0x0000001fff347819 */ /* 0x000fe40000011405 */
[----:B------:R-:W-:Y:S02]  /*6910*/  SHF.R.S32.HI R132, RZ, 0x2, R10 ;  /* 0x00000002ff847819 */ /* 0x000fe4000001140a */
[----:B------:R-:W-:Y:S01]  /*6920*/  LOP3.LUT R0, R0, 0xc0, RZ, 0xc0, !PT ;  /* 0x000000c000007812 */ /* 0x000fe200078ec0ff */
[----:B--2---:R-:W-:-:S05]  /*6930*/  @P1 IMAD.WIDE R2, R48, R2, c[0x0][0x340] ;  /* 0x0000d00030021625 */ /* 0x004fca00078e0202 */
[----:B------:R1:W2:Y:S01]  /*6940*/  @P1 LDG.E R21, [R2.64] ;  /* 0x0000000c02151981 */ /* 0x0002a2000c1e1900 */
[----:B------:R-:W-:Y:S01]  /*6950*/  IMAD R5, R52, c[0x0][0x1b8], RZ ;  /* 0x00006e0034057a24 */ /* 0x000fe200078e02ff */
[----:B------:R-:W-:Y:S01]  /*6960*/  SHF.R.S32.HI R18, RZ, 0x1f, R48 ;  /* 0x0000001fff127819 */ /* 0x000fe20000011430 */
[----:B----4-:R-:W-:Y:S01]  /*6970*/  IMAD R32, R129, c[0x0][0x2c4], RZ ;  /* 0x0000b10081207a24 */ /* 0x010fe200078e02ff */
[----:B------:R-:W-:Y:S01]  /*6980*/  LEA.HI R124, R11, R131, RZ, 0x5 ;  /* 0x000000830b7c7211 */ /* 0x000fe200078f28ff */
[----:B------:R-:W-:Y:S01]  /*6990*/  BSSY B0, `(.L_x_400) ;  /* 0x000008a000007945 */ /* 0x000fe20003800000 */
[----:B---3--:R-:W-:Y:S02]  /*69a0*/  LOP3.LUT R29, R29, 0xfffffdff, RZ, 0xc0, !PT ;  /* 0xfffffdff1d1d7812 */ /* 0x008fe400078ec0ff */
[----:B------:R-:W-:Y:S02]  /*69b0*/  SHF.R.S32.HI R123, RZ, 0x5, R124 ;  /* 0x00000005ff7b7819 */ /* 0x000fe4000001147c */
[----:B-1----:R-:W-:-:S05]  /*69c0*/  LOP3.LUT R2, R10, 0xfffffffc, RZ, 0xc0, !PT ;  /* 0xfffffffc0a027812 */ /* 0x002fca00078ec0ff */
[----:B------:R-:W-:Y:S02]  /*69d0*/  IMAD.IADD R120, R131, 0x1, -R2 ;  /* 0x0000000183787824 */ /* 0x000fe400078e0a02 */
[----:B------:R-:W-:-:S03]  /*69e0*/  IMAD.WIDE.U32 R2, R149, c[0x0][0x178], RZ ;  /* 0x00005e0095027a25 */ /* 0x000fc600078e00ff */
[C---:B------:R-:W-:Y:S01]  /*69f0*/  LEA R8, R120.reuse, R132, 0x5 ;  /* 0x0000008478087211 */ /* 0x040fe200078e28ff */
[----:B------:R-:W-:Y:S02]  /*6a00*/  IMAD.SHL.U32 R12, R120, 0x8, RZ ;  /* 0x00000008780c7824 */ /* 0x000fe400078e00ff */
[----:B------:R-:W-:Y:S02]  /*6a10*/  IMAD.IADD R3, R3, 0x1, R4 ;  /* 0x0000000103037824 */ /* 0x000fe400078e0204 */
[----:B------:R-:W-:Y:S01]  /*6a20*/  IMAD.IADD R8, R196, 0x1, R8 ;  /* 0x00000001c4087824 */ /* 0x000fe200078e0208 */
[----:B------:R-:W-:Y:S01]  /*6a30*/  LOP3.LUT R4, R0, 0x18, R12, 0xf8, !PT ;  /* 0x0000001800047812 */ /* 0x000fe200078ef80c */
[----:B------:R-:W-:Y:S01]  /*6a40*/  IMAD.WIDE.U32 R2, R49, c[0x0][0x1b8], R2 ;  /* 0x00006e0031027a25 */ /* 0x000fe200078e0002 */
[----:B------:R-:W-:Y:S02]  /*6a50*/  SHF.R.U32.HI R0, RZ, 0x3, R0 ;  /* 0x00000003ff007819 */ /* 0x000fe40000011600 */
[----:B------:R-:W-:-:S02]  /*6a60*/  IADD3 R7, R12, 0x40, RZ ;  /* 0x000000400c077810 */ /* 0x000fc40007ffe0ff */
[----:B------:R-:W-:Y:S01]  /*6a70*/  LOP3.LUT R9, R4, R0, RZ, 0x3c, !PT ;  /* 0x0000000004097212 */ /* 0x000fe200078e3cff */
[----:B------:R-:W-:Y:S01]  /*6a80*/  IMAD R4, R49, c[0x0][0x1bc], R5 ;  /* 0x00006f0031047a24 */ /* 0x000fe200078e0205 */
[----:B------:R-:W-:Y:S02]  /*6a90*/  SHF.R.S32.HI R5, RZ, 0x1f, R6 ;  /* 0x0000001fff057819 */ /* 0x000fe40000011406 */
[----:B------:R-:W-:Y:S01]  /*6aa0*/  IADD3 R0, P0, R132, R6, RZ ;  /* 0x0000000684007210 */ /* 0x000fe20007f1e0ff */
[----:B------:R-:W-:Y:S01]  /*6ab0*/  @P6 IMAD.HI.U32 R6, R8, c[0x0][0x2c8], RZ ;  /* 0x0000b20008066a27 */ /* 0x000fe200078e00ff */
[----:B------:R-:W-:Y:S02]  /*6ac0*/  ISETP.GE.AND P2, PT, R7, c[0x0][0x1d4], PT ;  /* 0x0000750007007a0c */ /* 0x000fe40003f46270 */
[----:B------:R-:W-:Y:S01]  /*6ad0*/  LEA.HI.X.SX32 R5, R132, R5, 0x1, P0 ;  /* 0x0000000584057211 */ /* 0x000fe200000f0eff */
[----:B------:R-:W-:Y:S01]  /*6ae0*/  IMAD.IADD R3, R3, 0x1, R4 ;  /* 0x0000000103037824 */ /* 0x000fe200078e0204 */
[----:B------:R-:W-:Y:S01]  /*6af0*/  ISETP.NE.U32.AND P0, PT, RZ, c[0x0][0x348], PT ;  /* 0x0000d200ff007a0c */ /* 0x000fe20003f05070 */
[----:B------:R-:W-:Y:S01]  /*6b00*/  IMAD.MOV.U32 R4, RZ, RZ, R8 ;  /* 0x000000ffff047224 */ /* 0x000fe200078e0008 */
[----:B------:R-:W-:Y:S01]  /*6b10*/  @P6 SHF.R.U32.HI R4, RZ, c[0x0][0x2cc], R6 ;  /* 0x0000b300ff046a19 */ /* 0x000fe20000011606 */
[----:B------:R-:W-:Y:S01]  /*6b20*/  IMAD R6, R5, c[0x0][0x1e0], RZ ;  /* 0x0000780005067a24 */ /* 0x000fe200078e02ff */
[----:B------:R-:W-:Y:S01]  /*6b30*/  LEA.HI R7, R11, R131, RZ, 0x4 ;  /* 0x000000830b077211 */ /* 0x000fe200078f20ff */
[----:B------:R-:W-:Y:S01]  /*6b40*/  IMAD R5, R5, c[0x0][0x208], RZ ;  /* 0x0000820005057a24 */ /* 0x000fe200078e02ff */
[----:B------:R-:W-:Y:S01]  /*6b50*/  ISETP.NE.AND.EX P0, PT, RZ, c[0x0][0x34c], PT, P0 ;  /* 0x0000d300ff007a0c */ /* 0x000fe20003f05300 */
[C---:B------:R-:W-:Y:S01]  /*6b60*/  IMAD R19, R0.reuse, c[0x0][0x1e4], R6 ;  /* 0x0000790000137a24 */ /* 0x040fe200078e0206 */
[----:B------:R-:W-:Y:S01]  /*6b70*/  SHF.R.S32.HI R13, RZ, 0x1f, R12 ;  /* 0x0000001fff0d7819 */ /* 0x000fe2000001140c */
[----:B------:R-:W-:Y:S01]  /*6b80*/  IMAD R20, R0, c[0x0][0x20c], R5 ;  /* 0x0000830000147a24 */ /* 0x000fe200078e0205 */
[----:B------:R-:W-:-:S02]  /*6b90*/  LOP3.LUT R6, R7, 0xfffffff0, RZ, 0xc0, !PT ;  /* 0xfffffff007067812 */ /* 0x000fc400078ec0ff */
[----:B------:R-:W-:Y:S01]  /*6ba0*/  SEL R7, R18, RZ, !P0 ;  /* 0x000000ff12077207 */ /* 0x000fe20004000000 */
[--C-:B------:R-:W-:Y:S01]  /*6bb0*/  IMAD.WIDE.U32 R16, R0, c[0x0][0x1e0], R12.reuse ;  /* 0x0000780000107a25 */ /* 0x100fe200078e000c */
[----:B------:R-:W-:Y:S02]  /*6bc0*/  LEA.HI R5, R10, R132, RZ, 0x1 ;  /* 0x000000840a057211 */ /* 0x000fe400078f08ff */
[----:B------:R-:W-:Y:S01]  /*6bd0*/  @P2 LOP3.LUT R29, R29, 0x200, RZ, 0xfc, !PT ;  /* 0x000002001d1d2812 */ /* 0x000fe200078efcff */
[----:B------:R-:W-:Y:S01]  /*6be0*/  IMAD.WIDE.U32 R14, R0, c[0x0][0x208], R12 ;  /* 0x00008200000e7a25 */ /* 0x000fe200078e000c */
[----:B------:R-:W-:Y:S02]  /*6bf0*/  SEL R0, R48, RZ, !P0 ;  /* 0x000000ff30007207 */ /* 0x000fe40004000000 */
[----:B------:R-:W-:Y:S01]  /*6c00*/  LOP3.LUT R5, R5, 0x7fffffe, RZ, 0xc0, !PT ;  /* 0x07fffffe05057812 */ /* 0x000fe200078ec0ff */
[----:B------:R-:W-:Y:S01]  /*6c10*/  IMAD.IADD R99, R131, 0x1, -R6 ;  /* 0x0000000183637824 */ /* 0x000fe200078e0a06 */
[----:B------:R-:W-:Y:S01]  /*6c20*/  ISETP.NE.U32.AND P0, PT, RZ, c[0x0][0x350], PT ;  /* 0x0000d400ff007a0c */ /* 0x000fe20003f05070 */
[----:B------:R-:W-:Y:S01]  /*6c30*/  IMAD R6, R7, c[0x0][0x1c0], RZ ;  /* 0x0000700007067a24 */ /* 0x000fe200078e02ff */
[----:B------:R-:W-:Y:S01]  /*6c40*/  IADD3 R5, R132, -R5, RZ ;  /* 0x8000000584057210 */ /* 0x000fe20007ffe0ff */
[----:B------:R-:W-:Y:S01]  /*6c50*/  IMAD.WIDE.U32 R2, R0, c[0x0][0x1c0], R2 ;  /* 0x0000700000027a25 */ /* 0x000fe200078e0002 */
[----:B------:R-:W-:-:S02]  /*6c60*/  LEA.HI R104, R99, R99, RZ, 0x1 ;  /* 0x0000006363687211 */ /* 0x000fc400078f08ff */
[----:B------:R-:W-:Y:S01]  /*6c70*/  LOP3.LUT R29, R29, 0xfffffeff, RZ, 0xc0, !PT ;  /* 0xfffffeff1d1d7812 */ /* 0x000fe200078ec0ff */
[----:B------:R-:W-:Y:S01]  /*6c80*/  IMAD R6, R0, c[0x0][0x1c4], R6 ;  /* 0x0000710000067a24 */ /* 0x000fe200078e0206 */
[--C-:B------:R-:W-:Y:S01]  /*6c90*/  SHF.R.S32.HI R0, RZ, 0x1f, R4.reuse ;  /* 0x0000001fff007819 */ /* 0x100fe20000011404 */
[----:B------:R-:W-:Y:S01]  /*6ca0*/  IMAD.MOV R10, RZ, RZ, -R4 ;  /* 0x000000ffff0a7224 */ /* 0x000fe200078e0a04 */
[--C-:B------:R-:W-:Y:S01]  /*6cb0*/  SHF.R.S32.HI R11, RZ, 0x1, R104.reuse ;  /* 0x00000001ff0b7819 */ /* 0x100fe20000011468 */
[----:B------:R-:W-:Y:S01]  /*6cc0*/  IMAD R5, R123, 0x8, R5 ;  /* 0x000000087b057824 */ /* 0x000fe200078e0205 */
[----:B------:R-:W-:Y:S01]  /*6cd0*/  SHF.R.S32.HI R7, RZ, 0x1f, R104 ;  /* 0x0000001fff077819 */ /* 0x000fe20000011468 */
[----:B------:R-:W-:Y:S02]  /*6ce0*/  IMAD R0, R0, c[0x0][0x1b0], RZ ;  /* 0x00006c0000007a24 */ /* 0x000fe400078e02ff */
[----:B------:R-:W-:Y:S01]  /*6cf0*/  IMAD R10, R10, c[0x0][0x2c4], R8 ;  /* 0x0000b1000a0a7a24 */ /* 0x000fe200078e0208 */
[----:B------:R-:W-:Y:S01]  /*6d00*/  MOV R8, R14 ;  /* 0x0000000e00087202 */ /* 0x000fe20000000f00 */
[----:B------:R-:W-:-:S02]  /*6d10*/  IMAD.IADD R3, R3, 0x1, R6 ;  /* 0x0000000103037824 */ /* 0x000fc400078e0206 */
[----:B------:R-:W-:Y:S01]  /*6d20*/  IMAD.U32 R222, R5, 0x20, R9 ;  /* 0x0000002005de7824 */ /* 0x000fe200078e0009 */
[----:B------:R-:W-:Y:S01]  /*6d30*/  LEA.HI R5, R7, R11, RZ, 0x2 ;  /* 0x0000000b07057211 */ /* 0x000fe200078f10ff */
[C---:B------:R-:W-:Y:S01]  /*6d40*/  IMAD R6, R4.reuse, c[0x0][0x1b4], R0 ;  /* 0x00006d0004067a24 */ /* 0x040fe200078e0200 */
[----:B------:R-:W-:Y:S01]  /*6d50*/  SHF.R.S32.HI R0, RZ, 0x1f, R10 ;  /* 0x0000001fff007819 */ /* 0x000fe2000001140a */
[----:B------:R-:W-:Y:S01]  /*6d60*/  IMAD.WIDE.U32 R2, R4, c[0x0][0x1b0], R2 ;  /* 0x00006c0004027a25 */ /* 0x000fe200078e0002 */
[----:B------:R-:W-:Y:S02]  /*6d70*/  LOP3.LUT R4, R5, 0xfffffffc, RZ, 0xc0, !PT ;  /* 0xfffffffc05047812 */ /* 0x000fe400078ec0ff */
[----:B------:R-:W-:Y:S01]  /*6d80*/  IADD3 R5, R17, R19, RZ ;  /* 0x0000001311057210 */ /* 0x000fe20007ffe0ff */
[----:B------:R-:W-:Y:S02]  /*6d90*/  IMAD R0, R0, c[0x0][0x1a8], RZ ;  /* 0x00006a0000007a24 */ /* 0x000fe400078e02ff */
[----:B------:R-:W-:-:S02]  /*6da0*/  IMAD.IADD R3, R3, 0x1, R6 ;  /* 0x0000000103037824 */ /* 0x000fc400078e0206 */
[----:B------:R-:W-:Y:S02]  /*6db0*/  IMAD.IADD R106, R11, 0x1, -R4 ;  /* 0x000000010b6a7824 */ /* 0x000fe400078e0a04 */
[----:B------:R-:W-:Y:S02]  /*6dc0*/  IMAD R14, R10, c[0x0][0x1ac], R0 ;  /* 0x00006b000a0e7a24 */ /* 0x000fe400078e0200 */
[----:B------:R-:W-:Y:S02]  /*6dd0*/  IMAD.IADD R9, R15, 0x1, R20 ;  /* 0x000000010f097824 */ /* 0x000fe400078e0214 */
[----:B------:R-:W-:Y:S02]  /*6de0*/  IMAD.MOV.U32 R4, RZ, RZ, R16 ;  /* 0x000000ffff047224 */ /* 0x000fe400078e0010 */
[C---:B------:R-:W-:Y:S02]  /*6df0*/  IMAD R6, R52.reuse, c[0x0][0x1e8], RZ ;  /* 0x00007a0034067a24 */ /* 0x040fe400078e02ff */
[----:B------:R-:W-:-:S02]  /*6e00*/  IMAD R0, R52, c[0x0][0x210], RZ ;  /* 0x0000840034007a24 */ /* 0x000fc400078e02ff */
[----:B------:R-:W-:-:S04]  /*6e10*/  IMAD.WIDE.U32 R10, R10, c[0x0][0x1a8], R2 ;  /* 0x00006a000a0a7a25 */ /* 0x000fc800078e0002 */
[C---:B------:R-:W-:Y:S02]  /*6e20*/  IMAD R6, R49.reuse, c[0x0][0x1ec], R6 ;  /* 0x00007b0031067a24 */ /* 0x040fe400078e0206 */
[C---:B------:R-:W-:Y:S02]  /*6e30*/  IMAD R0, R49.reuse, c[0x0][0x214], R0 ;  /* 0x0000850031007a24 */ /* 0x040fe400078e0200 */
[----:B------:R-:W-:-:S04]  /*6e40*/  IMAD.WIDE.U32 R4, R49, c[0x0][0x1e8], R4 ;  /* 0x00007a0031047a25 */ /* 0x000fc800078e0004 */
[----:B------:R-:W-:-:S04]  /*6e50*/  IMAD.WIDE.U32 R8, R49, c[0x0][0x210], R8 ;  /* 0x0000840031087a25 */ /* 0x000fc800078e0008 */
[----:B------:R-:W-:Y:S01]  /*6e60*/  IMAD.IADD R7, R6, 0x1, R5 ;  /* 0x0000000106077824 */ /* 0x000fe200078e0205 */
[----:B------:R-:W-:Y:S01]  /*6e70*/  IADD3 R5, R0, R9, RZ ;  /* 0x0000000900057210 */ /* 0x000fe20007ffe0ff */
[----:B------:R-:W-:Y:S02]  /*6e80*/  IMAD.IADD R9, R11, 0x1, R14 ;  /* 0x000000010b097824 */ /* 0x000fe400078e020e */
[----:B------:R-:W-:Y:S02]  /*6e90*/  IMAD.MOV.U32 R6, RZ, RZ, R4 ;  /* 0x000000ffff067224 */ /* 0x000fe400078e0004 */
[----:B------:R-:W-:Y:S02]  /*6ea0*/  IMAD.MOV.U32 R4, RZ, RZ, R8 ;  /* 0x000000ffff047224 */ /* 0x000fe400078e0008 */
[----:B------:R-:W-:Y:S02]  /*6eb0*/  IMAD.IADD R14, R196, 0x1, R132 ;  /* 0x00000001c40e7824 */ /* 0x000fe400078e0284 */
[----:B------:R-:W-:-:S03]  /*6ec0*/  IMAD.SHL.U32 R11, R120, 0x8, RZ ;  /* 0x00000008780b7824 */ /* 0x000fc600078e00ff */
[----:B------:R-:W-:Y:S02]  /*6ed0*/  ISETP.GE.AND P4, PT, R14, R32, PT ;  /* 0x000000200e00720c */ /* 0x000fe40003f86270 */
[----:B------:R-:W-:Y:S02]  /*6ee0*/  ISETP.GE.AND P3, PT, R11, c[0x0][0x198], PT ;  /* 0x000066000b007a0c */ /* 0x000fe40003f66270 */
[--C-:B--2---:R-:W-:Y:S01]  /*6ef0*/  @P1 SHF.R.S32.HI R3, RZ, 0x1f, R21.reuse ;  /* 0x0000001fff031819 */ /* 0x104fe20000011415 */
[----:B------:R-:W-:Y:S02]  /*6f00*/  @P1 IMAD.MOV.U32 R2, RZ, RZ, R21 ;  /* 0x000000ffff021224 */ /* 0x000fe400078e0015 */
[----:B------:R-:W-:Y:S02]  /*6f10*/  @!P1 IMAD.MOV.U32 R2, RZ, RZ, R48 ;  /* 0x000000ffff029224 */ /* 0x000fe400078e0030 */
[----:B------:R-:W-:Y:S01]  /*6f20*/  @!P1 IMAD.MOV.U32 R3, RZ, RZ, R18 ;  /* 0x000000ffff039224 */ /* 0x000fe200078e0012 */
[----:B------:R-:W-:-:S02]  /*6f30*/  ISETP.NE.AND.EX P1, PT, RZ, c[0x0][0x354], PT, P0 ;  /* 0x0000d500ff007a0c */ /* 0x000fc40003f25300 */
[----:B------:R-:W-:Y:S02]  /*6f40*/  LEA R16, P0, R10, c[0x0][0x160], 0x1 ;  /* 0x000058000a107a11 */ /* 0x000fe400078008ff */
[----:B------:R-:W-:Y:S02]  /*6f50*/  SEL R0, R3, RZ, !P1 ;  /* 0x000000ff03007207 */ /* 0x000fe40004800000 */
[----:B------:R-:W-:Y:S02]  /*6f60*/  SEL R2, R2, RZ, !P1 ;  /* 0x000000ff02027207 */ /* 0x000fe40004800000 */
[----:B------:R-:W-:Y:S01]  /*6f70*/  ISETP.GE.AND P1, PT, R12, c[0x0][0x1d4], PT ;  /* 0x000075000c007a0c */ /* 0x000fe20003f26270 */
[----:B------:R-:W-:Y:S01]  /*6f80*/  IMAD R3, R0, c[0x0][0x1f0], RZ ;  /* 0x00007c0000037a24 */ /* 0x000fe200078e02ff */
[----:B------:R-:W-:Y:S01]  /*6f90*/  LEA.HI.X R15, R10, c[0x0][0x164], R9, 0x1, P0 ;  /* 0x000059000a0f7a11 */ /* 0x000fe200000f0c09 */
[----:B------:R-:W-:Y:S01]  /*6fa0*/  IMAD R0, R0, c[0x0][0x218], RZ ;  /* 0x0000860000007a24 */ /* 0x000fe200078e02ff */
[----:B------:R-:W-:Y:S01]  /*6fb0*/  LOP3.LUT P0, RZ, R106, 0x2, RZ, 0xc0, !PT ;  /* 0x000000026aff7812 */ /* 0x000fe2000780c0ff */
[----:B------:R-:W-:Y:S01]  /*6fc0*/  IMAD R9, R2, c[0x0][0x1f4], R3 ;  /* 0x00007d0002097a24 */ /* 0x000fe200078e0203 */
[----:B------:R-:W-:Y:S01]  /*6fd0*/  IADD3 R3, R12, 0x20, RZ ;  /* 0x000000200c037810 */ /* 0x000fe20007ffe0ff */
[C---:B------:R-:W-:Y:S01]  /*6fe0*/  IMAD R8, R2.reuse, c[0x0][0x21c], R0 ;  /* 0x0000870002087a24 */ /* 0x040fe200078e0200 */
[----:B------:R-:W-:Y:S01]  /*6ff0*/  IADD3 R0, R11, 0x40, RZ ;  /* 0x000000400b007810 */ /* 0x000fe20007ffe0ff */
[----:B------:R-:W-:-:S03]  /*7000*/  IMAD.WIDE.U32 R248, R2, c[0x0][0x1f0], R6 ;  /* 0x00007c0002f87a25 */ /* 0x000fc600078e0006 */
[----:B------:R-:W-:Y:S01]  /*7010*/  ISETP.GE.AND P2, PT, R0, c[0x0][0x198], PT ;  /* 0x0000660000007a0c */ /* 0x000fe20003f46270 */
[----:B------:R-:W-:Y:S01]  /*7020*/  IMAD.WIDE.U32 R246, R2, c[0x0][0x218], R4 ;  /* 0x0000860002f67a25 */ /* 0x000fe200078e0004 */
[----:B------:R-:W-:Y:S01]  /*7030*/  MOV R2, 0x10 ;  /* 0x0000001000027802 */ /* 0x000fe20000000f00 */
[----:B------:R1:W-:Y:S01]  /*7040*/  STL.64 [R1+0x30], R248 ;  /* 0x000030f801007387 */ /* 0x0003e20000100a00 */
[----:B------:R-:W-:Y:S01]  /*7050*/  @P1 LOP3.LUT R29, R29, 0x100, RZ, 0xfc, !PT ;  /* 0x000001001d1d1812 */ /* 0x000fe200078efcff */
[----:B------:R-:W-:Y:S01]  /*7060*/  IMAD.IADD R21, R249, 0x1, R9 ;  /* 0x00000001f9157824 */ /* 0x000fe200078e0209 */
[----:B------:R-:W-:Y:S01]  /*7070*/  SEL R2, R2, 0xfffffff0, !P0 ;  /* 0xfffffff002027807 */ /* 0x000fe20004000000 */
[----:B------:R-:W-:Y:S01]  /*7080*/  IMAD.IADD R111, R247, 0x1, R8 ;  /* 0x00000001f76f7824 */ /* 0x000fe200078e0208 */
[----:B------:R-:W-:Y:S01]  /*7090*/  ISETP.GE.AND P0, PT, R3, c[0x0][0x1d4], PT ;  /* 0x0000750003007a0c */ /* 0x000fe20003f06270 */
[----:B------:R1:W-:Y:S01]  /*70a0*/  STL.64 [R1+0x40], R246 ;  /* 0x000040f601007387 */ /* 0x0003e20000100a00 */
[----:B------:R-:W-:-:S02]  /*70b0*/  LOP3.LUT R29, R29, 0xffffff7f, RZ, 0xc0, !PT ;  /* 0xffffff7f1d1d7812 */ /* 0x000fc400078ec0ff */
[----:B------:R-:W-:Y:S01]  /*70c0*/  ISETP.GE.AND P1, PT, R3, c[0x0][0x198], PT ;  /* 0x0000660003007a0c */ /* 0x000fe20003f26270 */
[----:B------:R1:W-:Y:S04]  /*70d0*/  STL [R1+0x2c], R21 ;  /* 0x00002c1501007387 */ /* 0x0003e80000100800 */
[----:B------:R1:W-:Y:S04]  /*70e0*/  STL [R1+0x3c], R111 ;  /* 0x00003c6f01007387 */ /* 0x0003e80000100800 */
[----:B------:R-:W-:Y:S01]  /*70f0*/  @P0 LOP3.LUT R29, R29, 0x80, RZ, 0xfc, !PT ;  /* 0x000000801d1d0812 */ /* 0x000fe200078efcff */
[----:B------:R1:W2:Y:S04]  /*7100*/  SHFL.IDX PT, R4, R16, RZ, 0x1c1f ;  /* 0x001c1fff10047589 */ /* 0x0002a800000e0000 */
[----:B------:R1:W-:Y:S04]  /*7110*/  STL [R1+0x20], R29 ;  /* 0x0000201d01007387 */ /* 0x0003e80000100800 */
[----:B------:R1:W3:Y:S01]  /*7120*/  SHFL.IDX PT, R5, R15, RZ, 0x1c1f ;  /* 0x001c1fff0f057589 */ /* 0x0002e200000e0000 */
[----:B------:R-:W-:Y:S05]  /*7130*/  @P4 BRA `(.L_x_401) ;  /* 0x000000f000004947 */ /* 0x000fea0003800000 */
[----:B------:R-:W-:Y:S02]  /*7140*/  SHF.R.S32.HI R8, RZ, 0x1f, R3 ;  /* 0x0000001fff087819 */ /* 0x000fe40000011403 */
[----:B------:R-:W-:-:S02]  /*7150*/  SHF.R.S32.HI R9, RZ, 0x1f, R0 ;  /* 0x0000001fff097819 */ /* 0x000fc40000011400 */
[----:B------:R-:W-:Y:S02]  /*7160*/  LEA.HI R8, R8, R3, RZ, 0x3 ;  /* 0x0000000308087211 */ /* 0x000fe400078f18ff */
[----:B------:R-:W-:Y:S02]  /*7170*/  LEA.HI R0, R9, R0, RZ, 0x3 ;  /* 0x0000000009007211 */ /* 0x000fe400078f18ff */
[C---:B--2---:R-:W-:Y:S02]  /*7180*/  LEA R6, P0, R11.reuse, R4, 0x1 ;  /* 0x000000040b067211 */ /* 0x044fe400078008ff */
        /* <DEDUP_REMOVED lines=10> */
.L_x_401:
[----:B------:R-:W-:Y:S05]  /*7230*/  BSYNC B0 ;  /* 0x0000000000007941 */ /* 0x000fea0003800000 */
.L_x_400:
[----:B--2---:R-:W-:Y:S01]  /*7240*/  IADD3 R0, R14, 0x20, RZ ;  /* 0x000000200e007810 */ /* 0x004fe20007ffe0ff */
        /* <DEDUP_REMOVED lines=21> */
.L_x_403:
[----:B------:R-:W-:Y:S05]  /*73a0*/  BSYNC B0 ;  /* 0x0000000000007941 */ /* 0x000fea0003800000 */
.L_x_402:
        /* <DEDUP_REMOVED lines=22> */
.L_x_405:
[----:B------:R-:W-:Y:S05]  /*7510*/  BSYNC B0 ;  /* 0x0000000000007941 */ /* 0x000fea0003800000 */
.L_x_404:
[----:B--2---:R-:W2:Y:S01]  /*7520*/  LDL R128, [R1+0x1c] ;  /* 0x00001c0001807983 */ /* 0x004ea20000100800 */
[----:B------:R-:W-:-:S03]  /*7530*/  IMAD.MOV.U32 R130, RZ, RZ, R29 ;  /* 0x000000ffff827224 */ /* 0x000fc600078e001d */
[----:B-1--4-:R-:W1:Y:S01]  /*7540*/  SHFL.IDX PT, R4, R16, 0x3, 0x1c1f ;  /* 0x007c1f0010047f89 */ /* 0x012e6200000e0000 */
[----:B------:R-:W-:Y:S01]  /*7550*/  IADD3 R0, R14, 0x60, RZ ;  /* 0x000000600e007810 */ /* 0x000fe20007ffe0ff */
[----:B------:R-:W-:Y:S02]  /*7560*/  IMAD.MOV.U32 R242, RZ, RZ, R20 ;  /* 0x000000fffff27224 */ /* 0x000fe400078e0014 */
[----:B------:R-:W4:Y:S01]  /*7570*/  SHFL.IDX PT, R5, R15, 0x3, 0x1c1f ;  /* 0x007c1f000f057f89 */ /* 0x000f2200000e0000 */
[----:B------:R-:W-:Y:S01]  /*7580*/  ISETP.GE.AND P0, PT, R0, R32, PT ;  /* 0x000000200000720c */ /* 0x000fe20003f06270 */
[----:B------:R-:W-:Y:S01]  /*7590*/  IMAD.MOV.U32 R243, RZ, RZ, R21 ;  /* 0x000000fffff37224 */ /* 0x000fe200078e0015 */
[----:B------:R-:W-:Y:S01]  /*75a0*/  IADD3 R121, R239, -0x1, RZ ;  /* 0xffffffffef797810 */ /* 0x000fe20007ffe0ff */
[----:B------:R-:W-:-:S10]  /*75b0*/  ULDC.64 UR4, c[0x0][0x1e0] ;  /* 0x0000780000047ab9 */ /* 0x000fd40000000a00 */
[----:B------:R-:W-:Y:S01]  /*75c0*/  @!P0 IMAD.SHL.U32 R8, R222, 0x2, RZ ;  /* 0x00000002de088824 */ /* 0x000fe200078e00ff */
[----:B-1----:R-:W-:-:S04]  /*75d0*/  @!P0 LEA R6, P4, R11, R4, 0x1 ;  /* 0x000000040b068211 */ /* 0x002fc800078808ff */
[----:B----4-:R-:W-:-:S05]  /*75e0*/  @!P0 LEA.HI.X R7, R11, R5, R13, 0x1, P4 ;  /* 0x000000050b078211 */ /* 0x010fca00020f0c0d */
[----:B------:R-:W-:Y:S01]  /*75f0*/  @!PT LDS RZ, [RZ] ;  /* 0x00000000fffff984 */ /* 0x000fe20000000800 */
[----:B------:R1:W-:Y:S01]  /*7600*/  @!P0 LDGSTS.E.BYPASS.LTC128B.128 [R8+0x7880], [R6.64], !P3 ;  /* 0x0788000006088fae */ /* 0x0003e2000d901d4c */
[----:B------:R-:W-:Y:S02]  /*7610*/  @!P0 IADD3 R0, R11, 0x40, RZ ;  /* 0x000000400b008810 */ /* 0x000fe40007ffe0ff */
[----:B-1----:R-:W-:-:S04]  /*7620*/  @!P0 SHF.R.S32.HI R6, RZ, 0x1f, R3 ;  /* 0x0000001fff068819 */ /* 0x002fc80000011403 */
[----:B------:R-:W-:-:S04]  /*7630*/  @!P0 LEA.HI R6, R6, R3, RZ, 0x3 ;  /* 0x0000000306068211 */ /* 0x000fc800078f18ff */
[----:B------:R-:W-:-:S05]  /*7640*/  @!P0 LOP3.LUT R6, R6, 0xfffffff8, RZ, 0xc0, !PT ;  /* 0xfffffff806068812 */ /* 0x000fca00078ec0ff */
[----:B------:R-:W-:-:S05]  /*7650*/  @!P0 IMAD.WIDE R6, R6, 0x2, R4 ;  /* 0x0000000206068825 */ /* 0x000fca00078e0204 */
[----:B------:R1:W-:Y:S01]  /*7660*/  @!P0 LDGSTS.E.BYPASS.LTC128B.128 [R8+0x9880], [R6.64], !P1 ;  /* 0x0988000006088fae */ /* 0x0003e2000c901d4c */
[----:B------:R-:W-:-:S04]  /*7670*/  @!P0 SHF.R.S32.HI R3, RZ, 0x1f, R0 ;  /* 0x0000001fff038819 */ /* 0x000fc80000011400 */
[----:B------:R-:W-:Y:S01]  /*7680*/  @!P0 LEA.HI R0, R3, R0, RZ, 0x3 ;  /* 0x0000000003008211 */ /* 0x000fe200078f18ff */
[----:B-1----:R-:W-:-:S04]  /*7690*/  IMAD.MOV.U32 R6, RZ, RZ, 0x30 ;  /* 0x00000030ff067424 */ /* 0x002fc800078e00ff */
[----:B------:R-:W-:Y:S01]  /*76a0*/  IMAD R116, R239, -0x30, R6 ;  /* 0xffffffd0ef747824 */ /* 0x000fe200078e0206 */
[----:B------:R-:W-:Y:S01]  /*76b0*/  @!P0 LOP3.LUT R0, R0, 0xfffffff8, RZ, 0xc0, !PT ;  /* 0xfffffff800008812 */ /* 0x000fe200078ec0ff */
[C---:B------:R-:W-:Y:S02]  /*76c0*/  IMAD R7, R6.reuse, c[0x0][0x1e4], RZ ;  /* 0x0000790006077a24 */ /* 0x040fe400078e02ff */
[----:B------:R-:W-:Y:S01]  /*76d0*/  IMAD.WIDE.U32 R126, R6, c[0x0][0x1e0], RZ ;  /* 0x00007800067e7a25 */ /* 0x000fe200078e00ff */
[----:B------:R-:W-:-:S03]  /*76e0*/  SHF.R.S32.HI R105, RZ, 0x1f, R121 ;  /* 0x0000001fff697819 */ /* 0x000fc60000011479 */
[----:B------:R-:W-:Y:S02]  /*76f0*/  IMAD.IADD R125, R127, 0x1, R7 ;  /* 0x000000017f7d7824 */ /* 0x000fe400078e0207 */
[----:B------:R-:W-:-:S04]  /*7700*/  @!P0 IMAD.WIDE R4, R0, 0x2, R4 ;  /* 0x0000000200048825 */ /* 0x000fc800078e0204 */
[----:B------:R-:W-:Y:S01]  /*7710*/  IMAD R0, R125, R121, RZ ;  /* 0x000000797d007224 */ /* 0x000fe200078e02ff */
[----:B------:R1:W-:Y:S01]  /*7720*/  @!P0 LDGSTS.E.BYPASS.LTC128B.128 [R8+0xb880], [R4.64], !P2 ;  /* 0x0b88000004088fae */ /* 0x0003e2000d101d4c */
[----:B------:R-:W-:Y:S02]  /*7730*/  IMAD.MOV.U32 R242, RZ, RZ, R248 ;  /* 0x000000fffff27224 */ /* 0x000fe400078e00f8 */
[-C--:B------:R-:W-:Y:S01]  /*7740*/  IMAD R0, R105, R126.reuse, R0 ;  /* 0x0000007e69007224 */ /* 0x080fe200078e0200 */
[----:B------:R-:W-:Y:S01]  /*7750*/  USHF.L.U32 UR6, UR4, 0x5, URZ ;  /* 0x0000000504067899 */ /* 0x000fe2000800063f */
[----:B------:R-:W0:Y:S01]  /*7760*/  LDGDEPBAR ;  /* 0x00000000000079af */ /* 0x000e220000000000 */
[----:B------:R-:W-:Y:S01]  /*7770*/  UMOV UR7, 0x5 ;  /* 0x0000000500077882 */ /* 0x000fe20000000000 */
[----:B-1----:R-:W-:-:S04]  /*7780*/  IMAD.WIDE.U32 R4, R121, R126, R242 ;  /* 0x0000007e79047225 */ /* 0x002fc800078e00f2 */
[----:B------:R-:W-:Y:S01]  /*7790*/  IMAD.IADD R0, R5, 0x1, R0 ;  /* 0x0000000105007824 */ /* 0x000fe200078e0200 */
[----:B------:R-:W-:Y:S01]  /*77a0*/  USHF.L.U64.HI UR7, UR4, UR7, UR5 ;  /* 0x0000000704077299 */ /* 0x000fe20008010205 */
[----:B------:R-:W-:Y:S01]  /*77b0*/  BAR.SYNC.DEFER_BLOCKING 0x0 ;  /* 0x0000000000007b1d */ /* 0x000fe20000010000 */
[C---:B------:R-:W-:Y:S02]  /*77c0*/  LOP3.LUT P3, RZ, R130.reuse, 0x80, RZ, 0xc0, !PT ;  /* 0x0000008082ff7812 */ /* 0x040fe4000786c0ff */
[----:B------:R-:W-:-:S03]  /*77d0*/  LOP3.LUT P4, RZ, R130, 0x200, RZ, 0xc0, !PT ;  /* 0x0000020082ff7812 */ /* 0x000fc6000788c0ff */
[----:B------:R1:W-:Y:S01]  /*77e0*/  STL.64 [R1+0x28], R242 ;  /* 0x000028f201007387 */ /* 0x0003e20000100a00 */
[----:B--2---:R-:W-:-:S05]  /*77f0*/  IMAD.IADD R122, R128, 0x1, R116 ;  /* 0x00000001807a7824 */ /* 0x004fca00078e0274 */
[----:B------:R-:W-:-:S05]  /*7800*/  IMNMX R3, R122, 0x30, PT ;  /* 0x000000307a037817 */ /* 0x000fca0003800200 */
[----:B------:R-:W-:-:S05]  /*7810*/  IMAD.IADD R3, R3, 0x1, -R132 ;  /* 0x0000000103037824 */ /* 0x000fca00078e0a84 */
[----:B------:R-:W-:-:S13]  /*7820*/  ISETP.GE.AND P1, PT, R3, 0x1, PT ;  /* 0x000000010300780c */ /* 0x000fda0003f26270 */
[----:B------:R-:W-:-:S04]  /*7830*/  @P1 LEA R6, P0, R4, c[0x0][0x1c8], 0x1 ;  /* 0x0000720004061a11 */ /* 0x000fc800078008ff */
[----:B------:R-:W-:Y:S02]  /*7840*/  @P1 LEA.HI.X R7, R4, c[0x0][0x1cc], R0, 0x1, P0 ;  /* 0x0000730004071a11 */ /* 0x000fe400000f0c00 */
[----:B------:R-:W-:-:S13]  /*7850*/  ISETP.GE.AND P0, PT, R3, 0x21, PT ;  /* 0x000000210300780c */ /* 0x000fda0003f06270 */
[----:B------:R-:W-:-:S04]  /*7860*/  @P0 IADD3 R5, P2, R4, UR6, RZ ;  /* 0x0000000604050c10 */ /* 0x000fc8000ff5e0ff */
[----:B------:R-:W-:Y:S02]  /*7870*/  @P0 IADD3.X R0, R0, UR7, RZ, P2, !PT ;  /* 0x0000000700000c10 */ /* 0x000fe400097fe4ff */
[----:B------:R-:W-:-:S04]  /*7880*/  @P0 LEA R4, P2, R5, c[0x0][0x1c8], 0x1 ;  /* 0x0000720005040a11 */ /* 0x000fc800078408ff */
[----:B------:R-:W-:Y:S02]  /*7890*/  @P0 LEA.HI.X R5, R5, c[0x0][0x1cc], R0, 0x1, P2 ;  /* 0x0000730005050a11 */ /* 0x000fe400010f0c00 */
[----:B------:R-:W-:Y:S01]  /*78a0*/  LOP3.LUT P2, RZ, R130, 0x100, RZ, 0xc0, !PT ;  /* 0x0000010082ff7812 */ /* 0x000fe2000784c0ff */
[C---:B------:R-:W-:Y:S02]  /*78b0*/  @P1 IMAD.SHL.U32 R3, R222.reuse, 0x2, RZ ;  /* 0x00000002de031824 */ /* 0x040fe400078e00ff */
[----:B------:R-:W-:-:S10]  /*78c0*/  @P0 IMAD.SHL.U32 R0, R222, 0x2, RZ ;  /* 0x00000002de000824 */ /* 0x000fd400078e00ff */
        /* <DEDUP_REMOVED lines=11> */
[----:B------:R-:W-:Y:S02]  /*7980*/  SEL R108, RZ, 0x1, P2 ;  /* 0x00000001ff6c7807 */ /* 0x000fe40001000000 */
[----:B--2---:R-:W-:-:S04]  /*7990*/  SHF.R.S32.HI R0, RZ, 0x1f, R131 ;  /* 0x0000001fff007819 */ /* 0x004fc80000011483 */
[----:B------:R-:W-:-:S04]  /*79a0*/  LEA.HI R0, R0, R131, RZ, 0x4 ;  /* 0x0000008300007211 */ /* 0x000fc800078f20ff */
[----:B------:R-:W-:Y:S01]  /*79b0*/  SHF.R.S32.HI R90, RZ, 0x4, R0 ;  /* 0x00000004ff5a7819 */ /* 0x000fe20000011400 */
[----:B------:R-:W-:Y:S05]  /*79c0*/  @P0 BRA `(.L_x_406) ;  /* 0x0000002000000947 */ /* 0x000fea0003800000 */
[----:B-1----:R-:W-:-:S04]  /*79d0*/  DEPBAR.LE SB0, 0x1 ;  /* 0x000080400000791a */ /* 0x002fc80000000000 */
[----:B------:R-:W-:Y:S05]  /*79e0*/  BRA `(.L_x_407) ;  /* 0x0000760000007947 */ /* 0x000fea0003800000 */
.L_x_406:
[----:B-1----:R-:W-:Y:S01]  /*79f0*/  ULDC.U8 UR4, c[0x0][0x298] ;  /* 0x0000a60000047ab9 */ /* 0x002fe20000000000 */
[----:B-----5:R-:W-:Y:S01]  /*7a00*/  SHF.R.S32.HI R0, RZ, 0x1f, R147 ;  /* 0x0000001fff007819 */ /* 0x020fe20000011493 */
[----:B------:R-:W-:Y:S01]  /*7a10*/  IMAD.WIDE.U32 R10, R147, c[0x0][0x280], RZ ;  /* 0x0000a000930a7a25 */ /* 0x000fe200078e00ff */
[----:B------:R-:W-:Y:S01]  /*7a20*/  ISETP.NE.AND P0, PT, RZ, UR4, PT ;  /* 0x00000004ff007c0c */ /* 0x000fe2000bf05270 */
[----:B------:R-:W-:Y:S01]  /*7a30*/  BSSY B2, `(.L_x_407) ;  /* 0x000075b000027945 */ /* 0x000fe20003800000 */
[-C--:B------:R-:W-:Y:S01]  /*7a40*/  LEA.HI R4, R131, R131.reuse, RZ, 0x1 ;  /* 0x0000008383047211 */ /* 0x080fe200078f08ff */
[C---:B------:R-:W-:Y:S02]  /*7a50*/  IMAD R3, R0.reuse, c[0x0][0x280], RZ ;  /* 0x0000a00000037a24 */ /* 0x040fe400078e02ff */
[----:B------:R-:W-:Y:S01]  /*7a60*/  IMAD R0, R0, c[0x0][0x290], RZ ;  /* 0x0000a40000007a24 */ /* 0x000fe200078e02ff */
[----:B------:R-:W-:Y:S01]  /*7a70*/  SHF.R.S32.HI R56, RZ, 0x1, R4 ;  /* 0x00000001ff387819 */ /* 0x000fe20000011404 */
[C---:B------:R-:W-:Y:S01]  /*7a80*/  IMAD R3, R147.reuse, c[0x0][0x284], R3 ;  /* 0x0000a10093037a24 */ /* 0x040fe200078e0203 */
[----:B------:R-:W-:Y:S01]  /*7a90*/  LOP3.LUT R4, R4, 0xfffffffe, RZ, 0xc0, !PT ;  /* 0xfffffffe04047812 */ /* 0x000fe200078ec0ff */
[C---:B------:R-:W-:Y:S01]  /*7aa0*/  IMAD R0, R147.reuse, c[0x0][0x294], R0 ;  /* 0x0000a50093007a24 */ /* 0x040fe200078e0200 */
[----:B------:R-:W-:Y:S01]  /*7ab0*/  IADD3 R24, R196, R56, RZ ;  /* 0x00000038c4187210 */ /* 0x000fe20007ffe0ff */
[----:B------:R-:W-:Y:S01]  /*7ac0*/  IMAD.WIDE.U32 R8, R147, c[0x0][0x290], RZ ;  /* 0x0000a40093087a25 */ /* 0x000fe200078e00ff */
[----:B------:R-:W-:-:S02]  /*7ad0*/  IADD3 R46, -R4, R131, RZ ;  /* 0x00000083042e7210 */ /* 0x000fc40007ffe1ff */
[----:B------:R-:W-:Y:S01]  /*7ae0*/  IADD3 R7, R3, R11, RZ ;  /* 0x0000000b03077210 */ /* 0x000fe20007ffe0ff */
[----:B------:R-:W-:Y:S01]  /*7af0*/  IMAD.IADD R5, R0, 0x1, R9 ;  /* 0x0000000100057824 */ /* 0x000fe200078e0209 */
[C---:B------:R-:W-:Y:S01]  /*7b00*/  SHF.L.U32 R57, R46.reuse, 0x3, RZ ;  /* 0x000000032e397819 */ /* 0x040fe200000006ff */
[----:B------:R-:W-:Y:S01]  /*7b10*/  IMAD R0, R46, 0x40, R24 ;  /* 0x000000402e007824 */ /* 0x000fe200078e0218 */
[----:B------:R-:W-:Y:S05]  /*7b20*/  @!P0 BRA `(.L_x_408) ;  /* 0x0000385000008947 */ /* 0x000fea0003800000 */
[----:B------:R-:W-:Y:S01]  /*7b30*/  @P6 IMAD.HI.U32 R3, R0, c[0x0][0x2c8], RZ ;  /* 0x0000b20000036a27 */ /* 0x000fe200078e00ff */
[----:B------:R-:W-:Y:S01]  /*7b40*/  MOV R6, R10 ;  /* 0x0000000a00067202 */ /* 0x000fe20000000f00 */
[----:B------:R-:W-:Y:S01]  /*7b50*/  BSSY B0, `(.L_x_409) ;  /* 0x0000062000007945 */ /* 0x000fe20003800000 */
[----:B------:R-:W-:Y:S01]  /*7b60*/  MOV R4, R8 ;  /* 0x0000000800047202 */ /* 0x000fe20000000f00 */
[----:B------:R-:W-:Y:S01]  /*7b70*/  IMAD.SHL.U32 R17, R46, 0x4, RZ ;  /* 0x000000042e117824 */ /* 0x000fe200078e00ff */
[----:B------:R-:W-:Y:S01]  /*7b80*/  @P6 SHF.R.U32.HI R0, RZ, c[0x0][0x2cc], R3 ;  /* 0x0000b300ff006a19 */ /* 0x000fe20000011603 */
[----:B------:R-:W-:Y:S01]  /*7b90*/  CS2R R68, SRZ ;  /* 0x0000000000447805 */ /* 0x000fe2000001ff00 */
[----:B------:R-:W-:Y:S01]  /*7ba0*/  CS2R R42, SRZ ;  /* 0x00000000002a7805 */ /* 0x000fe2000001ff00 */
[----:B------:R-:W-:Y:S01]  /*7bb0*/  CS2R R38, SRZ ;  /* 0x0000000000267805 */ /* 0x000fe2000001ff00 */
[----:B------:R-:W-:Y:S01]  /*7bc0*/  SHF.R.S32.HI R3, RZ, 0x1f, R0 ;  /* 0x0000001fff037819 */ /* 0x000fe20000011400 */
[----:B------:R-:W-:Y:S01]  /*7bd0*/  IMAD.WIDE.U32 R6, R0, c[0x0][0x280], R6 ;  /* 0x0000a00000067a25 */ /* 0x000fe200078e0006 */
[----:B------:R-:W-:Y:S01]  /*7be0*/  CS2R R34, SRZ ;  /* 0x0000000000227805 */ /* 0x000fe2000001ff00 */
[----:B------:R-:W-:Y:S01]  /*7bf0*/  CS2R R30, SRZ ;  /* 0x00000000001e7805 */ /* 0x000fe2000001ff00 */
[----:B------:R-:W-:Y:S01]  /*7c00*/  CS2R R20, SRZ ;  /* 0x0000000000147805 */ /* 0x000fe2000001ff00 */
[C---:B------:R-:W-:Y:S01]  /*7c10*/  IMAD R9, R3.reuse, c[0x0][0x280], RZ ;  /* 0x0000a00003097a24 */ /* 0x040fe200078e02ff */
[----:B------:R-:W-:Y:S01]  /*7c20*/  LEA R26, P1, R6, c[0x0][0x270], 0x1 ;  /* 0x00009c00061a7a11 */ /* 0x000fe200078208ff */
[----:B------:R-:W-:Y:S01]  /*7c30*/  IMAD R8, R3, c[0x0][0x290], RZ ;  /* 0x0000a40003087a24 */ /* 0x000fe200078e02ff */
[----:B---3--:R-:W-:Y:S01]  /*7c40*/  CS2R R14, SRZ ;  /* 0x00000000000e7805 */ /* 0x008fe2000001ff00 */
[C---:B------:R-:W-:Y:S01]  /*7c50*/  IMAD.WIDE.U32 R4, R0.reuse, c[0x0][0x290], R4 ;  /* 0x0000a40000047a25 */ /* 0x040fe200078e0004 */
[----:B------:R-:W-:Y:S01]  /*7c60*/  CS2R R44, SRZ ;  /* 0x00000000002c7805 */ /* 0x000fe2000001ff00 */
[----:B------:R-:W-:Y:S01]  /*7c70*/  CS2R R40, SRZ ;  /* 0x0000000000287805 */ /* 0x000fe2000001ff00 */
[----:B------:R-:W-:Y:S01]  /*7c80*/  CS2R R36, SRZ ;  /* 0x0000000000247805 */ /* 0x000fe2000001ff00 */
[----:B------:R-:W-:Y:S01]  /*7c90*/  IMAD R3, R0, c[0x0][0x284], R9 ;  /* 0x0000a10000037a24 */ /* 0x000fe200078e0209 */
[----:B------:R-:W-:Y:S01]  /*7ca0*/  LEA R27, P0, R4, c[0x0][0x288], 0x1 ;  /* 0x0000a200041b7a11 */ /* 0x000fe200078008ff */
[----:B------:R-:W-:Y:S01]  /*7cb0*/  IMAD R0, R0, c[0x0][0x294], R8 ;  /* 0x0000a50000007a24 */ /* 0x000fe200078e0208 */
[----:B------:R-:W-:Y:S01]  /*7cc0*/  CS2R R28, SRZ ;  /* 0x00000000001c7805 */ /* 0x000fe2000001ff00 */
[----:B------:R-:W-:Y:S01]  /*7cd0*/  IMAD.IADD R3, R7, 0x1, R3 ;  /* 0x0000000107037824 */ /* 0x000fe200078e0203 */
[----:B------:R-:W-:Y:S01]  /*7ce0*/  CS2R R22, SRZ ;  /* 0x0000000000167805 */ /* 0x000fe2000001ff00 */
[----:B------:R-:W-:Y:S01]  /*7cf0*/  CS2R R18, SRZ ;  /* 0x0000000000127805 */ /* 0x000fe2000001ff00 */
[----:B------:R-:W-:-:S02]  /*7d00*/  IADD3 R0, R5, R0, RZ ;  /* 0x0000000005007210 */ /* 0x000fc40007ffe0ff */
[----:B------:R-:W-:Y:S02]  /*7d10*/  LEA.HI.X R25, R6, c[0x0][0x274], R3, 0x1, P1 ;  /* 0x00009d0006197a11 */ /* 0x000fe400008f0c03 */
[----:B------:R-:W-:Y:S01]  /*7d20*/  LEA.HI.X R16, R4, c[0x0][0x28c], R0, 0x1, P0 ;  /* 0x0000a30004107a11 */ /* 0x000fe200000f0c00 */
[----:B------:R1:W2:Y:S01]  /*7d30*/  SHFL.IDX PT, R6, R27, RZ, 0x1e1f ;  /* 0x001e1fff1b067589 */ /* 0x0002a200000e0000 */
[----:B------:R-:W-:-:S03]  /*7d40*/  ISETP.GE.AND P0, PT, R24, R32, PT ;  /* 0x000000201800720c */ /* 0x000fc60003f06270 */
[----:B------:R1:W3:Y:S04]  /*7d50*/  SHFL.IDX PT, R4, R26, RZ, 0x1e1f ;  /* 0x001e1fff1a047589 */ /* 0x0002e800000e0000 */
[----:B------:R1:W4:Y:S04]  /*7d60*/  SHFL.IDX PT, R5, R25, RZ, 0x1e1f ;  /* 0x001e1fff19057589 */ /* 0x00032800000e0000 */
[----:B------:R1:W1:Y:S02]  /*7d70*/  SHFL.IDX PT, R7, R16, RZ, 0x1e1f ;  /* 0x001e1fff10077589 */ /* 0x00026400000e0000 */
[----:B------:R-:W-:Y:S05]  /*7d80*/  @P0 BRA `(.L_x_410) ;  /* 0x000003e000000947 */ /* 0x000fea0003800000 */
[C---:B------:R-:W-:Y:S01]  /*7d90*/  IADD3 R3, R17.reuse, 0x8, RZ ;  /* 0x0000000811037810 */ /* 0x040fe20007ffe0ff */
[----:B------:R-:W-:Y:S01]  /*7da0*/  CS2R R14, SRZ ;  /* 0x00000000000e7805 */ /* 0x000fe2000001ff00 */
[----:B------:R-:W-:Y:S01]  /*7db0*/  ISETP.GE.AND P0, PT, R17, c[0x0][0x27c], PT ;  /* 0x00009f0011007a0c */ /* 0x000fe20003f06270 */
[----:B------:R-:W-:Y:S01]  /*7dc0*/  CS2R R18, SRZ ;  /* 0x0000000000127805 */ /* 0x000fe2000001ff00 */
[----:B------:R-:W-:-:S02]  /*7dd0*/  ISETP.GE.AND P2, PT, R3, c[0x0][0x27c], PT ;  /* 0x00009f0003007a0c */ /* 0x000fc40003f46270 */
[----:B------:R-:W-:-:S09]  /*7de0*/  IADD3 R12, R17, 0x18, RZ ;  /* 0x00000018110c7810 */ /* 0x000fd20007ffe0ff */
[C---:B---34-:R-:W-:Y:S02]  /*7df0*/  @!P0 IMAD.WIDE R10, R17.reuse, 0x2, R4 ;  /* 0x00000002110a8825 */ /* 0x058fe400078e0204 */
[----:B------:R-:W-:Y:S02]  /*7e00*/  @!P2 SHF.R.S32.HI R0, RZ, 0x1f, R3 ;  /* 0x0000001fff00a819 */ /* 0x000fe40000011403 */
[C---:B-12---:R-:W-:Y:S01]  /*7e10*/  @!P0 IMAD.WIDE R8, R17.reuse, 0x2, R6 ;  /* 0x0000000211088825 */ /* 0x046fe200078e0206 */
[----:B------:R1:W5:Y:S01]  /*7e20*/  @!P0 LD.E.64 R14, [R10.64] ;  /* 0x0000000c0a0e8980 */ /* 0x000362000c101b00 */
[----:B------:R-:W-:Y:S02]  /*7e30*/  @!P2 LEA.HI R0, R0, R3, RZ, 0x2 ;  /* 0x000000030000a211 */ /* 0x000fe400078f10ff */
[----:B------:R-:W-:Y:S01]  /*7e40*/  IADD3 R3, R17, 0x10, RZ ;  /* 0x0000001011037810 */ /* 0x000fe20007ffe0ff */
[----:B------:R2:W5:Y:S03]  /*7e50*/  @!P0 LD.E.64 R18, [R8.64] ;  /* 0x0000000c08128980 */ /* 0x000566000c101b00 */
[----:B------:R-:W-:-:S02]  /*7e60*/  ISETP.GE.AND P1, PT, R3, c[0x0][0x27c], PT ;  /* 0x00009f0003007a0c */ /* 0x000fc40003f26270 */
[----:B------:R-:W-:Y:S01]  /*7e70*/  ISETP.GE.AND P0, PT, R12, c[0x0][0x27c], PT ;  /* 0x00009f000c007a0c */ /* 0x000fe20003f06270 */
[----:B------:R-:W-:Y:S01]  /*7e80*/  CS2R R22, SRZ ;  /* 0x0000000000167805 */ /* 0x000fe2000001ff00 */
[----:B------:R-:W-:Y:S01]  /*7e90*/  CS2R R30, SRZ ;  /* 0x00000000001e7805 */ /* 0x000fe2000001ff00 */
[----:B--2---:R-:W-:-:S08]  /*7ea0*/  @!P2 LOP3.LUT R8, R0, 0xfffffffc, RZ, 0xc0, !PT ;  /* 0xfffffffc0008a812 */ /* 0x004fd000078ec0ff */
[----:B------:R-:W-:-:S04]  /*7eb0*/  @!P1 SHF.R.S32.HI R0, RZ, 0x1f, R3 ;  /* 0x0000001fff009819 */ /* 0x000fc80000011403 */
[----:B------:R-:W-:Y:S01]  /*7ec0*/  @!P1 LEA.HI R0, R0, R3, RZ, 0x2 ;  /* 0x0000000300009211 */ /* 0x000fe200078f10ff */
[----:B-1----:R-:W-:-:S03]  /*7ed0*/  @!P2 IMAD.WIDE R10, R8, 0x2, R4 ;  /* 0x00000002080aa825 */ /* 0x002fc600078e0204 */
[----:B------:R-:W-:Y:S01]  /*7ee0*/  @!P1 LOP3.LUT R0, R0, 0xfffffffc, RZ, 0xc0, !PT ;  /* 0xfffffffc00009812 */ /* 0x000fe200078ec0ff */
[----:B------:R-:W-:Y:S01]  /*7ef0*/  @!P2 IMAD.WIDE R8, R8, 0x2, R6 ;  /* 0x000000020808a825 */ /* 0x000fe200078e0206 */
[----:B------:R-:W-:-:S04]  /*7f00*/  @!P0 SHF.R.S32.HI R3, RZ, 0x1f, R12 ;  /* 0x0000001fff038819 */ /* 0x000fc8000001140c */
[----:B------:R1:W5:Y:S01]  /*7f10*/  @!P2 LD.E.64 R22, [R8.64] ;  /* 0x0000000c0816a980 */ /* 0x000362000c101b00 */
[----:B------:R-:W-:Y:S01]  /*7f20*/  @!P0 LEA.HI R3, R3, R12, RZ, 0x2 ;  /* 0x0000000c03038211 */ /* 0x000fe200078f10ff */
[----:B------:R-:W-:Y:S01]  /*7f30*/  CS2R R20, SRZ ;  /* 0x0000000000147805 */ /* 0x000fe2000001ff00 */
[----:B------:R-:W-:Y:S01]  /*7f40*/  CS2R R28, SRZ ;  /* 0x00000000001c7805 */ /* 0x000fe2000001ff00 */
[C---:B------:R-:W-:Y:S01]  /*7f50*/  @!P1 IMAD.WIDE R12, R0.reuse, 0x2, R6 ;  /* 0x00000002000c9825 */ /* 0x040fe200078e0206 */
[----:B------:R-:W-:Y:S01]  /*7f60*/  CS2R R34, SRZ ;  /* 0x0000000000227805 */ /* 0x000fe2000001ff00 */
[----:B------:R-:W-:Y:S02]  /*7f70*/  CS2R R36, SRZ ;  /* 0x0000000000247805 */ /* 0x000fe4000001ff00 */
[----:B------:R2:W5:Y:S04]  /*7f80*/  @!P2 LD.E.64 R20, [R10.64] ;  /* 0x0000000c0a14a980 */ /* 0x000568000c101b00 */
[----:B------:R3:W5:Y:S01]  /*7f90*/  @!P1 LD.E.64 R28, [R12.64] ;  /* 0x0000000c0c1c9980 */ /* 0x000762000c101b00 */
[----:B-1----:R-:W-:-:S05]  /*7fa0*/  @!P1 IMAD.WIDE R8, R0, 0x2, R4 ;  /* 0x0000000200089825 */ /* 0x002fca00078e0204 */
[----:B------:R1:W5:Y:S01]  /*7fb0*/  @!P1 LD.E.64 R30, [R8.64] ;  /* 0x0000000c081e9980 */ /* 0x000362000c101b00 */
[C---:B---3--:R-:W-:Y:S02]  /*7fc0*/  IADD3 R12, R17.reuse, 0x20, RZ ;  /* 0x00000020110c7810 */ /* 0x048fe40007ffe0ff */
[----:B------:R-:W-:Y:S02]  /*7fd0*/  IADD3 R13, R17, 0x28, RZ ;  /* 0x00000028110d7810 */ /* 0x000fe40007ffe0ff */
[----:B------:R-:W-:Y:S02]  /*7fe0*/  ISETP.GE.AND P1, PT, R12, c[0x0][0x27c], PT ;  /* 0x00009f000c007a0c */ /* 0x000fe40003f26270 */
[----:B-1----:R-:W-:-:S05]  /*7ff0*/  @!P0 LOP3.LUT R8, R3, 0xfffffffc, RZ, 0xc0, !PT ;  /* 0xfffffffc03088812 */ /* 0x002fca00078ec0ff */
[----:B--2---:R-:W-:-:S04]  /*8000*/  @!P0 IMAD.WIDE R10, R8, 0x2, R4 ;  /* 0x00000002080a8825 */ /* 0x004fc800078e0204 */
[----:B------:R-:W-:Y:S01]  /*8010*/  @!P0 IMAD.WIDE R8, R8, 0x2, R6 ;  /* 0x0000000208088825 */ /* 0x000fe200078e0206 */
[----:B------:R1:W5:Y:S04]  /*8020*/  @!P0 LD.E.64 R34, [R10.64] ;  /* 0x0000000c0a228980 */ /* 0x000368000c101b00 */
[----:B------:R2:W5:Y:S01]  /*8030*/  @!P0 LD.E.64 R36, [R8.64] ;  /* 0x0000000c08248980 */ /* 0x000562000c101b00 */
[----:B------:R-:W-:Y:S02]  /*8040*/  ISETP.GE.AND P0, PT, R13, c[0x0][0x27c], PT ;  /* 0x00009f000d007a0c */ /* 0x000fe40003f06270 */
[----:B------:R-:W-:-:S11]  /*8050*/  @!P1 SHF.R.S32.HI R3, RZ, 0x1f, R12 ;  /* 0x0000001fff039819 */ /* 0x000fd6000001140c */
[----:B------:R-:W-:Y:S02]  /*8060*/  @!P0 SHF.R.S32.HI R0, RZ, 0x1f, R13 ;  /* 0x0000001fff008819 */ /* 0x000fe4000001140d */
[----:B--2---:R-:W-:Y:S02]  /*8070*/  @!P1 LEA.HI R8, R3, R12, RZ, 0x2 ;  /* 0x0000000c03089211 */ /* 0x004fe400078f10ff */
[----:B------:R-:W-:Y:S02]  /*8080*/  @!P0 LEA.HI R3, R0, R13, RZ, 0x2 ;  /* 0x0000000d00038211 */ /* 0x000fe400078f10ff */
[----:B------:R-:W-:Y:S02]  /*8090*/  @!P1 LOP3.LUT R0, R8, 0xfffffffc, RZ, 0xc0, !PT ;  /* 0xfffffffc08009812 */ /* 0x000fe400078ec0ff */
[----:B------:R-:W-:Y:S01]  /*80a0*/  @!P0 LOP3.LUT R3, R3, 0xfffffffc, RZ, 0xc0, !PT ;  /* 0xfffffffc03038812 */ /* 0x000fe200078ec0ff */
[----:B------:R-:W-:Y:S01]  /*80b0*/  CS2R R38, SRZ ;  /* 0x0000000000267805 */ /* 0x000fe2000001ff00 */
[----:B------:R-:W-:Y:S01]  /*80c0*/  CS2R R42, SRZ ;  /* 0x00000000002a7805 */ /* 0x000fe2000001ff00 */
[----:B-1----:R-:W-:Y:S01]  /*80d0*/  @!P1 IMAD.WIDE R10, R0, 0x2, R4 ;  /* 0x00000002000a9825 */ /* 0x002fe200078e0204 */
[----:B------:R-:W-:Y:S01]  /*80e0*/  CS2R R40, SRZ ;  /* 0x0000000000287805 */ /* 0x000fe2000001ff00 */
[----:B------:R-:W-:-:S02]  /*80f0*/  CS2R R44, SRZ ;  /* 0x00000000002c7805 */ /* 0x000fc4000001ff00 */
[C---:B------:R-:W-:Y:S01]  /*8100*/  @!P0 IMAD.WIDE R8, R3.reuse, 0x2, R4 ;  /* 0x0000000203088825 */ /* 0x040fe200078e0204 */
[----:B------:R1:W5:Y:S03]  /*8110*/  @!P1 LD.E.64 R38, [R10.64] ;  /* 0x0000000c0a269980 */ /* 0x000366000c101b00 */
[--C-:B------:R-:W-:Y:S01]  /*8120*/  @!P1 IMAD.WIDE R4, R0, 0x2, R6.reuse ;  /* 0x0000000200049825 */ /* 0x100fe200078e0206 */
[----:B------:R1:W5:Y:S03]  /*8130*/  @!P0 LD.E.64 R42, [R8.64] ;  /* 0x0000000c082a8980 */ /* 0x000366000c101b00 */
[----:B------:R-:W-:Y:S01]  /*8140*/  @!P0 IMAD.WIDE R6, R3, 0x2, R6 ;  /* 0x0000000203068825 */ /* 0x000fe200078e0206 */
[----:B------:R1:W5:Y:S04]  /*8150*/  @!P1 LD.E.64 R40, [R4.64] ;  /* 0x0000000c04289980 */ /* 0x000368000c101b00 */
[----:B------:R1:W5:Y:S02]  /*8160*/  @!P0 LD.E.64 R44, [R6.64] ;  /* 0x0000000c062c8980 */ /* 0x000364000c101b00 */
.L_x_410:
[----:B------:R-:W-:Y:S05]  /*8170*/  BSYNC B0 ;  /* 0x0000000000007941 */ /* 0x000fea0003800000 */
.L_x_409:
[----:B------:R-:W-:Y:S01]  /*8180*/  IADD3 R3, R24, 0x40, RZ ;  /* 0x0000004018037810 */ /* 0x000fe20007ffe0ff */
[----:B-----5:R-:W-:Y:S01]  /*8190*/  IMAD.MOV.U32 R0, RZ, RZ, R42 ;  /* 0x000000ffff007224 */ /* 0x020fe200078e002a */
[----:B-1----:R1:W4:Y:S02]  /*81a0*/  SHFL.IDX PT, R7, R16, 0x1, 0x1e1f ;  /* 0x003e1f0010077f89 */ /* 0x00232400000e0000 */
[----:B----4-:R-:W-:Y:S01]  /*81b0*/  IMAD.MOV.U32 R5, RZ, RZ, R43 ;  /* 0x000000ffff057224 */ /* 0x010fe200078e002b */
[----:B------:R-:W-:Y:S01]  /*81c0*/  ISETP.GE.AND P0, PT, R3, R32, PT ;  /* 0x000000200300720c */ /* 0x000fe20003f06270 */
[----:B---3--:R-:W-:Y:S01]  /*81d0*/  IMAD.MOV.U32 R4, RZ, RZ, R38 ;  /* 0x000000ffff047224 */ /* 0x008fe200078e0026 */
[----:B--2---:R-:W2:Y:S01]  /*81e0*/  SHFL.IDX PT, R6, R27, 0x1, 0x1e1f ;  /* 0x003e1f001b067f89 */ /* 0x004ea200000e0000 */
[----:B------:R-:W-:Y:S01]  /*81f0*/  IMAD.MOV.U32 R3, RZ, RZ, R39 ;  /* 0x000000ffff037224 */ /* 0x000fe200078e0027 */
[----:B------:R-:W-:Y:S01]  /*8200*/  PRMT R81, R5, 0x5410, R0 ;  /* 0x0000541005517816 */ /* 0x000fe20000000000 */
[----:B------:R-:W-:Y:S01]  /*8210*/  IMAD.MOV.U32 R0, RZ, RZ, R34 ;  /* 0x000000ffff007224 */ /* 0x000fe200078e0022 */
[----:B------:R-:W-:Y:S01]  /*8220*/  BSSY B0, `(.L_x_411) ;  /* 0x000006f000007945 */ /* 0x000fe20003800000 */
[----:B------:R-:W-:Y:S01]  /*8230*/  IMAD.MOV.U32 R5, RZ, RZ, R35 ;  /* 0x000000ffff057224 */ /* 0x000fe200078e0023 */
[----:B------:R-:W-:Y:S01]  /*8240*/  PRMT R77, R3, 0x5410, R4 ;  /* 0x00005410034d7816 */ /* 0x000fe20000000004 */
[----:B------:R-:W-:Y:S01]  /*8250*/  IMAD.MOV.U32 R3, RZ, RZ, R31 ;  /* 0x000000ffff037224 */ /* 0x000fe200078e001f */
[----:B------:R-:W-:Y:S01]  /*8260*/  PRMT R75, R75, 0x5410, R0 ;  /* 0x000054104b4b7816 */ /* 0x000fe20000000000 */
[----:B------:R-:W-:Y:S01]  /*8270*/  IMAD.MOV.U32 R0, RZ, RZ, R20 ;  /* 0x000000ffff007224 */ /* 0x000fe200078e0014 */
[----:B------:R-:W-:Y:S01]  /*8280*/  MOV R4, R30 ;  /* 0x0000001e00047202 */ /* 0x000fe20000000f00 */
[----:B------:R-:W-:Y:S01]  /*8290*/  IMAD.MOV.U32 R8, RZ, RZ, R37 ;  /* 0x000000ffff087224 */ /* 0x000fe200078e0025 */
[----:B------:R-:W-:Y:S01]  /*82a0*/  PRMT R75, R5, 0x7610, R75 ;  /* 0x00007610054b7816 */ /* 0x000fe2000000004b */
        /* <DEDUP_REMOVED lines=14> */
[----:B------:R-:W-:Y:S01]  /*8390*/  CS2R R62, SRZ ;  /* 0x00000000003e7805 */ /* 0x000fe2000001ff00 */
[----:B------:R-:W-:Y:S01]  /*83a0*/  PRMT R79, R79, 0x5410, R5 ;  /* 0x000054104f4f7816 */ /* 0x000fe20000000005 */
[----:B------:R-:W-:Y:S01]  /*83b0*/  CS2R R58, SRZ ;  /* 0x00000000003a7805 */ /* 0x000fe2000001ff00 */
[----:B------:R-:W-:Y:S01]  /*83c0*/  PRMT R76, R3, 0x5410, R4 ;  /* 0x00005410034c7816 */ /* 0x000fe20000000004 */
[----:B------:R-:W-:Y:S01]  /*83d0*/  IMAD.MOV.U32 R3, RZ, RZ, R28 ;  /* 0x000000ffff037224 */ /* 0x000fe200078e001c */
[----:B------:R-:W-:Y:S01]  /*83e0*/  PRMT R74, R74, 0x5410, R0 ;  /* 0x000054104a4a7816 */ /* 0x000fe20000000000 */
[----:B------:R-:W-:Y:S01]  /*83f0*/  IMAD.MOV.U32 R0, RZ, RZ, R29 ;  /* 0x000000ffff007224 */ /* 0x000fe200078e001d */
[----:B------:R-:W3:Y:S01]  /*8400*/  SHFL.IDX PT, R5, R25, 0x1, 0x1e1f ;  /* 0x003e1f0019057f89 */ /* 0x000ee200000e0000 */
[----:B------:R-:W-:Y:S01]  /*8410*/  CS2R R54, SRZ ;  /* 0x0000000000367805 */ /* 0x000fe2000001ff00 */
[----:B------:R-:W-:Y:S01]  /*8420*/  PRMT R74, R8, 0x7610, R74 ;  /* 0x00007610084a7816 */ /* 0x000fe2000000004a */
[----:B------:R-:W-:Y:S01]  /*8430*/  CS2R R48, SRZ ;  /* 0x0000000000307805 */ /* 0x000fe2000001ff00 */
[----:B------:R-:W-:Y:S01]  /*8440*/  PRMT R72, R0, 0x5410, R3 ;  /* 0x0000541000487816 */ /* 0x000fe20000000003 */
[----:B------:R-:W-:Y:S01]  /*8450*/  IMAD.MOV.U32 R3, RZ, RZ, R18 ;  /* 0x000000ffff037224 */ /* 0x000fe200078e0012 */
[----:B------:R-:W-:Y:S01]  /*8460*/  MOV R8, R23 ;  /* 0x0000001700087202 */ /* 0x000fe20000000f00 */
[----:B------:R-:W-:Y:S01]  /*8470*/  IMAD.MOV.U32 R0, RZ, RZ, R19 ;  /* 0x000000ffff007224 */ /* 0x000fe200078e0013 */
[----:B------:R4:W2:Y:S01]  /*8480*/  SHFL.IDX PT, R4, R26, 0x1, 0x1e1f ;  /* 0x003e1f001a047f89 */ /* 0x0008a200000e0000 */
[----:B------:R-:W-:Y:S01]  /*8490*/  CS2R R66, SRZ ;  /* 0x0000000000427805 */ /* 0x000fe2000001ff00 */
[----:B------:R-:W-:Y:S01]  /*84a0*/  PRMT R70, R8, 0x5410, R9 ;  /* 0x0000541008467816 */ /* 0x000fe20000000009 */
[----:B------:R-:W-:Y:S01]  /*84b0*/  CS2R R64, SRZ ;  /* 0x0000000000407805 */ /* 0x000fe2000001ff00 */
[----:B-1----:R-:W-:Y:S01]  /*84c0*/  PRMT R16, R0, 0x5410, R3 ;  /* 0x0000541000107816 */ /* 0x002fe20000000003 */
[----:B------:R-:W-:Y:S01]  /*84d0*/  CS2R R60, SRZ ;  /* 0x00000000003c7805 */ /* 0x000fe2000001ff00 */
[----:B------:R-:W-:Y:S01]  /*84e0*/  CS2R R52, SRZ ;  /* 0x0000000000347805 */ /* 0x000fe2000001ff00 */
[----:B------:R-:W-:Y:S01]  /*84f0*/  CS2R R50, SRZ ;  /* 0x0000000000327805 */ /* 0x000fe2000001ff00 */
[----:B------:R-:W-:Y:S01]  /*8500*/  CS2R R46, SRZ ;  /* 0x00000000002e7805 */ /* 0x000fe2000001ff00 */
[----:B----4-:R-:W-:Y:S01]  /*8510*/  CS2R R26, SRZ ;  /* 0x00000000001a7805 */ /* 0x010fe2000001ff00 */
[----:B------:R-:W-:Y:S05]  /*8520*/  @P0 BRA `(.L_x_412) ;  /* 0x000003e000000947 */ /* 0x000fea0003800000 */
[C---:B--23--:R-:W-:Y:S01]  /*8530*/  IADD3 R3, R17.reuse, 0x8, RZ ;  /* 0x0000000811037810 */ /* 0x04cfe20007ffe0ff */
[----:B------:R-:W-:Y:S01]  /*8540*/  CS2R R26, SRZ ;  /* 0x00000000001a7805 */ /* 0x000fe2000001ff00 */
[----:B------:R-:W-:Y:S01]  /*8550*/  ISETP.GE.AND P0, PT, R17, c[0x0][0x27c], PT ;  /* 0x00009f0011007a0c */ /* 0x000fe20003f06270 */
[----:B------:R-:W-:Y:S01]  /*8560*/  CS2R R46, SRZ ;  /* 0x00000000002e7805 */ /* 0x000fe2000001ff00 */
[----:B------:R-:W-:-:S02]  /*8570*/  ISETP.GE.AND P2, PT, R3, c[0x0][0x27c], PT ;  /* 0x00009f0003007a0c */ /* 0x000fc40003f46270 */
[----:B------:R-:W-:-:S09]  /*8580*/  IADD3 R12, R17, 0x18, RZ ;  /* 0x00000018110c7810 */ /* 0x000fd20007ffe0ff */
[C---:B------:R-:W-:Y:S02]  /*8590*/  @!P0 IMAD.WIDE R10, R17.reuse, 0x2, R4 ;  /* 0x00000002110a8825 */ /* 0x040fe400078e0204 */
[----:B------:R-:W-:Y:S02]  /*85a0*/  @!P2 SHF.R.S32.HI R0, RZ, 0x1f, R3 ;  /* 0x0000001fff00a819 */ /* 0x000fe40000011403 */
[C---:B------:R-:W-:Y:S01]  /*85b0*/  @!P0 IMAD.WIDE R8, R17.reuse, 0x2, R6 ;  /* 0x0000000211088825 */ /* 0x040fe200078e0206 */
[----:B------:R1:W5:Y:S01]  /*85c0*/  @!P0 LD.E.64 R26, [R10.64] ;  /* 0x0000000c0a1a8980 */ /* 0x000362000c101b00 */
[----:B------:R-:W-:Y:S02]  /*85d0*/  @!P2 LEA.HI R0, R0, R3, RZ, 0x2 ;  /* 0x000000030000a211 */ /* 0x000fe400078f10ff */
[----:B------:R-:W-:Y:S01]  /*85e0*/  IADD3 R3, R17, 0x10, RZ ;  /* 0x0000001011037810 */ /* 0x000fe20007ffe0ff */
[----:B------:R2:W5:Y:S03]  /*85f0*/  @!P0 LD.E.64 R46, [R8.64] ;  /* 0x0000000c082e8980 */ /* 0x000566000c101b00 */
[----:B------:R-:W-:-:S02]  /*8600*/  ISETP.GE.AND P1, PT, R3, c[0x0][0x27c], PT ;  /* 0x00009f0003007a0c */ /* 0x000fc40003f26270 */
[----:B------:R-:W-:Y:S02]  /*8610*/  @!P2 LOP3.LUT R0, R0, 0xfffffffc, RZ, 0xc0, !PT ;  /* 0xfffffffc0000a812 */ /* 0x000fe400078ec0ff */
[----:B------:R-:W-:Y:S01]  /*8620*/  ISETP.GE.AND P0, PT, R12, c[0x0][0x27c], PT ;  /* 0x00009f000c007a0c */ /* 0x000fe20003f06270 */
[----:B------:R-:W-:Y:S02]  /*8630*/  CS2R R50, SRZ ;  /* 0x0000000000327805 */ /* 0x000fe4000001ff00 */
[----:B-1----:R-:W-:-:S04]  /*8640*/  @!P2 IMAD.WIDE R10, R0, 0x2, R4 ;  /* 0x00000002000aa825 */ /* 0x002fc800078e0204 */
[----:B--2---:R-:W-:Y:S02]  /*8650*/  @!P2 IMAD.WIDE R8, R0, 0x2, R6 ;  /* 0x000000020008a825 */ /* 0x004fe400078e0206 */
[----:B------:R-:W-:-:S04]  /*8660*/  @!P1 SHF.R.S32.HI R0, RZ, 0x1f, R3 ;  /* 0x0000001fff009819 */ /* 0x000fc80000011403 */
[----:B------:R-:W-:Y:S01]  /*8670*/  @!P1 LEA.HI R0, R0, R3, RZ, 0x2 ;  /* 0x0000000300009211 */ /* 0x000fe200078f10ff */
[----:B------:R1:W5:Y:S03]  /*8680*/  @!P2 LD.E.64 R50, [R8.64] ;  /* 0x0000000c0832a980 */ /* 0x000366000c101b00 */
[----:B------:R-:W-:Y:S01]  /*8690*/  @!P1 LOP3.LUT R0, R0, 0xfffffffc, RZ, 0xc0, !PT ;  /* 0xfffffffc00009812 */ /* 0x000fe200078ec0ff */
[----:B------:R-:W-:Y:S01]  /*86a0*/  CS2R R54, SRZ ;  /* 0x0000000000367805 */ /* 0x000fe2000001ff00 */
[----:B------:R-:W-:Y:S01]  /*86b0*/  @!P0 SHF.R.S32.HI R3, RZ, 0x1f, R12 ;  /* 0x0000001fff038819 */ /* 0x000fe2000001140c */
[----:B------:R-:W-:-:S03]  /*86c0*/  CS2R R48, SRZ ;  /* 0x0000000000307805 */ /* 0x000fc6000001ff00 */
[----:B------:R-:W-:Y:S01]  /*86d0*/  @!P0 LEA.HI R3, R3, R12, RZ, 0x2 ;  /* 0x0000000c03038211 */ /* 0x000fe200078f10ff */
[----:B------:R-:W-:Y:S01]  /*86e0*/  CS2R R52, SRZ ;  /* 0x0000000000347805 */ /* 0x000fe2000001ff00 */
[C---:B------:R-:W-:Y:S01]  /*86f0*/  @!P1 IMAD.WIDE R12, R0.reuse, 0x2, R6 ;  /* 0x00000002000c9825 */ /* 0x040fe200078e0206 */
[----:B------:R2:W5:Y:S01]  /*8700*/  @!P2 LD.E.64 R48, [R10.64] ;  /* 0x0000000c0a30a980 */ /* 0x000562000c101b00 */
[----:B------:R-:W-:Y:S01]  /*8710*/  CS2R R58, SRZ ;  /* 0x00000000003a7805 */ /* 0x000fe2000001ff00 */
[----:B------:R-:W-:Y:S02]  /*8720*/  CS2R R60, SRZ ;  /* 0x00000000003c7805 */ /* 0x000fe4000001ff00 */
[----:B------:R3:W5:Y:S01]  /*8730*/  @!P1 LD.E.64 R52, [R12.64] ;  /* 0x0000000c0c349980 */ /* 0x000762000c101b00 */
[----:B-1----:R-:W-:-:S05]  /*8740*/  @!P1 IMAD.WIDE R8, R0, 0x2, R4 ;  /* 0x0000000200089825 */ /* 0x002fca00078e0204 */
[----:B------:R1:W5:Y:S01]  /*8750*/  @!P1 LD.E.64 R54, [R8.64] ;  /* 0x0000000c08369980 */ /* 0x000362000c101b00 */
[C---:B---3--:R-:W-:Y:S02]  /*8760*/  IADD3 R12, R17.reuse, 0x20, RZ ;  /* 0x00000020110c7810 */ /* 0x048fe40007ffe0ff */
[----:B------:R-:W-:Y:S02]  /*8770*/  IADD3 R13, R17, 0x28, RZ ;  /* 0x00000028110d7810 */ /* 0x000fe40007ffe0ff */
[----:B-1----:R-:W-:-:S05]  /*8780*/  @!P0 LOP3.LUT R8, R3, 0xfffffffc, RZ, 0xc0, !PT ;  /* 0xfffffffc03088812 */ /* 0x002fca00078ec0ff */
[----:B--2---:R-:W-:-:S04]  /*8790*/  @!P0 IMAD.WIDE R10, R8, 0x2, R4 ;  /* 0x00000002080a8825 */ /* 0x004fc800078e0204 */
[----:B------:R-:W-:Y:S01]  /*87a0*/  @!P0 IMAD.WIDE R8, R8, 0x2, R6 ;  /* 0x0000000208088825 */ /* 0x000fe200078e0206 */
[----:B------:R1:W5:Y:S01]  /*87b0*/  @!P0 LD.E.64 R58, [R10.64] ;  /* 0x0000000c0a3a8980 */ /* 0x000362000c101b00 */
[----:B------:R-:W-:-:S03]  /*87c0*/  ISETP.GE.AND P1, PT, R12, c[0x0][0x27c], PT ;  /* 0x00009f000c007a0c */ /* 0x000fc60003f26270 */
[----:B------:R2:W5:Y:S01]  /*87d0*/  @!P0 LD.E.64 R60, [R8.64] ;  /* 0x0000000c083c8980 */ /* 0x000562000c101b00 */
[----:B------:R-:W-:-:S09]  /*87e0*/  ISETP.GE.AND P0, PT, R13, c[0x0][0x27c], PT ;  /* 0x00009f000d007a0c */ /* 0x000fd20003f06270 */
[----:B------:R-:W-:-:S04]  /*87f0*/  @!P1 SHF.R.S32.HI R3, RZ, 0x1f, R12 ;  /* 0x0000001fff039819 */ /* 0x000fc8000001140c */
        /* <DEDUP_REMOVED lines=17> */
.L_x_412:
[----:B--23--:R-:W-:Y:S05]  /*8910*/  BSYNC B0 ;  /* 0x0000000000007941 */ /* 0x00cfea0003800000 */
.L_x_411:
[----:B-----5:R-:W-:Y:S01]  /*8920*/  IMAD.MOV.U32 R0, RZ, RZ, R68 ;  /* 0x000000ffff007224 */ /* 0x020fe200078e0044 */
[----:B-1----:R-:W-:Y:S01]  /*8930*/  LEA.HI R7, R56, R56, RZ, 0x1 ;  /* 0x0000003838077211 */ /* 0x002fe200078f08ff */
[----:B------:R-:W-:Y:S01]  /*8940*/  IMAD.MOV.U32 R5, RZ, RZ, R69 ;  /* 0x000000ffff057224 */ /* 0x000fe200078e0045 */
[----:B------:R-:W-:-:S04]  /*8950*/  DEPBAR.LE SB0, 0x1 ;  /* 0x000080400000791a */ /* 0x000fc80000000000 */
[----:B------:R-:W-:Y:S01]  /*8960*/  PRMT R91, R5, 0x5410, R0 ;  /* 0x00005410055b7816 */ /* 0x000fe20000000000 */
[----:B------:R-:W-:Y:S01]  /*8970*/  IMAD.MOV.U32 R0, RZ, RZ, R58 ;  /* 0x000000ffff007224 */ /* 0x000fe200078e003a */
[----:B------:R-:W-:Y:S01]  /*8980*/  BSSY B1, `(.L_x_413) ;  /* 0x000016c000017945 */ /* 0x000fe20003800000 */
[----:B------:R-:W-:Y:S02]  /*8990*/  IMAD.MOV.U32 R4, RZ, RZ, R62 ;  /* 0x000000ffff047224 */ /* 0x000fe400078e003e */
[----:B------:R-:W-:Y:S01]  /*89a0*/  IMAD.MOV.U32 R3, RZ, RZ, R63 ;  /* 0x000000ffff037224 */ /* 0x000fe200078e003f */
[----:B------:R-:W-:Y:S01]  /*89b0*/  PRMT R86, R86, 0x5410, R0 ;  /* 0x0000541056567816 */ /* 0x000fe20000000000 */
[----:B------:R-:W-:Y:S02]  /*89c0*/  IMAD.MOV.U32 R0, RZ, RZ, R48 ;  /* 0x000000ffff007224 */ /* 0x000fe400078e0030 */
[----:B------:R-:W-:Y:S01]  /*89d0*/  IMAD.MOV.U32 R5, RZ, RZ, R59 ;  /* 0x000000ffff057224 */ /* 0x000fe200078e003b */
[----:B------:R-:W-:Y:S01]  /*89e0*/  PRMT R88, R3, 0x5410, R4 ;  /* 0x0000541003587816 */ /* 0x000fe20000000004 */
[----:B------:R-:W-:Y:S01]  /*89f0*/  IMAD.MOV.U32 R4, RZ, RZ, R54 ;  /* 0x000000ffff047224 */ /* 0x000fe200078e0036 */
[----:B------:R-:W-:Y:S01]  /*8a00*/  PRMT R82, R82, 0x5410, R0 ;  /* 0x0000541052527816 */ /* 0x000fe20000000000 */
[----:B------:R-:W-:Y:S01]  /*8a10*/  IMAD.MOV.U32 R3, RZ, RZ, R55 ;  /* 0x000000ffff037224 */ /* 0x000fe200078e0037 */
[----:B------:R-:W-:Y:S01]  /*8a20*/  PRMT R86, R5, 0x7610, R86 ;  /* 0x0000761005567816 */ /* 0x000fe20000000056 */
[----:B------:R-:W-:Y:S01]  /*8a30*/  IMAD.MOV.U32 R0, RZ, RZ, R49 ;  /* 0x000000ffff007224 */ /* 0x000fe200078e0031 */
[----:B------:R-:W-:-:S02]  /*8a40*/  SHF.R.S32.HI R5, RZ, 0x1f, R132 ;  /* 0x0000001fff057819 */ /* 0x000fc40000011484 */
[----:B------:R-:W-:Y:S01]  /*8a50*/  PRMT R84, R3, 0x5410, R4 ;  /* 0x0000541003547816 */ /* 0x000fe20000000004 */
[----:B------:R-:W-:Y:S01]  /*8a60*/  IMAD.MOV.U32 R4, RZ, RZ, R26 ;  /* 0x000000ffff047224 */ /* 0x000fe200078e001a */
[----:B------:R-:W-:Y:S01]  /*8a70*/  PRMT R82, R0, 0x7610, R82 ;  /* 0x0000761000527816 */ /* 0x000fe20000000052 */
[----:B------:R-:W-:Y:S01]  /*8a80*/  IMAD.MOV.U32 R3, RZ, RZ, R27 ;  /* 0x000000ffff037224 */ /* 0x000fe200078e001b */
[----:B------:R-:W-:Y:S01]  /*8a90*/  LEA.HI R0, R5, R132, RZ, 0x2 ;  /* 0x0000008405007211 */ /* 0x000fe200078f10ff */
[----:B------:R-:W-:-:S03]  /*8aa0*/  IMAD.MOV.U32 R5, RZ, RZ, R66 ;  /* 0x000000ffff057224 */ /* 0x000fc600078e0042 */
[----:B------:R-:W-:Y:S01]  /*8ab0*/  PRMT R78, R3, 0x5410, R4 ;  /* 0x00005410034e7816 */ /* 0x000fe20000000004 */
[----:B------:R-:W-:Y:S01]  /*8ac0*/  IMAD.MOV.U32 R3, RZ, RZ, R67 ;  /* 0x000000ffff037224 */ /* 0x000fe200078e0043 */
[----:B------:R-:W-:Y:S01]  /*8ad0*/  LOP3.LUT R4, R0, 0xfffffffc, RZ, 0xc0, !PT ;  /* 0xfffffffc00047812 */ /* 0x000fe200078ec0ff */
[----:B------:R-:W-:-:S03]  /*8ae0*/  IMAD.MOV.U32 R0, RZ, RZ, R64 ;  /* 0x000000ffff007224 */ /* 0x000fc600078e0040 */
[----:B------:R-:W-:Y:S01]  /*8af0*/  PRMT R89, R3, 0x5410, R5 ;  /* 0x0000541003597816 */ /* 0x000fe20000000005 */
[----:B------:R-:W-:Y:S01]  /*8b00*/  IMAD.IADD R6, R132, 0x1, -R4 ;  /* 0x0000000184067824 */ /* 0x000fe200078e0a04 */
[----:B------:R-:W-:Y:S01]  /*8b10*/  PRMT R87, R87, 0x5410, R0 ;  /* 0x0000541057577816 */ /* 0x000fe20000000000 */
[----:B------:R-:W-:Y:S02]  /*8b20*/  IMAD.MOV.U32 R0, RZ, RZ, R65 ;  /* 0x000000ffff007224 */ /* 0x000fe400078e0041 */
[----:B------:R-:W-:Y:S01]  /*8b30*/  IMAD.SHL.U32 R3, R6, 0x40, RZ ;  /* 0x0000004006037824 */ /* 0x000fe200078e00ff */
[----:B------:R-:W-:Y:S01]  /*8b40*/  BAR.SYNC.DEFER_BLOCKING 0x0 ;  /* 0x0000000000007b1d */ /* 0x000fe20000010000 */
[----:B------:R-:W-:Y:S01]  /*8b50*/  IMAD.MOV.U32 R5, RZ, RZ, R60 ;  /* 0x000000ffff057224 */ /* 0x000fe200078e003c */
[----:B------:R-:W-:Y:S01]  /*8b60*/  PRMT R87, R0, 0x7610, R87 ;  /* 0x0000761000577816 */ /* 0x000fe20000000057 */
[----:B------:R-:W-:Y:S01]  /*8b70*/  IMAD.MOV.U32 R4, RZ, RZ, R61 ;  /* 0x000000ffff047224 */ /* 0x000fe200078e003d */
[----:B------:R-:W-:Y:S01]  /*8b80*/  LOP3.LUT R0, R3, 0xc0, RZ, 0xc0, !PT ;  /* 0x000000c003007812 */ /* 0x000fe200078ec0ff */
[----:B------:R-:W-:Y:S01]  /*8b90*/  IMAD.MOV.U32 R3, RZ, RZ, R52 ;  /* 0x000000ffff037224 */ /* 0x000fe200078e0034 */
[----:B------:R-:W-:Y:S01]  /*8ba0*/  LOP3.LUT P0, RZ, R6, 0x2, RZ, 0xc0, !PT ;  /* 0x0000000206ff7812 */ /* 0x000fe2000780c0ff */
[----:B------:R-:W-:Y:S01]  /*8bb0*/  IMAD.MOV.U32 R6, RZ, RZ, R51 ;  /* 0x000000ffff067224 */ /* 0x000fe200078e0033 */
[----:B------:R-:W-:-:S02]  /*8bc0*/  PRMT R85, R4, 0x5410, R5 ;  /* 0x0000541004557816 */ /* 0x000fc40000000005 */
[----:B------:R-:W-:Y:S01]  /*8bd0*/  PRMT R83, R83, 0x5410, R3 ;  /* 0x0000541053537816 */ /* 0x000fe20000000003 */
[----:B------:R-:W-:Y:S01]  /*8be0*/  IMAD.MOV.U32 R3, RZ, RZ, R53 ;  /* 0x000000ffff037224 */ /* 0x000fe200078e0035 */
[----:B------:R-:W-:Y:S02]  /*8bf0*/  LOP3.LUT R4, R0, 0x8, R57, 0xf8, !PT ;  /* 0x0000000800047812 */ /* 0x000fe400078ef839 */
[----:B------:R-:W-:Y:S02]  /*8c00*/  SHF.R.U32.HI R0, RZ, 0x3, R0 ;  /* 0x00000003ff007819 */ /* 0x000fe40000011600 */
[----:B------:R-:W-:Y:S01]  /*8c10*/  PRMT R83, R3, 0x7610, R83 ;  /* 0x0000761003537816 */ /* 0x000fe20000000053 */
[----:B------:R-:W-:Y:S01]  /*8c20*/  IMAD.IADD R3, R32, 0x1, -R196 ;  /* 0x0000000120037824 */ /* 0x000fe200078e0ac4 */
[----:B------:R-:W-:Y:S01]  /*8c30*/  LOP3.LUT R5, R4, R0, RZ, 0x3c, !PT ;  /* 0x0000000004057212 */ /* 0x000fe200078e3cff */
[----:B------:R-:W-:Y:S01]  /*8c40*/  IMAD.MOV.U32 R4, RZ, RZ, R50 ;  /* 0x000000ffff047224 */ /* 0x000fe200078e0032 */
[----:B------:R-:W-:-:S02]  /*8c50*/  LOP3.LUT R0, R7, 0x7fffffe, RZ, 0xc0, !PT ;  /* 0x07fffffe07007812 */ /* 0x000fc400078ec0ff */
[----:B------:R-:W-:Y:S02]  /*8c60*/  IMNMX R32, R3, 0x80, PT ;  /* 0x0000008003207817 */ /* 0x000fe40003800200 */
[----:B------:R-:W-:Y:S01]  /*8c70*/  PRMT R80, R80, 0x5410, R4 ;  /* 0x0000541050507816 */ /* 0x000fe20000000004 */
[C---:B------:R-:W-:Y:S01]  /*8c80*/  IMAD.IADD R0, R56.reuse, 0x1, -R0 ;  /* 0x0000000138007824 */ /* 0x040fe200078e0a00 */
[----:B------:R-:W-:Y:S01]  /*8c90*/  ISETP.GE.AND P1, PT, R56, R32, PT ;  /* 0x000000203800720c */ /* 0x000fe20003f26270 */
[----:B------:R-:W-:Y:S01]  /*8ca0*/  IMAD.MOV.U32 R4, RZ, RZ, R47 ;  /* 0x000000ffff047224 */ /* 0x000fe200078e002f */
[----:B------:R-:W-:Y:S01]  /*8cb0*/  PRMT R79, R6, 0x7610, R79 ;  /* 0x00007610064f7816 */ /* 0x000fe2000000004f */
[----:B------:R-:W-:-:S04]  /*8cc0*/  IMAD R0, R90, 0x8, R0 ;  /* 0x000000085a007824 */ /* 0x000fc800078e0200 */
[----:B------:R-:W-:Y:S02]  /*8cd0*/  IMAD.U32 R0, R0, 0x20, R5 ;  /* 0x0000002000007824 */ /* 0x000fe400078e0005 */
[----:B------:R-:W-:-:S03]  /*8ce0*/  IMAD.MOV.U32 R5, RZ, RZ, R46 ;  /* 0x000000ffff057224 */ /* 0x000fc600078e002e */
[C---:B------:R-:W-:Y:S02]  /*8cf0*/  IADD3 R3, R0.reuse, 0x10, RZ ;  /* 0x0000001000037810 */ /* 0x040fe40007ffe0ff */
[----:B------:R-:W-:Y:S02]  /*8d00*/  @P0 IADD3 R3, R0, -0x10, RZ ;  /* 0xfffffff000030810 */ /* 0x000fe40007ffe0ff */
[----:B------:R-:W-:Y:S02]  /*8d10*/  PRMT R57, R4, 0x5410, R5 ;  /* 0x0000541004397816 */ /* 0x000fe40000000005 */
[----:B------:R-:W-:Y:S02]  /*8d20*/  LEA R24, R0, 0x6080, 0x1 ;  /* 0x0000608000187811 */ /* 0x000fe400078e08ff */
[----:B------:R-:W-:Y:S01]  /*8d30*/  LEA R25, R3, 0x6080, 0x1 ;  /* 0x0000608003197811 */ /* 0x000fe200078e08ff */
[----:B------:R-:W-:Y:S05]  /*8d40*/  @P1 BRA `(.L_x_414) ;  /* 0x000012f000001947 */ /* 0x000fea0003800000 */
[----:B------:R-:W-:Y:S01]  /*8d50*/  ISETP.GE.AND P0, PT, R17, c[0x0][0x27c], PT ;  /* 0x00009f0011007a0c */ /* 0x000fe20003f06270 */
[----:B------:R-:W-:-:S12]  /*8d60*/  BSSY B0, `(.L_x_415) ;  /* 0x0000030000007945 */ /* 0x000fd80003800000 */
[----:B------:R-:W-:Y:S05]  /*8d70*/  @P0 BRA `(.L_x_416) ;  /* 0x000002e000000947 */ /* 0x000fea0003800000 */
[----:B------:R-:W1:Y:S01]  /*8d80*/  LDS.128 R4, [R24] ;  /* 0x0000000018047984 */ /* 0x000e620000000c00 */
[----:B------:R-:W-:Y:S02]  /*8d90*/  SHF.R.U64 R0, R14, 0x10, R15 ;  /* 0x000000100e007819 */ /* 0x000fe4000000120f */
[----:B------:R-:W-:Y:S02]  /*8da0*/  SHF.R.U32.HI R9, RZ, 0x10, R19 ;  /* 0x00000010ff097819 */ /* 0x000fe40000011613 */
[----:B------:R-:W-:Y:S02]  /*8db0*/  SHF.R.U32.HI R3, RZ, 0x10, R15 ;  /* 0x00000010ff037819 */ /* 0x000fe4000001160f */
[----:B------:R-:W-:Y:S02]  /*8dc0*/  SHF.R.U64 R8, R18, 0x10, R19 ;  /* 0x0000001012087819 */ /* 0x000fe40000001213 */
[----:B------:R-:W-:Y:S02]  /*8dd0*/  PRMT R12, R33, 0x5432, R0 ;  /* 0x00005432210c7816 */ /* 0x000fe40000000000 */
[----:B------:R-:W-:-:S02]  /*8de0*/  PRMT R0, R16, 0x5410, R9 ;  /* 0x0000541010007816 */ /* 0x000fc40000000009 */
[----:B------:R-:W-:Y:S02]  /*8df0*/  PRMT R3, R33, 0x5410, R3 ;  /* 0x0000541021037816 */ /* 0x000fe40000000003 */
[----:B------:R-:W-:Y:S01]  /*8e00*/  PRMT R11, R16, 0x5432, R8 ;  /* 0x00005432100b7816 */ /* 0x000fe20000000008 */
[C---:B------:R-:W-:Y:S01]  /*8e10*/  IMAD.U32 R15, R0.reuse, 0x10000, RZ ;  /* 0x00010000000f7824 */ /* 0x040fe200078e00ff */
[----:B------:R-:W-:Y:S01]  /*8e20*/  LOP3.LUT R19, R0, 0xffff0000, RZ, 0xc0, !PT ;  /* 0xffff000000137812 */ /* 0x000fe200078ec0ff */
[C---:B------:R-:W-:Y:S01]  /*8e30*/  IMAD.U32 R16, R3.reuse, 0x10000, RZ ;  /* 0x0001000003107824 */ /* 0x040fe200078e00ff */
[----:B------:R-:W-:Y:S02]  /*8e40*/  LOP3.LUT R18, R3, 0xffff0000, RZ, 0xc0, !PT ;  /* 0xffff000003127812 */ /* 0x000fe400078ec0ff */
[C---:B-1----:R-:W-:Y:S01]  /*8e50*/  LOP3.LUT R8, R6.reuse, 0xffff0000, RZ, 0xc0, !PT ;  /* 0xffff000006087812 */ /* 0x042fe200078ec0ff */
[----:B------:R-:W-:Y:S01]  /*8e60*/  IMAD.U32 R9, R6, 0x10000, RZ ;  /* 0x0001000006097824 */ /* 0x000fe200078e00ff */
        /* <DEDUP_REMOVED lines=8> */
[----:B------:R-:W-:Y:S01]  /*8ef0*/  SHF.L.U32 R14, R5, 0x10, RZ ;  /* 0x00000010050e7819 */ /* 0x000fe200000006ff */
[----:B------:R-:W-:-:S02]  /*8f00*/  FMUL.FTZ R3, R6, R19 ;  /* 0x0000001306037220 */ /* 0x000fc40000410000 */
[-C--:B------:R-:W-:Y:S02]  /*8f10*/  FMUL.FTZ R0, R6, R18.reuse ;  /* 0x0000001206007220 */ /* 0x080fe40000410000 */
[----:B------:R-:W-:Y:S01]  /*8f20*/  FFMA.FTZ R15, R9, R15, R8 ;  /* 0x0000000f090f7223 */ /* 0x000fe20000010008 */
[----:B------:R-:W-:Y:S01]  /*8f30*/  SHF.L.U32 R8, R12, 0x10, RZ ;  /* 0x000000100c087819 */ /* 0x000fe200000006ff */
[C---:B------:R-:W-:Y:S01]  /*8f40*/  IMAD.U32 R6, R11.reuse, 0x10000, RZ ;  /* 0x000100000b067824 */ /* 0x040fe200078e00ff */
[----:B------:R-:W-:Y:S01]  /*8f50*/  LOP3.LUT R11, R11, 0xffff0000, RZ, 0xc0, !PT ;  /* 0xffff00000b0b7812 */ /* 0x000fe200078ec0ff */
[----:B------:R-:W-:Y:S01]  /*8f60*/  FFMA.FTZ R9, R10, R18, -R3 ;  /* 0x000000120a097223 */ /* 0x000fe20000010803 */
[----:B------:R-:W-:Y:S01]  /*8f70*/  LOP3.LUT R12, R12, 0xffff0000, RZ, 0xc0, !PT ;  /* 0xffff00000c0c7812 */ /* 0x000fe200078ec0ff */
[----:B------:R-:W-:Y:S02]  /*8f80*/  FFMA.FTZ R10, R10, R19, R0 ;  /* 0x000000130a0a7223 */ /* 0x000fe40000010000 */
[----:B------:R-:W-:-:S02]  /*8f90*/  FMUL.FTZ R5, R7, R6 ;  /* 0x0000000607057220 */ /* 0x000fc40000410000 */
[----:B------:R-:W-:Y:S02]  /*8fa0*/  FMUL.FTZ R0, R4, R11 ;  /* 0x0000000b04007220 */ /* 0x000fe40000410000 */
[----:B------:R-:W-:Y:S01]  /*8fb0*/  FMUL.FTZ R3, R7, R8 ;  /* 0x0000000807037220 */ /* 0x000fe20000410000 */
[----:B------:R-:W-:Y:S01]  /*8fc0*/  F2FP.BF16.PACK_AB R7, R10, R9 ;  /* 0x000000090a07723e */ /* 0x000fe200000010ff */
[----:B------:R-:W-:Y:S02]  /*8fd0*/  FMUL.FTZ R4, R4, R12 ;  /* 0x0000000c04047220 */ /* 0x000fe40000410000 */
[C---:B------:R-:W-:Y:S02]  /*8fe0*/  FFMA.FTZ R8, R13.reuse, R8, -R5 ;  /* 0x000000080d087223 */ /* 0x040fe40000010805 */
[----:B------:R-:W-:Y:S01]  /*8ff0*/  FFMA.FTZ R3, R13, R6, R3 ;  /* 0x000000060d037223 */ /* 0x000fe20000010003 */
[----:B------:R-:W-:Y:S01]  /*9000*/  F2FP.BF16.PACK_AB R6, R15, R16 ;  /* 0x000000100f06723e */ /* 0x000fe200000010ff */
[----:B------:R-:W-:-:S02]  /*9010*/  FFMA.FTZ R0, R14, R12, -R0 ;  /* 0x0000000c0e007223 */ /* 0x000fc40000010800 */
[----:B------:R-:W-:Y:S01]  /*9020*/  FFMA.FTZ R5, R14, R11, R4 ;  /* 0x0000000b0e057223 */ /* 0x000fe20000010004 */
[----:B------:R-:W-:-:S04]  /*9030*/  F2FP.BF16.PACK_AB R4, R3, R8 ;  /* 0x000000080304723e */ /* 0x000fc800000010ff */
[----:B------:R-:W-:-:S05]  /*9040*/  F2FP.BF16.PACK_AB R5, R5, R0 ;  /* 0x000000000505723e */ /* 0x000fca00000010ff */
[----:B------:R1:W-:Y:S02]  /*9050*/  STS.128 [R24], R4 ;  /* 0x0000000418007388 */ /* 0x0003e40000000c00 */
.L_x_416:
[----:B------:R-:W-:Y:S05]  /*9060*/  BSYNC B0 ;  /* 0x0000000000007941 */ /* 0x000fea0003800000 */
.L_x_415:
[----:B------:R-:W-:Y:S01]  /*9070*/  IADD3 R0, R17, 0x8, RZ ;  /* 0x0000000811007810 */ /* 0x000fe20007ffe0ff */
[----:B------:R-:W-:Y:S03]  /*9080*/  BSSY B0, `(.L_x_417) ;  /* 0x0000031000007945 */ /* 0x000fe60003800000 */
[----:B------:R-:W-:-:S13]  /*9090*/  ISETP.GE.AND P0, PT, R0, c[0x0][0x27c], PT ;  /* 0x00009f0000007a0c */ /* 0x000fda0003f06270 */
[----:B------:R-:W-:Y:S05]  /*90a0*/  @P0 BRA `(.L_x_418) ;  /* 0x000002e000000947 */ /* 0x000fea0003800000 */
[----:B-1----:R-:W1:Y:S01]  /*90b0*/  LDS.128 R4, [R25] ;  /* 0x0000000019047984 */ /* 0x002e620000000c00 */
        /* <DEDUP_REMOVED lines=45> */
.L_x_418:
[----:B------:R-:W-:Y:S05]  /*9390*/  BSYNC B0 ;  /* 0x0000000000007941 */ /* 0x000fea0003800000 */
.L_x_417:
[----:B------:R-:W-:Y:S01]  /*93a0*/  IADD3 R0, R17, 0x10, RZ ;  /* 0x0000001011007810 */ /* 0x000fe20007ffe0ff */
[----:B------:R-:W-:Y:S03]  /*93b0*/  BSSY B0, `(.L_x_419) ;  /* 0x0000031000007945 */ /* 0x000fe60003800000 */
[----:B------:R-:W-:-:S13]  /*93c0*/  ISETP.GE.AND P0, PT, R0, c[0x0][0x27c], PT ;  /* 0x00009f0000007a0c */ /* 0x000fda0003f06270 */
[----:B------:R-:W-:Y:S05]  /*93d0*/  @P0 BRA `(.L_x_420) ;  /* 0x000002e000000947 */ /* 0x000fea0003800000 */
[----:B-1----:R-:W1:Y:S01]  /*93e0*/  LDS.128 R4, [R24+0x2000] ;  /* 0x0020000018047984 */ /* 0x002e620000000c00 */
        /* <DEDUP_REMOVED lines=44> */
[----:B------:R1:W-:Y:S02]  /*96b0*/  STS.128 [R24+0x2000], R4 ;  /* 0x0020000418007388 */ /* 0x0003e40000000c00 */
.L_x_420:
[----:B------:R-:W-:Y:S05]  /*96c0*/  BSYNC B0 ;  /* 0x0000000000007941 */ /* 0x000fea0003800000 */
.L_x_419:
        /* <DEDUP_REMOVED lines=50> */
.L_x_422:
[----:B------:R-:W-:Y:S05]  /*99f0*/  BSYNC B0 ;  /* 0x0000000000007941 */ /* 0x000fea0003800000 */
.L_x_421:
        /* <DEDUP_REMOVED lines=50> */
.L_x_424:
[----:B------:R-:W-:Y:S05]  /*9d20*/  BSYNC B0 ;  /* 0x0000000000007941 */ /* 0x000fea0003800000 */
.L_x_423:
[----:B------:R-:W-:-:S04]  /*9d30*/  IADD3 R0, R17, 0x28, RZ ;  /* 0x0000002811007810 */ /* 0x000fc80007ffe0ff */
        /* <DEDUP_REMOVED lines=48> */
.L_x_414:
[----:B------:R-:W-:Y:S05]  /*a040*/  BSYNC B1 ;  /* 0x0000000000017941 */ /* 0x000fea0003800000 */
.L_x_413:
[----:B------:R-:W-:-:S04]  /*a050*/  IADD3 R0, R56, 0x40, RZ ;  /* 0x0000004038007810 */ /* 0x000fc80007ffe0ff */
[----:B------:R-:W-:-:S13]  /*a060*/  ISETP.GE.AND P0, PT, R0, R32, PT ;  /* 0x000000200000720c */ /* 0x000fda0003f06270 */
[----:B------:R-:W-:Y:S05]  /*a070*/  @P0 BRA `(.L_x_425) ;  /* 0x00004f6000000947 */ /* 0x000fea0003800000 */
[----:B------:R-:W-:Y:S01]  /*a080*/  ISETP.GE.AND P0, PT, R17, c[0x0][0x27c], PT ;  /* 0x00009f0011007a0c */ /* 0x000fe20003f06270 */
[----:B------:R-:W-:-:S12]  /*a090*/  BSSY B0, `(.L_x_426) ;  /* 0x0000030000007945 */ /* 0x000fd80003800000 */
        /* <DEDUP_REMOVED lines=47> */
.L_x_427:
[----:B------:R-:W-:Y:S05]  /*a390*/  BSYNC B0 ;  /* 0x0000000000007941 */ /* 0x000fea0003800000 */
.L_x_426:
        /* <DEDUP_REMOVED lines=50> */
.L_x_429:
[----:B------:R-:W-:Y:S05]  /*a6c0*/  BSYNC B0 ;  /* 0x0000000000007941 */ /* 0x000fea0003800000 */
.L_x_428:
        /* <DEDUP_REMOVED lines=50> */
.L_x_431:
[----:B------:R-:W-:Y:S05]  /*a9f0*/  BSYNC B0 ;  /* 0x0000000000007941 */ /* 0x000fea0003800000 */
.L_x_430:
        /* <DEDUP_REMOVED lines=50> */
.L_x_433:
[----:B------:R-:W-:Y:S05]  /*ad20*/  BSYNC B0 ;  /* 0x0000000000007941 */ /* 0x000fea0003800000 */
.L_x_432:
        /* <DEDUP_REMOVED lines=50> */
.L_x_435:
[----:B------:R-:W-:Y:S05]  /*b050*/  BSYNC B0 ;  /* 0x0000000000007941 */ /* 0x000fea0003800000 */
.L_x_434:
        /* <DEDUP_REMOVED lines=28> */
[----:B------:R-:W-:Y:S02]  /*b220*/  FMUL.FTZ R0, R6, R17 ;  /* 0x0000001106007220 */ /* 0x000fe40000410000 */
        /* <DEDUP_REMOVED lines=21> */
.L_x_408:
[----:B------:R-:W-:Y:S01]  /*b380*/  @P6 IMAD.HI.U32 R3, R0, c[0x0][0x2c8], RZ ;  /* 0x0000b20000036a27 */ /* 0x000fe200078e00ff */
[----:B------:R-:W-:Y:S01]  /*b390*/  BSSY B0, `(.L_x_436) ;  /* 0x0000047000007945 */ /* 0x000fe20003800000 */
[----:B------:R-:W-:Y:S01]  /*b3a0*/  CS2R R82, SRZ ;  /* 0x0000000000527805 */ /* 0x000fe2000001ff00 */
[----:B------:R-:W-:Y:S01]  /*b3b0*/  CS2R R50, SRZ ;  /* 0x0000000000327805 */ /* 0x000fe2000001ff00 */
[----:B------:R-:W-:Y:S01]  /*b3c0*/  IMAD.MOV.U32 R6, RZ, RZ, R10 ;  /* 0x000000ffff067224 */ /* 0x000fe200078e000a */
[----:B------:R-:W-:Y:S01]  /*b3d0*/  @P6 SHF.R.U32.HI R0, RZ, c[0x0][0x2cc], R3 ;  /* 0x0000b300ff006a19 */ /* 0x000fe20000011603 */
[----:B------:R-:W-:Y:S01]  /*b3e0*/  IMAD.MOV.U32 R4, RZ, RZ, R8 ;  /* 0x000000ffff047224 */ /* 0x000fe200078e0008 */
[----:B------:R-:W-:Y:S01]  /*b3f0*/  CS2R R48, SRZ ;  /* 0x0000000000307805 */ /* 0x000fe2000001ff00 */
[----:B------:R-:W-:Y:S01]  /*b400*/  CS2R R38, SRZ ;  /* 0x0000000000267805 */ /* 0x000fe2000001ff00 */
[----:B------:R-:W-:Y:S01]  /*b410*/  SHF.R.S32.HI R3, RZ, 0x1f, R0 ;  /* 0x0000001fff037819 */ /* 0x000fe20000011400 */
[----:B------:R-:W-:Y:S01]  /*b420*/  IMAD.WIDE.U32 R6, R0, c[0x0][0x280], R6 ;  /* 0x0000a00000067a25 */ /* 0x000fe200078e0006 */
[----:B------:R-:W-:Y:S01]  /*b430*/  CS2R R36, SRZ ;  /* 0x0000000000247805 */ /* 0x000fe2000001ff00 */
[----:B------:R-:W-:Y:S01]  /*b440*/  CS2R R18, SRZ ;  /* 0x0000000000127805 */ /* 0x000fe2000001ff00 */
[----:B---3--:R-:W-:Y:S01]  /*b450*/  CS2R R16, SRZ ;  /* 0x0000000000107805 */ /* 0x008fe2000001ff00 */
[C---:B------:R-:W-:Y:S01]  /*b460*/  IMAD R9, R3.reuse, c[0x0][0x280], RZ ;  /* 0x0000a00003097a24 */ /* 0x040fe200078e02ff */
[----:B------:R-:W-:Y:S01]  /*b470*/  LEA R25, P1, R6, c[0x0][0x270], 0x1 ;  /* 0x00009c0006197a11 */ /* 0x000fe200078208ff */
[----:B------:R-:W-:Y:S01]  /*b480*/  IMAD R8, R3, c[0x0][0x290], RZ ;  /* 0x0000a40003087a24 */ /* 0x000fe200078e02ff */
[----:B------:R-:W-:Y:S01]  /*b490*/  CS2R R54, SRZ ;  /* 0x0000000000367805 */ /* 0x000fe2000001ff00 */
        /* <DEDUP_REMOVED lines=8> */
[----:B------:R-:W-:Y:S01]  /*b520*/  CS2R R20, SRZ ;  /* 0x0000000000147805 */ /* 0x000fe2000001ff00 */
[----:B------:R-:W-:-:S02]  /*b530*/  IADD3 R3, R7, R3, RZ ;  /* 0x0000000307037210 */ /* 0x000fc40007ffe0ff */
[----:B------:R-:W-:Y:S02]  /*b540*/  IADD3 R0, R5, R0, RZ ;  /* 0x0000000005007210 */ /* 0x000fe40007ffe0ff */
        /* <DEDUP_REMOVED lines=8> */
[C---:B------:R-:W-:Y:S01]  /*b5d0*/  ISETP.GE.AND P0, PT, R57.reuse, c[0x0][0x27c], PT ;  /* 0x00009f0039007a0c */ /* 0x040fe20003f06270 */
[----:B------:R-:W-:Y:S01]  /*b5e0*/  CS2R R18, SRZ ;  /* 0x0000000000127805 */ /* 0x000fe2000001ff00 */
[----:B------:R-:W-:Y:S01]  /*b5f0*/  CS2R R16, SRZ ;  /* 0x0000000000107805 */ /* 0x000fe2000001ff00 */
[----:B------:R-:W-:Y:S01]  /*b600*/  CS2R R22, SRZ ;  /* 0x0000000000167805 */ /* 0x000fe2000001ff00 */
[----:B------:R-:W-:Y:S01]  /*b610*/  CS2R R20, SRZ ;  /* 0x0000000000147805 */ /* 0x000fe2000001ff00 */
[----:B------:R-:W-:-:S02]  /*b620*/  IADD3 R12, R57, 0x10, RZ ;  /* 0x00000010390c7810 */ /* 0x000fc40007ffe0ff */
[----:B------:R-:W-:-:S06]  /*b630*/  IADD3 R13, R57, 0x20, RZ ;  /* 0x00000020390d7810 */ /* 0x000fcc0007ffe0ff */
[----:B--2-4-:R-:W-:-:S04]  /*b640*/  @!P0 IMAD.WIDE R10, R57, 0x2, R6 ;  /* 0x00000002390a8825 */ /* 0x014fc800078e0206 */
[----:B-1-3--:R-:W-:Y:S01]  /*b650*/  @!P0 IMAD.WIDE R8, R57, 0x2, R4 ;  /* 0x0000000239088825 */ /* 0x00afe200078e0204 */
[----:B------:R1:W5:Y:S01]  /*b660*/  @!P0 LD.E.128 R16, [R10.64] ;  /* 0x0000000c0a108980 */ /* 0x000362000c101d00 */
[----:B------:R-:W-:-:S03]  /*b670*/  ISETP.GE.AND P1, PT, R12, c[0x0][0x27c], PT ;  /* 0x00009f000c007a0c */ /* 0x000fc60003f26270 */
[----:B------:R2:W5:Y:S01]  /*b680*/  @!P0 LD.E.128 R20, [R8.64] ;  /* 0x0000000c08148980 */ /* 0x000562000c101d00 */
[----:B------:R-:W-:Y:S01]  /*b690*/  ISETP.GE.AND P0, PT, R13, c[0x0][0x27c], PT ;  /* 0x00009f000d007a0c */ /* 0x000fe20003f06270 */
        /* <DEDUP_REMOVED lines=8> */
[----:B------:R-:W-:-:S04]  /*b720*/  @!P1 SHF.R.S32.HI R3, RZ, 0x1f, R12 ;  /* 0x0000001fff039819 */ /* 0x000fc8000001140c */
[----:B------:R-:W-:Y:S02]  /*b730*/  @!P0 SHF.R.S32.HI R0, RZ, 0x1f, R13 ;  /* 0x0000001fff008819 */ /* 0x000fe4000001140d */
[----:B--2---:R-:W-:Y:S02]  /*b740*/  @!P1 LEA.HI R8, R3, R12, RZ, 0x3 ;  /* 0x0000000c03089211 */ /* 0x004fe400078f18ff */
[----:B------:R-:W-:Y:S02]  /*b750*/  @!P0 LEA.HI R3, R0, R13, RZ, 0x3 ;  /* 0x0000000d00038211 */ /* 0x000fe400078f18ff */
[----:B------:R-:W-:Y:S02]  /*b760*/  @!P1 LOP3.LUT R0, R8, 0xfffffff8, RZ, 0xc0, !PT ;  /* 0xfffffff808009812 */ /* 0x000fe400078ec0ff */
[----:B------:R-:W-:-:S03]  /*b770*/  @!P0 LOP3.LUT R3, R3, 0xfffffff8, RZ, 0xc0, !PT ;  /* 0xfffffff803038812 */ /* 0x000fc600078ec0ff */
[----:B-1----:R-:W-:-:S04]  /*b780*/  @!P1 IMAD.WIDE R10, R0, 0x2, R6 ;  /* 0x00000002000a9825 */ /* 0x002fc800078e0206 */
[C---:B------:R-:W-:Y:S01]  /*b790*/  @!P0 IMAD.WIDE R8, R3.reuse, 0x2, R6 ;  /* 0x0000000203088825 */ /* 0x040fe200078e0206 */
[----:B------:R1:W5:Y:S03]  /*b7a0*/  @!P1 LD.E.128 R36, [R10.64] ;  /* 0x0000000c0a249980 */ /* 0x000366000c101d00 */
[--C-:B------:R-:W-:Y:S01]  /*b7b0*/  @!P1 IMAD.WIDE R6, R0, 0x2, R4.reuse ;  /* 0x0000000200069825 */ /* 0x100fe200078e0204 */
[----:B------:R1:W5:Y:S03]  /*b7c0*/  @!P0 LD.E.128 R48, [R8.64] ;  /* 0x0000000c08308980 */ /* 0x000366000c101d00 */
[----:B------:R-:W-:Y:S01]  /*b7d0*/  @!P0 IMAD.WIDE R4, R3, 0x2, R4 ;  /* 0x0000000203048825 */ /* 0x000fe200078e0204 */
[----:B------:R1:W5:Y:S04]  /*b7e0*/  @!P1 LD.E.128 R40, [R6.64] ;  /* 0x0000000c06289980 */ /* 0x000368000c101d00 */
[----:B------:R1:W5:Y:S02]  /*b7f0*/  @!P0 LD.E.128 R52, [R4.64] ;  /* 0x0000000c04348980 */ /* 0x000364000c101d00 */
.L_x_437:
[----:B------:R-:W-:Y:S05]  /*b800*/  BSYNC B0 ;  /* 0x0000000000007941 */ /* 0x000fea0003800000 */
.L_x_436:
[----:B------:R-:W-:Y:S01]  /*b810*/  IADD3 R3, R24, 0x40, RZ ;  /* 0x0000004018037810 */ /* 0x000fe20007ffe0ff */
[----:B-----5:R-:W-:Y:S01]  /*b820*/  IMAD.MOV.U32 R0, RZ, RZ, R50 ;  /* 0x000000ffff007224 */ /* 0x020fe200078e0032 */
[----:B-1--4-:R-:W1:Y:S01]  /*b830*/  SHFL.IDX PT, R7, R15, 0x1, 0x1e1f ;  /* 0x003e1f000f077f89 */ /* 0x012e6200000e0000 */
[----:B------:R-:W-:Y:S01]  /*b840*/  IMAD.MOV.U32 R5, RZ, RZ, R51 ;  /* 0x000000ffff057224 */ /* 0x000fe200078e0033 */
[----:B------:R-:W-:Y:S01]  /*b850*/  ISETP.GE.AND P0, PT, R3, R32, PT ;  /* 0x000000200300720c */ /* 0x000fe20003f06270 */
[----:B---3--:R-:W-:Y:S01]  /*b860*/  IMAD.MOV.U32 R4, RZ, RZ, R48 ;  /* 0x000000ffff047224 */ /* 0x008fe200078e0030 */
[----:B--2---:R2:W3:Y:S01]  /*b870*/  SHFL.IDX PT, R6, R25, 0x1, 0x1e1f ;  /* 0x003e1f0019067f89 */ /* 0x0044e200000e0000 */
        /* <DEDUP_REMOVED lines=33> */
[----:B------:R4:W1:Y:S01]  /*ba90*/  SHFL.IDX PT, R5, R14, 0x1, 0x1e1f ;  /* 0x003e1f000e057f89 */ /* 0x00086200000e0000 */
[----:B------:R-:W-:Y:S01]  /*baa0*/  CS2R R68, SRZ ;  /* 0x0000000000447805 */ /* 0x000fe2000001ff00 */
[----:B------:R-:W-:Y:S01]  /*bab0*/  PRMT R59, R8, 0x7610, R59 ;  /* 0x00007610083b7816 */ /* 0x000fe2000000003b */
[----:B------:R-:W-:Y:S01]  /*bac0*/  CS2R R62, SRZ ;  /* 0x00000000003e7805 */ /* 0x000fe2000001ff00 */
[----:B------:R-:W-:Y:S01]  /*bad0*/  PRMT R58, R0, 0x5410, R3 ;  /* 0x00005410003a7816 */ /* 0x000fe20000000003 */
[----:B------:R-:W-:Y:S01]  /*bae0*/  IMAD.MOV.U32 R3, RZ, RZ, R20 ;  /* 0x000000ffff037224 */ /* 0x000fe200078e0014 */
[----:B------:R-:W-:Y:S01]  /*baf0*/  MOV R8, R23 ;  /* 0x0000001700087202 */ /* 0x000fe20000000f00 */
[----:B------:R-:W-:Y:S01]  /*bb00*/  IMAD.MOV.U32 R0, RZ, RZ, R21 ;  /* 0x000000ffff007224 */ /* 0x000fe200078e0015 */
[----:B------:R4:W1:Y:S01]  /*bb10*/  SHFL.IDX PT, R4, R26, 0x1, 0x1e1f ;  /* 0x003e1f001a047f89 */ /* 0x00086200000e0000 */
[----:B------:R-:W-:Y:S01]  /*bb20*/  CS2R R60, SRZ ;  /* 0x00000000003c7805 */ /* 0x000fe2000001ff00 */
[----:B--2---:R-:W-:Y:S01]  /*bb30*/  PRMT R25, R8, 0x5410, R9 ;  /* 0x0000541008197816 */ /* 0x004fe20000000009 */
[----:B------:R-:W-:Y:S01]  /*bb40*/  CS2R R78, SRZ ;  /* 0x00000000004e7805 */ /* 0x000fe2000001ff00 */
[----:B------:R-:W-:Y:S01]  /*bb50*/  PRMT R24, R0, 0x5410, R3 ;  /* 0x0000541000187816 */ /* 0x000fe20000000003 */
[----:B------:R-:W-:Y:S01]  /*bb60*/  CS2R R76, SRZ ;  /* 0x00000000004c7805 */ /* 0x000fe2000001ff00 */
[----:B------:R-:W-:Y:S01]  /*bb70*/  CS2R R74, SRZ ;  /* 0x00000000004a7805 */ /* 0x000fe2000001ff00 */
[----:B------:R-:W-:Y:S01]  /*bb80*/  CS2R R72, SRZ ;  /* 0x0000000000487805 */ /* 0x000fe2000001ff00 */
[----:B------:R-:W-:Y:S01]  /*bb90*/  CS2R R66, SRZ ;  /* 0x0000000000427805 */ /* 0x000fe2000001ff00 */
[----:B------:R-:W-:Y:S01]  /*bba0*/  CS2R R64, SRZ ;  /* 0x0000000000407805 */ /* 0x000fe2000001ff00 */
[----:B------:R-:W-:Y:S05]  /*bbb0*/  @P0 BRA `(.L_x_439) ;  /* 0x0000023000000947 */ /* 0x000fea0003800000 */
[C---:B---3--:R-:W-:Y:S01]  /*bbc0*/  ISETP.GE.AND P0, PT, R57.reuse, c[0x0][0x27c], PT ;  /* 0x00009f0039007a0c */ /* 0x048fe20003f06270 */
[----:B------:R-:W-:Y:S01]  /*bbd0*/  CS2R R62, SRZ ;  /* 0x00000000003e7805 */ /* 0x000fe2000001ff00 */
[----:B------:R-:W-:Y:S01]  /*bbe0*/  CS2R R60, SRZ ;  /* 0x00000000003c7805 */ /* 0x000fe2000001ff00 */
[----:B------:R-:W-:Y:S01]  /*bbf0*/  CS2R R66, SRZ ;  /* 0x0000000000427805 */ /* 0x000fe2000001ff00 */
[----:B------:R-:W-:Y:S01]  /*bc00*/  CS2R R64, SRZ ;  /* 0x0000000000407805 */ /* 0x000fe2000001ff00 */
[----:B------:R-:W-:-:S02]  /*bc10*/  IADD3 R12, R57, 0x10, RZ ;  /* 0x00000010390c7810 */ /* 0x000fc40007ffe0ff */
[----:B------:R-:W-:-:S06]  /*bc20*/  IADD3 R13, R57, 0x20, RZ ;  /* 0x00000020390d7810 */ /* 0x000fcc0007ffe0ff */
[----:B-1----:R-:W-:-:S04]  /*bc30*/  @!P0 IMAD.WIDE R10, R57, 0x2, R6 ;  /* 0x00000002390a8825 */ /* 0x002fc800078e0206 */
[----:B------:R-:W-:Y:S01]  /*bc40*/  @!P0 IMAD.WIDE R8, R57, 0x2, R4 ;  /* 0x0000000239088825 */ /* 0x000fe200078e0204 */
        /* <DEDUP_REMOVED lines=26> */
.L_x_439:
[----:B---3--:R-:W-:Y:S05]  /*bdf0*/  BSYNC B0 ;  /* 0x0000000000007941 */ /* 0x008fea0003800000 */
.L_x_438:
[----:B-----5:R-:W-:Y:S01]  /*be00*/  IMAD.MOV.U32 R0, RZ, RZ, R82 ;  /* 0x000000ffff007224 */ /* 0x020fe200078e0052 */
[----:B------:R-:W-:-:S04]  /*be10*/  DEPBAR.LE SB0, 0x1 ;  /* 0x000080400000791a */ /* 0x000fc80000000000 */
[----:B-1----:R-:W-:Y:S01]  /*be20*/  IMAD.MOV.U32 R5, RZ, RZ, R83 ;  /* 0x000000ffff057224 */ /* 0x002fe200078e0053 */
[----:B------:R-:W-:Y:S01]  /*be30*/  BSSY B1, `(.L_x_440) ;  /* 0x000019d000017945 */ /* 0x000fe20003800000 */
[----:B------:R-:W-:Y:S02]  /*be40*/  IMAD.MOV.U32 R4, RZ, RZ, R80 ;  /* 0x000000ffff047224 */ /* 0x000fe400078e0050 */
[----:B------:R-:W-:Y:S01]  /*be50*/  IMAD.MOV.U32 R3, RZ, RZ, R81 ;  /* 0x000000ffff037224 */ /* 0x000fe200078e0051 */
[----:B------:R-:W-:Y:S01]  /*be60*/  PRMT R103, R5, 0x5410, R0 ;  /* 0x0000541005677816 */ /* 0x000fe20000000000 */
[----:B------:R-:W-:Y:S01]  /*be70*/  IMAD.MOV.U32 R0, RZ, RZ, R70 ;  /* 0x000000ffff007224 */ /* 0x000fe200078e0046 */
[----:B------:R-:W-:Y:S02]  /*be80*/  MOV R5, R71 ;  /* 0x0000004700057202 */ /* 0x000fe40000000f00 */
[----:B------:R-:W-:Y:S01]  /*be90*/  PRMT R102, R3, 0x5410, R4 ;  /* 0x0000541003667816 */ /* 0x000fe20000000004 */
[----:B------:R-:W-:Y:S01]  /*bea0*/  IMAD.MOV.U32 R4, RZ, RZ, R68 ;  /* 0x000000ffff047224 */ /* 0x000fe200078e0044 */
[----:B------:R-:W-:Y:S01]  /*beb0*/  PRMT R98, R98, 0x5410, R0 ;  /* 0x0000541062627816 */ /* 0x000fe20000000000 */
[----:B------:R-:W-:-:S02]  /*bec0*/  IMAD.MOV.U32 R0, RZ, RZ, R62 ;  /* 0x000000ffff007224 */ /* 0x000fc400078e003e */
[----:B------:R-:W-:Y:S01]  /*bed0*/  IMAD.MOV.U32 R3, RZ, RZ, R69 ;  /* 0x000000ffff037224 */ /* 0x000fe200078e0045 */
[----:B------:R-:W-:Y:S01]  /*bee0*/  PRMT R98, R5, 0x7610, R98 ;  /* 0x0000761005627816 */ /* 0x000fe20000000062 */
        /* <DEDUP_REMOVED lines=9> */
[----:B------:R-:W-:-:S02]  /*bf80*/  MOV R4, R60 ;  /* 0x0000003c00047202 */ /* 0x000fc40000000f00 */
[----:B------:R-:W-:Y:S01]  /*bf90*/  PRMT R101, R5, 0x7610, R101 ;  /* 0x0000761005657816 */ /* 0x000fe20000000065 */
[----:B------:R-:W-:Y:S01]  /*bfa0*/  IMAD.IADD R5, R32, 0x1, -R196 ;  /* 0x0000000120057824 */ /* 0x000fe200078e0ac4 */
[----:B------:R-:W-:Y:S01]  /*bfb0*/  PRMT R93, R3, 0x5410, R4 ;  /* 0x00005410035d7816 */ /* 0x000fe20000000004 */
[----:B------:R-:W-:Y:S01]  /*bfc0*/  IMAD.MOV.U32 R3, RZ, RZ, R77 ;  /* 0x000000ffff037224 */ /* 0x000fe200078e004d */
[----:B------:R-:W-:Y:S02]  /*bfd0*/  MOV R4, R76 ;  /* 0x0000004c00047202 */ /* 0x000fe40000000f00 */
[----:B------:R-:W-:Y:S01]  /*bfe0*/  IMNMX R47, R5, 0x80, PT ;  /* 0x00000080052f7817 */ /* 0x000fe20003800200 */
[----:B------:R-:W-:Y:S01]  /*bff0*/  IMAD.MOV.U32 R5, RZ, RZ, R66 ;  /* 0x000000ffff057224 */ /* 0x000fe200078e0042 */
[----:B------:R-:W-:Y:S01]  /*c000*/  PRMT R96, R96, 0x5410, R0 ;  /* 0x0000541060607816 */ /* 0x000fe20000000000 */
[----:B------:R-:W-:Y:S01]  /*c010*/  IMAD.MOV.U32 R0, RZ, RZ, R73 ;  /* 0x000000ffff007224 */ /* 0x000fe200078e0049 */
[----:B------:R-:W-:Y:S01]  /*c020*/  BAR.SYNC.DEFER_BLOCKING 0x0 ;  /* 0x0000000000007b1d */ /* 0x000fe20000010000 */
[----:B------:R-:W-:-:S02]  /*c030*/  ISETP.GE.AND P0, PT, R56, R47, PT ;  /* 0x0000002f3800720c */ /* 0x000fc40003f06270 */
[----:B------:R-:W-:Y:S01]  /*c040*/  PRMT R100, R3, 0x5410, R4 ;  /* 0x0000541003647816 */ /* 0x000fe20000000004 */
[----:B------:R-:W-:Y:S01]  /*c050*/  IMAD.MOV.U32 R4, RZ, RZ, R75 ;  /* 0x000000ffff047224 */ /* 0x000fe200078e004b */
[----:B------:R-:W-:-:S04]  /*c060*/  MOV R3, R72 ;  /* 0x0000004800037202 */ /* 0x000fc80000000f00 */
[----:B------:R-:W-:Y:S01]  /*c070*/  PRMT R95, R0, 0x5410, R3 ;  /* 0x00005410005f7816 */ /* 0x000fe20000000003 */
[----:B------:R-:W-:Y:S01]  /*c080*/  IMAD.MOV.U32 R3, RZ, RZ, R64 ;  /* 0x000000ffff037224 */ /* 0x000fe200078e0040 */
[----:B------:R-:W-:Y:S01]  /*c090*/  PRMT R96, R4, 0x7610, R96 ;  /* 0x0000761004607816 */ /* 0x000fe20000000060 */
[----:B------:R-:W-:Y:S01]  /*c0a0*/  IMAD.MOV.U32 R0, RZ, RZ, R65 ;  /* 0x000000ffff007224 */ /* 0x000fe200078e0041 */
[----:B------:R-:W-:-:S04]  /*c0b0*/  MOV R4, R67 ;  /* 0x0000004300047202 */ /* 0x000fc80000000f00 */
[----:B------:R-:W-:Y:S02]  /*c0c0*/  PRMT R92, R4, 0x5410, R5 ;  /* 0x00005410045c7816 */ /* 0x000fe40000000005 */
[----:B------:R-:W-:Y:S01]  /*c0d0*/  PRMT R91, R0, 0x5410, R3 ;  /* 0x00005410005b7816 */ /* 0x000fe20000000003 */
[----:B------:R-:W-:Y:S05]  /*c0e0*/  @P0 BRA `(.L_x_441) ;  /* 0x0000171000000947 */ /* 0x000fea0003800000 */
[----:B------:R-:W-:Y:S01]  /*c0f0*/  ISETP.GE.AND P0, PT, R57, c[0x0][0x27c], PT ;  /* 0x00009f0039007a0c */ /* 0x000fe20003f06270 */
[----:B------:R-:W-:-:S12]  /*c100*/  BSSY B0, `(.L_x_442) ;  /* 0x0000075000007945 */ /* 0x000fd80003800000 */
[----:B------:R-:W-:Y:S05]  /*c110*/  @P0 BRA `(.L_x_443) ;  /* 0x0000073000000947 */ /* 0x000fea0003800000 */
[----:B------:R-:W-:Y:S01]  /*c120*/  IMAD.MOV.U32 R4, RZ, RZ, c[0x0][0x27c] ;  /* 0x00009f00ff047624 */ /* 0x000fe200078e00ff */
[----:B------:R-:W-:Y:S01]  /*c130*/  LEA.HI R3, R56, R56, RZ, 0x1 ;  /* 0x0000003838037211 */ /* 0x000fe200078f08ff */
[----:B------:R-:W-:Y:S01]  /*c140*/  IMAD.SHL.U32 R0, R132, 0x40, RZ ;  /* 0x0000004084007824 */ /* 0x000fe200078e00ff */
[----:B------:R-:W-:Y:S02]  /*c150*/  SHF.R.U64 R12, R18, 0x10, R19 ;  /* 0x00000010120c7819 */ /* 0x000fe40000001213 */
[----:B------:R-:W-:Y:S02]  /*c160*/  LOP3.LUT R3, R3, 0x7fffffe, RZ, 0xc0, !PT ;  /* 0x07fffffe03037812 */ /* 0x000fe400078ec0ff */
[----:B------:R-:W-:Y:S02]  /*c170*/  LEA.HI R4, R4, R46, RZ, 0x1d ;  /* 0x0000002e04047211 */ /* 0x000fe400078fe8ff */
[----:B------:R-:W-:Y:S01]  /*c180*/  LOP3.LUT R0, R0, 0xc0, RZ, 0xc0, !PT ;  /* 0x000000c000007812 */ /* 0x000fe200078ec0ff */
[----:B------:R-:W-:Y:S01]  /*c190*/  IMAD.IADD R3, R56, 0x1, -R3 ;  /* 0x0000000138037824 */ /* 0x000fe200078e0a03 */
[----:B------:R-:W-:-:S02]  /*c1a0*/  SHF.R.S32.HI R6, RZ, 0x1f, R4 ;  /* 0x0000001fff067819 */ /* 0x000fc40000011404 */
[----:B------:R-:W-:Y:S01]  /*c1b0*/  LOP3.LUT R5, R0, 0x18, R57, 0xf8, !PT ;  /* 0x0000001800057812 */ /* 0x000fe200078ef839 */
[----:B------:R-:W-:Y:S01]  /*c1c0*/  IMAD R3, R90, 0x8, R3 ;  /* 0x000000085a037824 */ /* 0x000fe200078e0203 */
[----:B------:R-:W-:Y:S02]  /*c1d0*/  SHF.R.U32.HI R8, RZ, 0x3, R0 ;  /* 0x00000003ff087819 */ /* 0x000fe40000011600 */
[----:B------:R-:W-:Y:S01]  /*c1e0*/  LEA.HI R6, R6, R4, RZ, 0x2 ;  /* 0x0000000406067211 */ /* 0x000fe200078f10ff */
[----:B------:R-:W-:Y:S01]  /*c1f0*/  IMAD.SHL.U32 R4, R4, 0x8, RZ ;  /* 0x0000000804047824 */ /* 0x000fe200078e00ff */
[----:B------:R-:W-:Y:S01]  /*c200*/  LOP3.LUT R7, R5, R8, RZ, 0x3c, !PT ;  /* 0x0000000805077212 */ /* 0x000fe200078e3cff */
[----:B------:R-:W-:Y:S01]  /*c210*/  IMAD.SHL.U32 R5, R3, 0x20, RZ ;  /* 0x0000002003057824 */ /* 0x000fe200078e00ff */
[----:B------:R-:W-:Y:S02]  /*c220*/  SHF.L.U32 R3, R6, 0xa, RZ ;  /* 0x0000000a06037819 */ /* 0x000fe400000006ff */
[----:B------:R-:W-:Y:S01]  /*c230*/  LOP3.LUT R0, R0, 0x18, R4, 0xf8, !PT ;  /* 0x0000001800007812 */ /* 0x000fe200078ef804 */
[----:B------:R-:W-:Y:S01]  /*c240*/  IMAD.IADD R4, R5, 0x1, R7 ;  /* 0x0000000105047824 */ /* 0x000fe200078e0207 */
[----:B------:R-:W-:-:S02]  /*c250*/  LOP3.LUT R3, R3, 0x7ffff000, RZ, 0xc0, !PT ;  /* 0x7ffff00003037812 */ /* 0x000fc400078ec0ff */
[----:B------:R-:W-:Y:S01]  /*c260*/  LOP3.LUT R0, R0, R8, RZ, 0x3c, !PT ;  /* 0x0000000800007212 */ /* 0x000fe200078e3cff */
[----:B------:R-:W-:Y:S01]  /*c270*/  IMAD.SHL.U32 R45, R4, 0x2, RZ ;  /* 0x00000002042d7824 */ /* 0x000fe200078e00ff */
[----:B----4-:R-:W-:Y:S02]  /*c280*/  SHF.R.U64 R14, R20, 0x10, R21 ;  /* 0x00000010140e7819 */ /* 0x010fe40000001215 */
[----:B------:R-:W-:Y:S02]  /*c290*/  IADD3 R0, R0, R3, R5 ;  /* 0x0000000300007210 */ /* 0x000fe40007ffe005 */
[----:B------:R-:W1:Y:S01]  /*c2a0*/  LDS.128 R8, [R45+0x6080] ;  /* 0x006080002d087984 */ /* 0x000e620000000c00 */
[----:B------:R-:W-:Y:S02]  /*c2b0*/  PRMT R26, R28, 0x5432, R12 ;  /* 0x000054321c1a7816 */ /* 0x000fe4000000000c */
[----:B------:R-:W-:Y:S01]  /*c2c0*/  IMAD.SHL.U32 R35, R0, 0x2, RZ ;  /* 0x0000000200237824 */ /* 0x000fe200078e00ff */
[----:B------:R-:W-:-:S02]  /*c2d0*/  SHF.R.U64 R0, R16, 0x10, R17 ;  /* 0x0000001010007819 */ /* 0x000fc40000001211 */
[----:B------:R-:W-:Y:S02]  /*c2e0*/  SHF.R.U32.HI R3, RZ, 0x10, R17 ;  /* 0x00000010ff037819 */ /* 0x000fe40000011611 */
[----:B------:R-:W2:Y:S01]  /*c2f0*/  LDS.128 R4, [R35+0x6080] ;  /* 0x0060800023047984 */ /* 0x000ea20000000c00 */
[----:B------:R-:W-:Y:S02]  /*c300*/  PRMT R12, R24, 0x5432, R14 ;  /* 0x00005432180c7816 */ /* 0x000fe4000000000e */
[----:B------:R-:W-:Y:S02]  /*c310*/  SHF.R.U32.HI R13, RZ, 0x10, R19 ;  /* 0x00000010ff0d7819 */ /* 0x000fe40000011613 */
[----:B------:R-:W-:Y:S01]  /*c320*/  SHF.R.U64 R16, R22, 0x10, R23 ;  /* 0x0000001016107819 */ /* 0x000fe20000001217 */
[----:B------:R-:W-:Y:S01]  /*c330*/  IMAD.U32 R30, R12, 0x10000, RZ ;  /* 0x000100000c1e7824 */ /* 0x000fe200078e00ff */
[----:B------:R-:W-:Y:S02]  /*c340*/  SHF.R.U32.HI R15, RZ, 0x10, R21 ;  /* 0x00000010ff0f7819 */ /* 0x000fe40000011615 */
[----:B------:R-:W-:-:S02]  /*c350*/  SHF.R.U32.HI R17, RZ, 0x10, R23 ;  /* 0x00000010ff117819 */ /* 0x000fc40000011617 */
[C---:B------:R-:W-:Y:S02]  /*c360*/  PRMT R18, R27.reuse, 0x5432, R0 ;  /* 0x000054321b127816 */ /* 0x040fe40000000000 */
[----:B------:R-:W-:Y:S02]  /*c370*/  PRMT R20, R27, 0x5410, R3 ;  /* 0x000054101b147816 */ /* 0x000fe40000000003 */
[----:B------:R-:W-:Y:S02]  /*c380*/  PRMT R27, R28, 0x5410, R13 ;  /* 0x000054101c1b7816 */ /* 0x000fe4000000000d */
[C---:B------:R-:W-:Y:S02]  /*c390*/  PRMT R23, R25.reuse, 0x5432, R16 ;  /* 0x0000543219177816 */ /* 0x040fe40000000010 */
[----:B------:R-:W-:Y:S02]  /*c3a0*/  PRMT R19, R24, 0x5410, R15 ;  /* 0x0000541018137816 */ /* 0x000fe4000000000f */
[----:B------:R-:W-:-:S02]  /*c3b0*/  PRMT R24, R25, 0x5410, R17 ;  /* 0x0000541019187816 */ /* 0x000fc40000000011 */
[----:B------:R-:W-:Y:S02]  /*c3c0*/  LOP3.LUT R12, R12, 0xffff0000, RZ, 0xc0, !PT ;  /* 0xffff00000c0c7812 */ /* 0x000fe400078ec0ff */
[C---:B-1----:R-:W-:Y:S01]  /*c3d0*/  SHF.L.U32 R16, R11.reuse, 0x10, RZ ;  /* 0x000000100b107819 */ /* 0x042fe200000006ff */
[----:B------:R-:W-:Y:S01]  /*c3e0*/  IMAD.U32 R13, R8, 0x10000, RZ ;  /* 0x00010000080d7824 */ /* 0x000fe200078e00ff */
[----:B------:R-:W-:Y:S01]  /*c3f0*/  LOP3.LUT R28, R11, 0xffff0000, RZ, 0xc0, !PT ;  /* 0xffff00000b1c7812 */ /* 0x000fe200078ec0ff */
[C---:B------:R-:W-:Y:S01]  /*c400*/  IMAD.U32 R15, R9.reuse, 0x10000, RZ ;  /* 0x00010000090f7824 */ /* 0x040fe200078e00ff */
[----:B------:R-:W-:Y:S01]  /*c410*/  SHF.L.U32 R11, R18, 0x10, RZ ;  /* 0x00000010120b7819 */ /* 0x000fe200000006ff */
[----:B------:R-:W-:Y:S01]  /*c420*/  IMAD.U32 R25, R10, 0x10000, RZ ;  /* 0x000100000a197824 */ /* 0x000fe200078e00ff */
[----:B------:R-:W-:Y:S01]  /*c430*/  LOP3.LUT R14, R8, 0xffff0000, RZ, 0xc0, !PT ;  /* 0xffff0000080e7812 */ /* 0x000fe200078ec0ff */
[C---:B--2---:R-:W-:Y:S01]  /*c440*/  IMAD.U32 R3, R4.reuse, 0x10000, RZ ;  /* 0x0001000004037824 */ /* 0x044fe200078e00ff */
[----:B------:R-:W-:Y:S01]  /*c450*/  LOP3.LUT R17, R9, 0xffff0000, RZ, 0xc0, !PT ;  /* 0xffff000009117812 */ /* 0x000fe200078ec0ff */
[----:B------:R-:W-:Y:S01]  /*c460*/  IMAD.U32 R8, R5, 0x10000, RZ ;  /* 0x0001000005087824 */ /* 0x000fe200078e00ff */
[----:B------:R-:W-:Y:S01]  /*c470*/  LOP3.LUT R4, R4, 0xffff0000, RZ, 0xc0, !PT ;  /* 0xffff000004047812 */ /* 0x000fe200078ec0ff */
[----:B------:R-:W-:Y:S01]  /*c480*/  FMUL.FTZ R0, R3, R30 ;  /* 0x0000001e03007220 */ /* 0x000fe20000410000 */
[----:B------:R-:W-:Y:S01]  /*c490*/  LOP3.LUT R9, R5, 0xffff0000, RZ, 0xc0, !PT ;  /* 0xffff000005097812 */ /* 0x000fe200078ec0ff */
[C---:B------:R-:W-:Y:S01]  /*c4a0*/  IMAD.U32 R5, R7.reuse, 0x10000, RZ ;  /* 0x0001000007057824 */ /* 0x040fe200078e00ff */
[----:B------:R-:W-:Y:S01]  /*c4b0*/  LOP3.LUT R21, R7, 0xffff0000, RZ, 0xc0, !PT ;  /* 0xffff000007157812 */ /* 0x000fe200078ec0ff */
[-C--:B------:R-:W-:Y:S01]  /*c4c0*/  FMUL.FTZ R3, R3, R11.reuse ;  /* 0x0000000b03037220 */ /* 0x080fe20000410000 */
[----:B------:R-:W-:Y:S01]  /*c4d0*/  LOP3.LUT R7, R18, 0xffff0000, RZ, 0xc0, !PT ;  /* 0xffff000012077812 */ /* 0x000fe200078ec0ff */
[----:B------:R-:W-:Y:S01]  /*c4e0*/  FFMA.FTZ R44, R13, R11, -R0 ;  /* 0x0000000b0d2c7223 */ /* 0x000fe20000010800 */
[----:B------:R-:W-:Y:S01]  /*c4f0*/  LOP3.LUT R29, R10, 0xffff0000, RZ, 0xc0, !PT ;  /* 0xffff00000a1d7812 */ /* 0x000fe200078ec0ff */
[C---:B------:R-:W-:Y:S01]  /*c500*/  IMAD.U32 R10, R6.reuse, 0x10000, RZ ;  /* 0x00010000060a7824 */ /* 0x040fe200078e00ff */
[----:B------:R-:W-:Y:S01]  /*c510*/  LOP3.LUT R22, R6, 0xffff0000, RZ, 0xc0, !PT ;  /* 0xffff000006167812 */ /* 0x000fe200078ec0ff */
[----:B------:R-:W-:-:S02]  /*c520*/  IMAD.U32 R11, R19, 0x10000, RZ ;  /* 0x00010000130b7824 */ /* 0x000fc400078e00ff */
[----:B------:R-:W-:Y:S02]  /*c530*/  FMUL.FTZ R0, R4, R12 ;  /* 0x0000000c04007220 */ /* 0x000fe40000410000 */
[----:B------:R-:W-:Y:S02]  /*c540*/  IMAD.U32 R6, R20, 0x10000, RZ ;  /* 0x0001000014067824 */ /* 0x000fe400078e00ff */
[----:B------:R-:W-:Y:S01]  /*c550*/  FFMA.FTZ R34, R13, R30, R3 ;  /* 0x0000001e0d227223 */ /* 0x000fe20000010003 */
[----:B------:R-:W-:Y:S01]  /*c560*/  SHF.L.U32 R13, R24, 0x10, RZ ;  /* 0x00000010180d7819 */ /* 0x000fe200000006ff */
[-C--:B------:R-:W-:Y:S02]  /*c570*/  FMUL.FTZ R4, R4, R7.reuse ;  /* 0x0000000704047220 */ /* 0x080fe40000410000 */
[----:B------:R-:W-:Y:S01]  /*c580*/  FFMA.FTZ R33, R14, R7, -R0 ;  /* 0x000000070e217223 */ /* 0x000fe20000010800 */
[----:B------:R-:W-:Y:S01]  /*c590*/  LOP3.LUT R7, R19, 0xffff0000, RZ, 0xc0, !PT ;  /* 0xffff000013077812 */ /* 0x000fe200078ec0ff */
[----:B------:R-:W-:-:S02]  /*c5a0*/  FMUL.FTZ R3, R8, R11 ;  /* 0x0000000b08037220 */ /* 0x000fc40000410000 */
[----:B------:R-:W-:Y:S01]  /*c5b0*/  FMUL.FTZ R0, R8, R6 ;  /* 0x0000000608007220 */ /* 0x000fe20000410000 */
[----:B------:R-:W-:Y:S01]  /*c5c0*/  LOP3.LUT R8, R20, 0xffff0000, RZ, 0xc0, !PT ;  /* 0xffff000014087812 */ /* 0x000fe200078ec0ff */
[----:B------:R-:W-:Y:S01]  /*c5d0*/  FFMA.FTZ R32, R14, R12, R4 ;  /* 0x0000000c0e207223 */ /* 0x000fe20000010004 */
[----:B------:R-:W-:Y:S01]  /*c5e0*/  LOP3.LUT R14, R24, 0xffff0000, RZ, 0xc0, !PT ;  /* 0xffff0000180e7812 */ /* 0x000fe200078ec0ff */
[----:B------:R-:W-:Y:S02]  /*c5f0*/  FFMA.FTZ R31, R15, R6, -R3 ;  /* 0x000000060f1f7223 */ /* 0x000fe40000010803 */
[----:B------:R-:W-:Y:S02]  /*c600*/  IMAD.U32 R4, R27, 0x10000, RZ ;  /* 0x000100001b047824 */ /* 0x000fe400078e00ff */
[----:B------:R-:W-:Y:S02]  /*c610*/  FFMA.FTZ R30, R15, R11, R0 ;  /* 0x0000000b0f1e7223 */ /* 0x000fe40000010000 */
[----:B------:R-:W-:-:S02]  /*c620*/  FMUL.FTZ R3, R5, R13 ;  /* 0x0000000d05037220 */ /* 0x000fc40000410000 */
[----:B------:R-:W-:Y:S02]  /*c630*/  IMAD.U32 R11, R23, 0x10000, RZ ;  /* 0x00010000170b7824 */ /* 0x000fe400078e00ff */
[-C--:B------:R-:W-:Y:S02]  /*c640*/  FMUL.FTZ R0, R5, R4.reuse ;  /* 0x0000000405007220 */ /* 0x080fe40000410000 */
[----:B------:R-:W-:Y:S02]  /*c650*/  FFMA.FTZ R18, R16, R4, -R3 ;  /* 0x0000000410127223 */ /* 0x000fe40000010803 */
[----:B------:R-:W-:Y:S02]  /*c660*/  IMAD.U32 R6, R26, 0x10000, RZ ;  /* 0x000100001a067824 */ /* 0x000fe400078e00ff */
[----:B------:R-:W-:Y:S02]  /*c670*/  FMUL.FTZ R5, R9, R7 ;  /* 0x0000000709057220 */ /* 0x000fe40000410000 */
[----:B------:R-:W-:-:S02]  /*c680*/  FMUL.FTZ R3, R10, R11 ;  /* 0x0000000b0a037220 */ /* 0x000fc40000410000 */
[----:B------:R-:W-:Y:S02]  /*c690*/  FFMA.FTZ R15, R16, R13, R0 ;  /* 0x0000000d100f7223 */ /* 0x000fe40000010000 */
[-C--:B------:R-:W-:Y:S01]  /*c6a0*/  FMUL.FTZ R4, R9, R8.reuse ;  /* 0x0000000809047220 */ /* 0x080fe20000410000 */
[----:B------:R-:W-:Y:S01]  /*c6b0*/  LOP3.LUT R9, R27, 0xffff0000, RZ, 0xc0, !PT ;  /* 0xffff00001b097812 */ /* 0x000fe200078ec0ff */
[----:B------:R-:W-:Y:S01]  /*c6c0*/  FFMA.FTZ R13, R17, R8, -R5 ;  /* 0x00000008110d7223 */ /* 0x000fe20000010805 */
[----:B------:R-:W-:Y:S01]  /*c6d0*/  LOP3.LUT R8, R23, 0xffff0000, RZ, 0xc0, !PT ;  /* 0xffff000017087812 */ /* 0x000fe200078ec0ff */
[-C--:B------:R-:W-:Y:S02]  /*c6e0*/  FMUL.FTZ R0, R10, R6.reuse ;  /* 0x000000060a007220 */ /* 0x080fe40000410000 */
[----:B------:R-:W-:Y:S01]  /*c6f0*/  FFMA.FTZ R10, R25, R6, -R3 ;  /* 0x00000006190a7223 */ /* 0x000fe20000010803 */
[----:B------:R-:W-:Y:S01]  /*c700*/  LOP3.LUT R6, R26, 0xffff0000, RZ, 0xc0, !PT ;  /* 0xffff00001a067812 */ /* 0x000fe200078ec0ff */
[----:B------:R-:W-:-:S02]  /*c710*/  FFMA.FTZ R12, R17, R7, R4 ;  /* 0x00000007110c7223 */ /* 0x000fc40000010004 */
[C---:B------:R-:W-:Y:S02]  /*c720*/  FMUL.FTZ R5, R22.reuse, R8 ;  /* 0x0000000816057220 */ /* 0x040fe40000410000 */
[----:B------:R-:W-:Y:S02]  /*c730*/  FMUL.FTZ R4, R22, R6 ;  /* 0x0000000616047220 */ /* 0x000fe40000410000 */
[----:B------:R-:W-:Y:S02]  /*c740*/  FFMA.FTZ R11, R25, R11, R0 ;  /* 0x0000000b190b7223 */ /* 0x000fe40000010000 */
[C---:B------:R-:W-:Y:S02]  /*c750*/  FMUL.FTZ R3, R21.reuse, R14 ;  /* 0x0000000e15037220 */ /* 0x040fe40000410000 */
[-C--:B------:R-:W-:Y:S02]  /*c760*/  FMUL.FTZ R0, R21, R9.reuse ;  /* 0x0000000915007220 */ /* 0x080fe40000410000 */
[C---:B------:R-:W-:Y:S01]  /*c770*/  FFMA.FTZ R7, R29.reuse, R6, -R5 ;  /* 0x000000061d077223 */ /* 0x040fe20000010805 */
[----:B------:R-:W-:Y:S01]  /*c780*/  F2FP.BF16.PACK_AB R5, R12, R30 ;  /* 0x0000001e0c05723e */ /* 0x000fe200000010ff */
[----:B------:R-:W-:Y:S01]  /*c790*/  FFMA.FTZ R6, R29, R8, R4 ;  /* 0x000000081d067223 */ /* 0x000fe20000010004 */
[----:B------:R-:W-:Y:S01]  /*c7a0*/  F2FP.BF16.PACK_AB R8, R33, R44 ;  /* 0x0000002c2108723e */ /* 0x000fe200000010ff */
[C---:B------:R-:W-:Y:S01]  /*c7b0*/  FFMA.FTZ R3, R28.reuse, R9, -R3 ;  /* 0x000000091c037223 */ /* 0x040fe20000010803 */
[----:B------:R-:W-:Y:S01]  /*c7c0*/  F2FP.BF16.PACK_AB R9, R13, R31 ;  /* 0x0000001f0d09723e */ /* 0x000fe200000010ff */
[----:B------:R-:W-:Y:S01]  /*c7d0*/  FFMA.FTZ R0, R28, R14, R0 ;  /* 0x0000000e1c007223 */ /* 0x000fe20000010000 */
[----:B------:R-:W-:-:S02]  /*c7e0*/  F2FP.BF16.PACK_AB R6, R6, R11 ;  /* 0x0000000b0606723e */ /* 0x000fc400000010ff */
[----:B------:R-:W-:Y:S02]  /*c7f0*/  F2FP.BF16.PACK_AB R10, R7, R10 ;  /* 0x0000000a070a723e */ /* 0x000fe400000010ff */
[----:B------:R-:W-:Y:S02]  /*c800*/  F2FP.BF16.PACK_AB R11, R3, R18 ;  /* 0x00000012030b723e */ /* 0x000fe400000010ff */
[----:B------:R-:W-:Y:S02]  /*c810*/  F2FP.BF16.PACK_AB R4, R32, R34 ;  /* 0x000000222004723e */ /* 0x000fe400000010ff */
[----:B------:R-:W-:Y:S01]  /*c820*/  F2FP.BF16.PACK_AB R7, R0, R15 ;  /* 0x0000000f0007723e */ /* 0x000fe200000010ff */
[----:B------:R1:W-:Y:S04]  /*c830*/  STS.128 [R45+0x6080], R8 ;  /* 0x006080082d007388 */ /* 0x0003e80000000c00 */
[----:B------:R1:W-:Y:S02]  /*c840*/  STS.128 [R35+0x6080], R4 ;  /* 0x0060800423007388 */ /* 0x0003e40000000c00 */
.L_x_443:
[----:B------:R-:W-:Y:S05]  /*c850*/  BSYNC B0 ;  /* 0x0000000000007941 */ /* 0x000fea0003800000 */
.L_x_442:
        /* <DEDUP_REMOVED lines=12> */
[----:B------:R-:W-:Y:S01]  /*c920*/  LOP3.LUT R0, R6, 0xc0, RZ, 0xc0, !PT ;  /* 0x000000c006007812 */ /* 0x000fe200078ec0ff */
[----:B------:R-:W-:Y:S01]  /*c930*/  IMAD.SHL.U32 R6, R5, 0x80, RZ ;  /* 0x0000008005067824 */ /* 0x000fe200078e00ff */
[----:B------:R-:W-:Y:S01]  /*c940*/  LEA.HI R3, R8, R3, RZ, 0x1d ;  /* 0x0000000308037211 */ /* 0x000fe200078fe8ff */
[----:B------:R-:W-:Y:S01]  /*c950*/  IMAD.IADD R5, R56, 0x1, -R7 ;  /* 0x0000000138057824 */ /* 0x000fe200078e0a07 */
[----:B------:R-:W-:Y:S02]  /*c960*/  LOP3.LUT R7, R0, 0x18, R4, 0xf8, !PT ;  /* 0x0000001800077812 */ /* 0x000fe400078ef804 */
[----:B------:R-:W-:Y:S01]  /*c970*/  SHF.R.U32.HI R10, RZ, 0x3, R0 ;  /* 0x00000003ff0a7819 */ /* 0x000fe20000011600 */
[----:B------:R-:W-:Y:S01]  /*c980*/  IMAD R4, R90, 0x8, R5 ;  /* 0x000000085a047824 */ /* 0x000fe200078e0205 */
[----:B------:R-:W-:Y:S02]  /*c990*/  SHF.R.S32.HI R5, RZ, 0x1f, R3 ;  /* 0x0000001fff057819 */ /* 0x000fe40000011403 */
[----:B------:R-:W-:Y:S01]  /*c9a0*/  LOP3.LUT R8, R7, R10, RZ, 0x3c, !PT ;  /* 0x0000000a07087212 */ /* 0x000fe200078e3cff */
[----:B------:R-:W-:Y:S01]  /*c9b0*/  IMAD.SHL.U32 R7, R3, 0x8, RZ ;  /* 0x0000000803077824 */ /* 0x000fe200078e00ff */
[----:B------:R-:W-:-:S02]  /*c9c0*/  LEA.HI R3, R5, R3, RZ, 0x2 ;  /* 0x0000000305037211 */ /* 0x000fc400078f10ff */
[----:B------:R-:W-:Y:S01]  /*c9d0*/  LOP3.LUT R9, R6, 0x7ffff000, RZ, 0xc0, !PT ;  /* 0x7ffff00006097812 */ /* 0x000fe200078ec0ff */
[----:B------:R-:W-:Y:S01]  /*c9e0*/  IMAD.SHL.U32 R6, R4, 0x20, RZ ;  /* 0x0000002004067824 */ /* 0x000fe200078e00ff */
[----:B------:R-:W-:Y:S01]  /*c9f0*/  LOP3.LUT R4, R0, 0x18, R7, 0xf8, !PT ;  /* 0x0000001800047812 */ /* 0x000fe200078ef807 */
[----:B------:R-:W-:Y:S01]  /*ca00*/  IMAD.SHL.U32 R0, R3, 0x400, RZ ;  /* 0x0000040003007824 */ /* 0x000fe200078e00ff */
[----:B------:R-:W-:Y:S02]  /*ca10*/  SHF.R.U64 R12, R38, 0x10, R39 ;  /* 0x00000010260c7819 */ /* 0x000fe40000001227 */
[----:B------:R-:W-:Y:S02]  /*ca20*/  LOP3.LUT R3, R4, R10, RZ, 0x3c, !PT ;  /* 0x0000000a04037212 */ /* 0x000fe400078e3cff */
[----:B------:R-:W-:Y:S02]  /*ca30*/  LOP3.LUT R0, R0, 0x7ffff000, RZ, 0xc0, !PT ;  /* 0x7ffff00000007812 */ /* 0x000fe400078ec0ff */
[----:B------:R-:W-:-:S02]  /*ca40*/  IADD3 R5, R8, R9, R6 ;  /* 0x0000000908057210 */ /* 0x000fc40007ffe006 */
[----:B------:R-:W-:Y:S02]  /*ca50*/  IADD3 R0, R3, R0, R6 ;  /* 0x0000000003007210 */ /* 0x000fe40007ffe006 */
[----:B----4-:R-:W-:Y:S01]  /*ca60*/  SHF.R.U64 R14, R40, 0x10, R41 ;  /* 0x00000010280e7819 */ /* 0x010fe20000001229 */
[----:B------:R-:W-:Y:S01]  /*ca70*/  IMAD.SHL.U32 R45, R5, 0x2, RZ ;  /* 0x00000002052d7824 */ /* 0x000fe200078e00ff */
[----:B------:R-:W-:Y:S01]  /*ca80*/  PRMT R26, R85, 0x5432, R12 ;  /* 0x00005432551a7816 */ /* 0x000fe2000000000c */
[----:B------:R-:W-:Y:S01]  /*ca90*/  IMAD.SHL.U32 R44, R0, 0x2, RZ ;  /* 0x00000002002c7824 */ /* 0x000fe200078e00ff */
[--C-:B------:R-:W-:Y:S02]  /*caa0*/  SHF.R.U64 R0, R36, 0x10, R37.reuse ;  /* 0x0000001024007819 */ /* 0x100fe40000001225 */
[----:B------:R-:W1:Y:S01]  /*cab0*/  LDS.128 R8, [R45+0x6080] ;  /* 0x006080002d087984 */ /* 0x000e620000000c00 */
[----:B------:R-:W-:Y:S02]  /*cac0*/  SHF.R.U32.HI R3, RZ, 0x10, R37 ;  /* 0x00000010ff037819 */ /* 0x000fe40000011625 */
[----:B------:R-:W-:Y:S01]  /*cad0*/  PRMT R12, R58, 0x5432, R14 ;  /* 0x000054323a0c7816 */ /* 0x000fe2000000000e */
[----:B------:R-:W2:Y:S01]  /*cae0*/  LDS.128 R4, [R44+0x6080] ;  /* 0x006080002c047984 */ /* 0x000ea20000000c00 */
[----:B------:R-:W-:-:S02]  /*caf0*/  SHF.R.U64 R16, R42, 0x10, R43 ;  /* 0x000000102a107819 */ /* 0x000fc4000000122b */
[----:B------:R-:W-:Y:S01]  /*cb00*/  SHF.R.U32.HI R13, RZ, 0x10, R39 ;  /* 0x00000010ff0d7819 */ /* 0x000fe20000011627 */
[----:B------:R-:W-:Y:S01]  /*cb10*/  IMAD.U32 R30, R12, 0x10000, RZ ;  /* 0x000100000c1e7824 */ /* 0x000fe200078e00ff */
[----:B------:R-:W-:Y:S02]  /*cb20*/  SHF.R.U32.HI R15, RZ, 0x10, R41 ;  /* 0x00000010ff0f7819 */ /* 0x000fe40000011629 */
[----:B------:R-:W-:Y:S02]  /*cb30*/  SHF.R.U32.HI R17, RZ, 0x10, R43 ;  /* 0x00000010ff117819 */ /* 0x000fe4000001162b */
[C---:B------:R-:W-:Y:S02]  /*cb40*/  PRMT R18, R84.reuse, 0x5432, R0 ;  /* 0x0000543254127816 */ /* 0x040fe40000000000 */
[----:B------:R-:W-:Y:S02]  /*cb50*/  PRMT R20, R84, 0x5410, R3 ;  /* 0x0000541054147816 */ /* 0x000fe40000000003 */
[----:B------:R-:W-:-:S02]  /*cb60*/  PRMT R23, R59, 0x5432, R16 ;  /* 0x000054323b177816 */ /* 0x000fc40000000010 */
[----:B------:R-:W-:Y:S02]  /*cb70*/  PRMT R27, R85, 0x5410, R13 ;  /* 0x00005410551b7816 */ /* 0x000fe4000000000d */
[----:B------:R-:W-:Y:S02]  /*cb80*/  PRMT R19, R58, 0x5410, R15 ;  /* 0x000054103a137816 */ /* 0x000fe4000000000f */
[----:B------:R-:W-:Y:S02]  /*cb90*/  PRMT R24, R59, 0x5410, R17 ;  /* 0x000054103b187816 */ /* 0x000fe40000000011 */
[----:B------:R-:W-:Y:S01]  /*cba0*/  LOP3.LUT R12, R12, 0xffff0000, RZ, 0xc0, !PT ;  /* 0xffff00000c0c7812 */ /* 0x000fe200078ec0ff */
[C---:B-1----:R-:W-:Y:S01]  /*cbb0*/  IMAD.U32 R16, R11.reuse, 0x10000, RZ ;  /* 0x000100000b107824 */ /* 0x042fe200078e00ff */
[----:B------:R-:W-:Y:S01]  /*cbc0*/  LOP3.LUT R28, R11, 0xffff0000, RZ, 0xc0, !PT ;  /* 0xffff00000b1c7812 */ /* 0x000fe200078ec0ff */
[C---:B------:R-:W-:Y:S01]  /*cbd0*/  IMAD.U32 R13, R8.reuse, 0x10000, RZ ;  /* 0x00010000080d7824 */ /* 0x040fe200078e00ff */
[----:B------:R-:W-:Y:S01]  /*cbe0*/  LOP3.LUT R14, R8, 0xffff0000, RZ, 0xc0, !PT ;  /* 0xffff0000080e7812 */ /* 0x000fe200078ec0ff */
[C---:B--2---:R-:W-:Y:S01]  /*cbf0*/  IMAD.U32 R3, R4.reuse, 0x10000, RZ ;  /* 0x0001000004037824 */ /* 0x044fe200078e00ff */
[C---:B------:R-:W-:Y:S01]  /*cc00*/  LOP3.LUT R17, R9.reuse, 0xffff0000, RZ, 0xc0, !PT ;  /* 0xffff000009117812 */ /* 0x040fe200078ec0ff */
[----:B------:R-:W-:Y:S01]  /*cc10*/  IMAD.U32 R15, R9, 0x10000, RZ ;  /* 0x00010000090f7824 */ /* 0x000fe200078e00ff */
[----:B------:R-:W-:Y:S01]  /*cc20*/  LOP3.LUT R4, R4, 0xffff0000, RZ, 0xc0, !PT ;  /* 0xffff000004047812 */ /* 0x000fe200078ec0ff */
[----:B------:R-:W-:Y:S01]  /*cc30*/  IMAD.U32 R11, R18, 0x10000, RZ ;  /* 0x00010000120b7824 */ /* 0x000fe200078e00ff */
[----:B------:R-:W-:Y:S01]  /*cc40*/  LOP3.LUT R9, R5, 0xffff0000, RZ, 0xc0, !PT ;  /* 0xffff000005097812 */ /* 0x000fe200078ec0ff */
[----:B------:R-:W-:Y:S01]  /*cc50*/  FMUL.FTZ R0, R3, R30 ;  /* 0x0000001e03007220 */ /* 0x000fe20000410000 */
[----:B------:R-:W-:Y:S01]  /*cc60*/  LOP3.LUT R21, R7, 0xffff0000, RZ, 0xc0, !PT ;  /* 0xffff000007157812 */ /* 0x000fe200078ec0ff */
[----:B------:R-:W-:Y:S01]  /*cc70*/  IMAD.U32 R8, R5, 0x10000, RZ ;  /* 0x0001000005087824 */ /* 0x000fe200078e00ff */
[----:B------:R-:W-:Y:S01]  /*cc80*/  LOP3.LUT R29, R10, 0xffff0000, RZ, 0xc0, !PT ;  /* 0xffff00000a1d7812 */ /* 0x000fe200078ec0ff */
[----:B------:R-:W-:Y:S01]  /*cc90*/  IMAD.U32 R5, R7, 0x10000, RZ ;  /* 0x0001000007057824 */ /* 0x000fe200078e00ff */
[----:B------:R-:W-:Y:S01]  /*cca0*/  LOP3.LUT R7, R18, 0xffff0000, RZ, 0xc0, !PT ;  /* 0xffff000012077812 */ /* 0x000fe200078ec0ff */
[----:B------:R-:W-:Y:S01]  /*ccb0*/  IMAD.U32 R25, R10, 0x10000, RZ ;  /* 0x000100000a197824 */ /* 0x000fe200078e00ff */
[----:B------:R-:W-:Y:S01]  /*ccc0*/  LOP3.LUT R22, R6, 0xffff0000, RZ, 0xc0, !PT ;  /* 0xffff000006167812 */ /* 0x000fe200078ec0ff */
[----:B------:R-:W-:-:S02]  /*ccd0*/  FMUL.FTZ R3, R3, R11 ;  /* 0x0000000b03037220 */ /* 0x000fc40000410000 */
[----:B------:R-:W-:Y:S02]  /*cce0*/  FFMA.FTZ R35, R13, R11, -R0 ;  /* 0x0000000b0d237223 */ /* 0x000fe40000010800 */
[----:B------:R-:W-:Y:S02]  /*ccf0*/  IMAD.U32 R10, R6, 0x10000, RZ ;  /* 0x00010000060a7824 */ /* 0x000fe400078e00ff */
[----:B------:R-:W-:Y:S02]  /*cd00*/  IMAD.U32 R11, R19, 0x10000, RZ ;  /* 0x00010000130b7824 */ /* 0x000fe400078e00ff */
[----:B------:R-:W-:Y:S02]  /*cd10*/  FMUL.FTZ R0, R4, R12 ;  /* 0x0000000c04007220 */ /* 0x000fe40000410000 */
[----:B------:R-:W-:Y:S02]  /*cd20*/  IMAD.U32 R6, R20, 0x10000, RZ ;  /* 0x0001000014067824 */ /* 0x000fe400078e00ff */
[----:B------:R-:W-:-:S02]  /*cd30*/  FFMA.FTZ R34, R13, R30, R3 ;  /* 0x0000001e0d227223 */ /* 0x000fc40000010003 */
[-C--:B------:R-:W-:Y:S02]  /*cd40*/  FMUL.FTZ R4, R4, R7.reuse ;  /* 0x0000000704047220 */ /* 0x080fe40000410000 */
[----:B------:R-:W-:Y:S01]  /*cd50*/  FFMA.FTZ R33, R14, R7, -R0 ;  /* 0x000000070e217223 */ /* 0x000fe20000010800 */
[----:B------:R-:W-:Y:S01]  /*cd60*/  LOP3.LUT R7, R19, 0xffff0000, RZ, 0xc0, !PT ;  /* 0xffff000013077812 */ /* 0x000fe200078ec0ff */
[----:B------:R-:W-:Y:S02]  /*cd70*/  FMUL.FTZ R3, R8, R11 ;  /* 0x0000000b08037220 */ /* 0x000fe40000410000 */
[----:B------:R-:W-:Y:S02]  /*cd80*/  IMAD.U32 R13, R24, 0x10000, RZ ;  /* 0x00010000180d7824 */ /* 0x000fe400078e00ff */
[----:B------:R-:W-:Y:S01]  /*cd90*/  FMUL.FTZ R0, R8, R6 ;  /* 0x0000000608007220 */ /* 0x000fe20000410000 */
[----:B------:R-:W-:Y:S01]  /*cda0*/  LOP3.LUT R8, R20, 0xffff0000, RZ, 0xc0, !PT ;  /* 0xffff000014087812 */ /* 0x000fe200078ec0ff */
[----:B------:R-:W-:Y:S01]  /*cdb0*/  FFMA.FTZ R32, R14, R12, R4 ;  /* 0x0000000c0e207223 */ /* 0x000fe20000010004 */
[----:B------:R-:W-:Y:S01]  /*cdc0*/  LOP3.LUT R14, R24, 0xffff0000, RZ, 0xc0, !PT ;  /* 0xffff0000180e7812 */ /* 0x000fe200078ec0ff */
[----:B------:R-:W-:-:S02]  /*cdd0*/  FFMA.FTZ R31, R15, R6, -R3 ;  /* 0x000000060f1f7223 */ /* 0x000fc40000010803 */
[----:B------:R-:W-:Y:S02]  /*cde0*/  IMAD.U32 R4, R27, 0x10000, RZ ;  /* 0x000100001b047824 */ /* 0x000fe400078e00ff */
[----:B------:R-:W-:Y:S02]  /*cdf0*/  FFMA.FTZ R30, R15, R11, R0 ;  /* 0x0000000b0f1e7223 */ /* 0x000fe40000010000 */
[----:B------:R-:W-:Y:S02]  /*ce00*/  FMUL.FTZ R3, R5, R13 ;  /* 0x0000000d05037220 */ /* 0x000fe40000410000 */
[----:B------:R-:W-:Y:S02]  /*ce10*/  IMAD.U32 R11, R23, 0x10000, RZ ;  /* 0x00010000170b7824 */ /* 0x000fe400078e00ff */
[-C--:B------:R-:W-:Y:S02]  /*ce20*/  FMUL.FTZ R0, R5, R4.reuse ;  /* 0x0000000405007220 */ /* 0x080fe40000410000 */
[----:B------:R-:W-:-:S02]  /*ce30*/  FFMA.FTZ R18, R16, R4, -R3 ;  /* 0x0000000410127223 */ /* 0x000fc40000010803 */
[----:B------:R-:W-:Y:S02]  /*ce40*/  IMAD.U32 R6, R26, 0x10000, RZ ;  /* 0x000100001a067824 */ /* 0x000fe400078e00ff */
[C---:B------:R-:W-:Y:S02]  /*ce50*/  FMUL.FTZ R5, R9.reuse, R7 ;  /* 0x0000000709057220 */ /* 0x040fe40000410000 */
[----:B------:R-:W-:Y:S02]  /*ce60*/  FMUL.FTZ R3, R10, R11 ;  /* 0x0000000b0a037220 */ /* 0x000fe40000410000 */
[----:B------:R-:W-:Y:S02]  /*ce70*/  FFMA.FTZ R15, R16, R13, R0 ;  /* 0x0000000d100f7223 */ /* 0x000fe40000010000 */
[-C--:B------:R-:W-:Y:S01]  /*ce80*/  FMUL.FTZ R4, R9, R8.reuse ;  /* 0x0000000809047220 */ /* 0x080fe20000410000 */
[----:B------:R-:W-:Y:S01]  /*ce90*/  LOP3.LUT R9, R27, 0xffff0000, RZ, 0xc0, !PT ;  /* 0xffff00001b097812 */ /* 0x000fe200078ec0ff */
[----:B------:R-:W-:Y:S01]  /*cea0*/  FFMA.FTZ R13, R17, R8, -R5 ;  /* 0x00000008110d7223 */ /* 0x000fe20000010805 */
[----:B------:R-:W-:Y:S01]  /*ceb0*/  LOP3.LUT R8, R23, 0xffff0000, RZ, 0xc0, !PT ;  /* 0xffff000017087812 */ /* 0x000fe200078ec0ff */
[----:B------:R-:W-:-:S02]  /*cec0*/  FMUL.FTZ R0, R10, R6 ;  /* 0x000000060a007220 */ /* 0x000fc40000410000 */
[----:B------:R-:W-:Y:S01]  /*ced0*/  FFMA.FTZ R10, R25, R6, -R3 ;  /* 0x00000006190a7223 */ /* 0x000fe20000010803 */
[----:B------:R-:W-:Y:S01]  /*cee0*/  LOP3.LUT R6, R26, 0xffff0000, RZ, 0xc0, !PT ;  /* 0xffff00001a067812 */ /* 0x000fe200078ec0ff */
[----:B------:R-:W-:Y:S02]  /*cef0*/  FFMA.FTZ R12, R17, R7, R4 ;  /* 0x00000007110c7223 */ /* 0x000fe40000010004 */
[C---:B------:R-:W-:Y:S02]  /*cf00*/  FMUL.FTZ R5, R22.reuse, R8 ;  /* 0x0000000816057220 */ /* 0x040fe40000410000 */
[----:B------:R-:W-:Y:S02]  /*cf10*/  FMUL.FTZ R4, R22, R6 ;  /* 0x0000000616047220 */ /* 0x000fe40000410000 */
[----:B------:R-:W-:Y:S02]  /*cf20*/  FFMA.FTZ R11, R25, R11, R0 ;  /* 0x0000000b190b7223 */ /* 0x000fe40000010000 */
[----:B------:R-:W-:-:S02]  /*cf30*/  FMUL.FTZ R3, R21, R14 ;  /* 0x0000000e15037220 */ /* 0x000fc40000410000 */
[----:B------:R-:W-:Y:S02]  /*cf40*/  FMUL.FTZ R0, R21, R9 ;  /* 0x0000000915007220 */ /* 0x000fe40000410000 */
[C---:B------:R-:W-:Y:S01]  /*cf50*/  FFMA.FTZ R7, R29.reuse, R6, -R5 ;  /* 0x000000061d077223 */ /* 0x040fe20000010805 */
[----:B------:R-:W-:Y:S01]  /*cf60*/  F2FP.BF16.PACK_AB R5, R12, R30 ;  /* 0x0000001e0c05723e */ /* 0x000fe200000010ff */
[----:B------:R-:W-:Y:S01]  /*cf70*/  FFMA.FTZ R6, R29, R8, R4 ;  /* 0x000000081d067223 */ /* 0x000fe20000010004 */
[----:B------:R-:W-:Y:S01]  /*cf80*/  F2FP.BF16.PACK_AB R8, R33, R35 ;  /* 0x000000232108723e */ /* 0x000fe200000010ff */
[C---:B------:R-:W-:Y:S01]  /*cf90*/  FFMA.FTZ R3, R28.reuse, R9, -R3 ;  /* 0x000000091c037223 */ /* 0x040fe20000010803 */
[----:B------:R-:W-:Y:S01]  /*cfa0*/  F2FP.BF16.PACK_AB R9, R13, R31 ;  /* 0x0000001f0d09723e */ /* 0x000fe200000010ff */
[----:B------:R-:W-:Y:S01]  /*cfb0*/  FFMA.FTZ R0, R28, R14, R0 ;  /* 0x0000000e1c007223 */ /* 0x000fe20000010000 */
[----:B------:R-:W-:Y:S02]  /*cfc0*/  F2FP.BF16.PACK_AB R6, R6, R11 ;  /* 0x0000000b0606723e */ /* 0x000fe400000010ff */
[----:B------:R-:W-:-:S02]  /*cfd0*/  F2FP.BF16.PACK_AB R10, R7, R10 ;  /* 0x0000000a070a723e */ /* 0x000fc400000010ff */
[----:B------:R-:W-:Y:S02]  /*cfe0*/  F2FP.BF16.PACK_AB R11, R3, R18 ;  /* 0x00000012030b723e */ /* 0x000fe400000010ff */
[----:B------:R-:W-:Y:S02]  /*cff0*/  F2FP.BF16.PACK_AB R4, R32, R34 ;  /* 0x000000222004723e */ /* 0x000fe400000010ff */
[----:B------:R-:W-:Y:S01]  /*d000*/  F2FP.BF16.PACK_AB R7, R0, R15 ;  /* 0x0000000f0007723e */ /* 0x000fe200000010ff */
[----:B------:R1:W-:Y:S04]  /*d010*/  STS.128 [R45+0x6080], R8 ;  /* 0x006080082d007388 */ /* 0x0003e80000000c00 */
[----:B------:R1:W-:Y:S02]  /*d020*/  STS.128 [R44+0x6080], R4 ;  /* 0x006080042c007388 */ /* 0x0003e40000000c00 */
.L_x_445:
[----:B------:R-:W-:Y:S05]  /*d030*/  BSYNC B0 ;  /* 0x0000000000007941 */ /* 0x000fea0003800000 */
.L_x_444:
        /* <DEDUP_REMOVED lines=124> */
.L_x_441:
[----:B------:R-:W-:Y:S05]  /*d800*/  BSYNC B1 ;  /* 0x0000000000017941 */ /* 0x000fea0003800000 */
.L_x_440:
[----:B------:R-:W-:-:S04]  /*d810*/  IADD3 R19, R56, 0x40, RZ ;  /* 0x0000004038137810 */ /* 0x000fc80007ffe0ff */
[----:B------:R-:W-:-:S13]  /*d820*/  ISETP.GE.AND P0, PT, R19, R47, PT ;  /* 0x0000002f1300720c */ /* 0x000fda0003f06270 */
[----:B------:R-:W-:Y:S05]  /*d830*/  @P0 BRA `(.L_x_425) ;  /* 0x000017a000000947 */ /* 0x000fea0003800000 */
[----:B------:R-:W-:Y:S01]  /*d840*/  ISETP.GE.AND P0, PT, R57, c[0x0][0x27c], PT ;  /* 0x00009f0039007a0c */ /* 0x000fe20003f06270 */
[----:B------:R-:W-:-:S12]  /*d850*/  BSSY B0, `(.L_x_446) ;  /* 0x0000078000007945 */ /* 0x000fd80003800000 */
[----:B------:R-:W-:Y:S05]  /*d860*/  @P0 BRA `(.L_x_447) ;  /* 0x0000076000000947 */ /* 0x000fea0003800000 */
[----:B------:R-:W-:Y:S01]  /*d870*/  SHF.R.S32.HI R0, RZ, 0x1f, R19 ;  /* 0x0000001fff007819 */ /* 0x000fe20000011413 */
[----:B-1----:R-:W-:Y:S01]  /*d880*/  IMAD.MOV.U32 R6, RZ, RZ, c[0x0][0x27c] ;  /* 0x00009f00ff067624 */ /* 0x002fe200078e00ff */
[-C--:B------:R-:W-:Y:S02]  /*d890*/  LEA.HI R3, R19, R19.reuse, RZ, 0x1 ;  /* 0x0000001313037211 */ /* 0x080fe400078f08ff */
[----:B------:R-:W-:Y:S02]  /*d8a0*/  LEA.HI R0, R0, R19, RZ, 0x3 ;  /* 0x0000001300007211 */ /* 0x000fe400078f18ff */
[----:B------:R-:W-:Y:S01]  /*d8b0*/  LEA.HI R6, R6, R46, RZ, 0x1d ;  /* 0x0000002e06067211 */ /* 0x000fe200078fe8ff */
[C---:B------:R-:W-:Y:S01]  /*d8c0*/  IMAD.SHL.U32 R4, R3.reuse, 0x20, RZ ;  /* 0x0000002003047824 */ /* 0x040fe200078e00ff */
[----:B------:R-:W-:Y:S01]  /*d8d0*/  LOP3.LUT R5, R3, 0x7fffffe, RZ, 0xc0, !PT ;  /* 0x07fffffe03057812 */ /* 0x000fe200078ec0ff */
[----:B------:R-:W-:Y:S01]  /*d8e0*/  IMAD.SHL.U32 R3, R0, 0x20, RZ ;  /* 0x0000002000037824 */ /* 0x000fe200078e00ff */
[----:B------:R-:W-:-:S02]  /*d8f0*/  SHF.R.S32.HI R7, RZ, 0x1f, R6 ;  /* 0x0000001fff077819 */ /* 0x000fc40000011406 */
[----:B------:R-:W-:Y:S01]  /*d900*/  LOP3.LUT R0, R4, 0xc0, RZ, 0xc0, !PT ;  /* 0x000000c004007812 */ /* 0x000fe200078ec0ff */
[----:B------:R-:W-:Y:S01]  /*d910*/  IMAD.IADD R4, R19, 0x1, -R5 ;  /* 0x0000000113047824 */ /* 0x000fe200078e0a05 */
[----:B------:R-:W-:Y:S02]  /*d920*/  LOP3.LUT R3, R3, 0xffffff00, RZ, 0xc0, !PT ;  /* 0xffffff0003037812 */ /* 0x000fe400078ec0ff */
[----:B------:R-:W-:Y:S01]  /*d930*/  LEA.HI R7, R7, R6, RZ, 0x2 ;  /* 0x0000000607077211 */ /* 0x000fe200078f10ff */
[----:B------:R-:W-:Y:S01]  /*d940*/  IMAD.SHL.U32 R6, R6, 0x8, RZ ;  /* 0x0000000806067824 */ /* 0x000fe200078e00ff */
[----:B------:R-:W-:Y:S01]  /*d950*/  LOP3.LUT R5, R0, 0x18, R57, 0xf8, !PT ;  /* 0x0000001800057812 */ /* 0x000fe200078ef839 */
[----:B------:R-:W-:Y:S01]  /*d960*/  IMAD R4, R4, 0x20, R3 ;  /* 0x0000002004047824 */ /* 0x000fe200078e0203 */
[----:B------:R-:W-:Y:S02]  /*d970*/  SHF.R.U32.HI R8, RZ, 0x3, R0 ;  /* 0x00000003ff087819 */ /* 0x000fe40000011600 */
[----:B------:R-:W-:Y:S01]  /*d980*/  LOP3.LUT R3, R0, 0x18, R6, 0xf8, !PT ;  /* 0x0000001800037812 */ /* 0x000fe200078ef806 */
[----:B------:R-:W-:Y:S01]  /*d990*/  IMAD.SHL.U32 R0, R7, 0x400, RZ ;  /* 0x0000040007007824 */ /* 0x000fe200078e00ff */
[----:B------:R-:W-:-:S02]  /*d9a0*/  LOP3.LUT R5, R5, R8, RZ, 0x3c, !PT ;  /* 0x0000000805057212 */ /* 0x000fc400078e3cff */
[----:B------:R-:W-:Y:S02]  /*d9b0*/  LOP3.LUT R3, R3, R8, RZ, 0x3c, !PT ;  /* 0x0000000803037212 */ /* 0x000fe400078e3cff */
[----:B------:R-:W-:Y:S01]  /*d9c0*/  LOP3.LUT R0, R0, 0x7ffff000, RZ, 0xc0, !PT ;  /* 0x7ffff00000007812 */ /* 0x000fe200078ec0ff */
[----:B------:R-:W-:Y:S01]  /*d9d0*/  IMAD.IADD R5, R4, 0x1, R5 ;  /* 0x0000000104057824 */ /* 0x000fe200078e0205 */
[----:B------:R-:W-:Y:S02]  /*d9e0*/  SHF.R.U64 R12, R62, 0x10, R63 ;  /* 0x000000103e0c7819 */ /* 0x000fe4000000123f */
[----:B------:R-:W-:Y:S01]  /*d9f0*/  IADD3 R0, R3, R0, R4 ;  /* 0x0000000003007210 */ /* 0x000fe20007ffe004 */
[----:B------:R-:W-:Y:S01]  /*da00*/  IMAD.SHL.U32 R37, R5, 0x2, RZ ;  /* 0x0000000205257824 */ /* 0x000fe200078e00ff */
[----:B----4-:R-:W-:Y:S02]  /*da10*/  SHF.R.U64 R14, R64, 0x10, R65 ;  /* 0x00000010400e7819 */ /* 0x010fe40000001241 */
[----:B------:R-:W-:Y:S01]  /*da20*/  PRMT R27, R94, 0x5432, R12 ;  /* 0x000054325e1b7816 */ /* 0x000fe2000000000c */
[----:B------:R-:W-:Y:S01]  /*da30*/  IMAD.SHL.U32 R35, R0, 0x2, RZ ;  /* 0x0000000200237824 */ /* 0x000fe200078e00ff */
[----:B------:R-:W1:Y:S01]  /*da40*/  LDS.128 R8, [R37+0x6080] ;  /* 0x0060800025087984 */ /* 0x000e620000000c00 */
[----:B------:R-:W-:-:S02]  /*da50*/  SHF.R.U64 R0, R60, 0x10, R61 ;  /* 0x000000103c007819 */ /* 0x000fc4000000123d */
[----:B------:R-:W-:Y:S01]  /*da60*/  SHF.R.U32.HI R3, RZ, 0x10, R61 ;  /* 0x00000010ff037819 */ /* 0x000fe2000001163d */
[----:B------:R-:W2:Y:S01]  /*da70*/  LDS.128 R4, [R35+0x6080] ;  /* 0x0060800023047984 */ /* 0x000ea20000000c00 */
[----:B------:R-:W-:Y:S02]  /*da80*/  PRMT R12, R91, 0x5432, R14 ;  /* 0x000054325b0c7816 */ /* 0x000fe4000000000e */
[----:B------:R-:W-:Y:S02]  /*da90*/  SHF.R.U64 R16, R66, 0x10, R67 ;  /* 0x0000001042107819 */ /* 0x000fe40000001243 */
[----:B------:R-:W-:Y:S01]  /*daa0*/  SHF.R.U32.HI R13, RZ, 0x10, R63 ;  /* 0x00000010ff0d7819 */ /* 0x000fe2000001163f */
[----:B------:R-:W-:Y:S01]  /*dab0*/  IMAD.U32 R31, R12, 0x10000, RZ ;  /* 0x000100000c1f7824 */ /* 0x000fe200078e00ff */
[C---:B------:R-:W-:Y:S02]  /*dac0*/  PRMT R18, R93.reuse, 0x5432, R0 ;  /* 0x000054325d127816 */ /* 0x040fe40000000000 */
[----:B------:R-:W-:-:S02]  /*dad0*/  PRMT R21, R93, 0x5410, R3 ;  /* 0x000054105d157816 */ /* 0x000fc40000000003 */
[----:B------:R-:W-:Y:S02]  /*dae0*/  SHF.R.U32.HI R15, RZ, 0x10, R65 ;  /* 0x00000010ff0f7819 */ /* 0x000fe40000011641 */
[----:B------:R-:W-:Y:S02]  /*daf0*/  SHF.R.U32.HI R17, RZ, 0x10, R67 ;  /* 0x00000010ff117819 */ /* 0x000fe40000011643 */
[----:B------:R-:W-:Y:S02]  /*db00*/  PRMT R24, R92, 0x5432, R16 ;  /* 0x000054325c187816 */ /* 0x000fe40000000010 */
[----:B------:R-:W-:Y:S02]  /*db10*/  PRMT R28, R94, 0x5410, R13 ;  /* 0x000054105e1c7816 */ /* 0x000fe4000000000d */
[----:B------:R-:W-:Y:S02]  /*db20*/  PRMT R20, R91, 0x5410, R15 ;  /* 0x000054105b147816 */ /* 0x000fe4000000000f */
[----:B------:R-:W-:-:S02]  /*db30*/  PRMT R25, R92, 0x5410, R17 ;  /* 0x000054105c197816 */ /* 0x000fc40000000011 */
[----:B------:R-:W-:Y:S01]  /*db40*/  LOP3.LUT R12, R12, 0xffff0000, RZ, 0xc0, !PT ;  /* 0xffff00000c0c7812 */ /* 0x000fe200078ec0ff */
[C---:B-1----:R-:W-:Y:S01]  /*db50*/  IMAD.U32 R16, R11.reuse, 0x10000, RZ ;  /* 0x000100000b107824 */ /* 0x042fe200078e00ff */
[----:B------:R-:W-:Y:S01]  /*db60*/  LOP3.LUT R29, R11, 0xffff0000, RZ, 0xc0, !PT ;  /* 0xffff00000b1d7812 */ /* 0x000fe200078ec0ff */
[C---:B------:R-:W-:Y:S01]  /*db70*/  IMAD.U32 R13, R8.reuse, 0x10000, RZ ;  /* 0x00010000080d7824 */ /* 0x040fe200078e00ff */
[----:B------:R-:W-:Y:S01]  /*db80*/  LOP3.LUT R14, R8, 0xffff0000, RZ, 0xc0, !PT ;  /* 0xffff0000080e7812 */ /* 0x000fe200078ec0ff */
[----:B--2---:R-:W-:Y:S01]  /*db90*/  IMAD.U32 R3, R4, 0x10000, RZ ;  /* 0x0001000004037824 */ /* 0x004fe200078e00ff */
[----:B------:R-:W-:Y:S01]  /*dba0*/  LOP3.LUT R17, R9, 0xffff0000, RZ, 0xc0, !PT ;  /* 0xffff000009117812 */ /* 0x000fe200078ec0ff */
[----:B------:R-:W-:Y:S01]  /*dbb0*/  IMAD.U32 R11, R18, 0x10000, RZ ;  /* 0x00010000120b7824 */ /* 0x000fe200078e00ff */
[----:B------:R-:W-:Y:S01]  /*dbc0*/  LOP3.LUT R4, R4, 0xffff0000, RZ, 0xc0, !PT ;  /* 0xffff000004047812 */ /* 0x000fe200078ec0ff */
[----:B------:R-:W-:Y:S01]  /*dbd0*/  FMUL.FTZ R0, R3, R31 ;  /* 0x0000001f03007220 */ /* 0x000fe20000410000 */
[----:B------:R-:W-:Y:S01]  /*dbe0*/  LOP3.LUT R22, R7, 0xffff0000, RZ, 0xc0, !PT ;  /* 0xffff000007167812 */ /* 0x000fe200078ec0ff */
[----:B------:R-:W-:Y:S01]  /*dbf0*/  IMAD.U32 R15, R9, 0x10000, RZ ;  /* 0x00010000090f7824 */ /* 0x000fe200078e00ff */
[C---:B------:R-:W-:Y:S01]  /*dc00*/  LOP3.LUT R9, R5.reuse, 0xffff0000, RZ, 0xc0, !PT ;  /* 0xffff000005097812 */ /* 0x040fe200078ec0ff */
[----:B------:R-:W-:Y:S01]  /*dc10*/  IMAD.U32 R8, R5, 0x10000, RZ ;  /* 0x0001000005087824 */ /* 0x000fe200078e00ff */
[----:B------:R-:W-:Y:S01]  /*dc20*/  SHF.L.U32 R26, R10, 0x10, RZ ;  /* 0x000000100a1a7819 */ /* 0x000fe200000006ff */
[----:B------:R-:W-:Y:S01]  /*dc30*/  IMAD.U32 R5, R7, 0x10000, RZ ;  /* 0x0001000007057824 */ /* 0x000fe200078e00ff */
[----:B------:R-:W-:Y:S01]  /*dc40*/  LOP3.LUT R7, R18, 0xffff0000, RZ, 0xc0, !PT ;  /* 0xffff000012077812 */ /* 0x000fe200078ec0ff */
[-C--:B------:R-:W-:Y:S01]  /*dc50*/  FMUL.FTZ R3, R3, R11.reuse ;  /* 0x0000000b03037220 */ /* 0x080fe20000410000 */
[----:B------:R-:W-:Y:S01]  /*dc60*/  LOP3.LUT R30, R10, 0xffff0000, RZ, 0xc0, !PT ;  /* 0xffff00000a1e7812 */ /* 0x000fe200078ec0ff */
[----:B------:R-:W-:Y:S01]  /*dc70*/  FFMA.FTZ R38, R13, R11, -R0 ;  /* 0x0000000b0d267223 */ /* 0x000fe20000010800 */
[----:B------:R-:W-:Y:S01]  /*dc80*/  SHF.L.U32 R11, R20, 0x10, RZ ;  /* 0x00000010140b7819 */ /* 0x000fe200000006ff */
[C---:B------:R-:W-:Y:S01]  /*dc90*/  IMAD.U32 R10, R6.reuse, 0x10000, RZ ;  /* 0x00010000060a7824 */ /* 0x040fe200078e00ff */
[----:B------:R-:W-:Y:S01]  /*dca0*/  LOP3.LUT R23, R6, 0xffff0000, RZ, 0xc0, !PT ;  /* 0xffff000006177812 */ /* 0x000fe200078ec0ff */
[----:B------:R-:W-:-:S02]  /*dcb0*/  FMUL.FTZ R0, R4, R12 ;  /* 0x0000000c04007220 */ /* 0x000fc40000410000 */
[----:B------:R-:W-:Y:S02]  /*dcc0*/  IMAD.U32 R6, R21, 0x10000, RZ ;  /* 0x0001000015067824 */ /* 0x000fe400078e00ff */
[----:B------:R-:W-:Y:S02]  /*dcd0*/  FFMA.FTZ R36, R13, R31, R3 ;  /* 0x0000001f0d247223 */ /* 0x000fe40000010003 */
[-C--:B------:R-:W-:Y:S02]  /*dce0*/  FMUL.FTZ R4, R4, R7.reuse ;  /* 0x0000000704047220 */ /* 0x080fe40000410000 */
[----:B------:R-:W-:Y:S01]  /*dcf0*/  FFMA.FTZ R34, R14, R7, -R0 ;  /* 0x000000070e227223 */ /* 0x000fe20000010800 */
[----:B------:R-:W-:Y:S01]  /*dd00*/  LOP3.LUT R7, R20, 0xffff0000, RZ, 0xc0, !PT ;  /* 0xffff000014077812 */ /* 0x000fe200078ec0ff */
[----:B------:R-:W-:Y:S02]  /*dd10*/  FMUL.FTZ R3, R8, R11 ;  /* 0x0000000b08037220 */ /* 0x000fe40000410000 */
[----:B------:R-:W-:-:S02]  /*dd20*/  IMAD.U32 R13, R25, 0x10000, RZ ;  /* 0x00010000190d7824 */ /* 0x000fc400078e00ff */
[----:B------:R-:W-:Y:S01]  /*dd30*/  FMUL.FTZ R0, R8, R6 ;  /* 0x0000000608007220 */ /* 0x000fe20000410000 */
[----:B------:R-:W-:Y:S01]  /*dd40*/  LOP3.LUT R8, R21, 0xffff0000, RZ, 0xc0, !PT ;  /* 0xffff000015087812 */ /* 0x000fe200078ec0ff */
[----:B------:R-:W-:Y:S01]  /*dd50*/  FFMA.FTZ R33, R14, R12, R4 ;  /* 0x0000000c0e217223 */ /* 0x000fe20000010004 */
[----:B------:R-:W-:Y:S01]  /*dd60*/  LOP3.LUT R14, R25, 0xffff0000, RZ, 0xc0, !PT ;  /* 0xffff0000190e7812 */ /* 0x000fe200078ec0ff */
[C---:B------:R-:W-:Y:S02]  /*dd70*/  FFMA.FTZ R32, R15.reuse, R6, -R3 ;  /* 0x000000060f207223 */ /* 0x040fe40000010803 */
        /* <DEDUP_REMOVED lines=37> */
.L_x_447:
[----:B------:R-:W-:Y:S05]  /*dfd0*/  BSYNC B0 ;  /* 0x0000000000007941 */ /* 0x000fea0003800000 */
.L_x_446:
[----:B-1----:R-:W-:Y:S01]  /*dfe0*/  IADD3 R4, R57, 0x10, RZ ;  /* 0x0000001039047810 */ /* 0x002fe20007ffe0ff */
[----:B------:R-:W-:Y:S03]  /*dff0*/  BSSY B0, `(.L_x_448) ;  /* 0x000007f000007945 */ /* 0x000fe60003800000 */
[----:B------:R-:W-:-:S13]  /*e000*/  ISETP.GE.AND P0, PT, R4, c[0x0][0x27c], PT ;  /* 0x00009f0004007a0c */ /* 0x000fda0003f06270 */
[----:B------:R-:W-:Y:S05]  /*e010*/  @P0 BRA `(.L_x_449) ;  /* 0x000007c000000947 */ /* 0x000fea0003800000 */
[----:B------:R-:W-:Y:S01]  /*e020*/  SHF.R.S32.HI R0, RZ, 0x1f, R19 ;  /* 0x0000001fff007819 */ /* 0x000fe20000011413 */
[----:B------:R-:W-:Y:S01]  /*e030*/  IMAD.MOV.U32 R10, RZ, RZ, c[0x0][0x27c] ;  /* 0x00009f00ff0a7624 */ /* 0x000fe200078e00ff */
[-C--:B------:R-:W-:Y:S02]  /*e040*/  LEA.HI R6, R19, R19.reuse, RZ, 0x1 ;  /* 0x0000001313067211 */ /* 0x080fe400078f08ff */
[----:B------:R-:W-:Y:S02]  /*e050*/  LEA.HI R0, R0, R19, RZ, 0x3 ;  /* 0x0000001300007211 */ /* 0x000fe400078f18ff */
[----:B------:R-:W-:Y:S02]  /*e060*/  SHF.R.S32.HI R9, RZ, 0x1f, R4 ;  /* 0x0000001fff097819 */ /* 0x000fe40000011404 */
[----:B------:R-:W-:Y:S01]  /*e070*/  LOP3.LUT R3, R6, 0x7fffffe, RZ, 0xc0, !PT ;  /* 0x07fffffe06037812 */ /* 0x000fe200078ec0ff */
[----:B------:R-:W-:Y:S01]  /*e080*/  IMAD.SHL.U32 R0, R0, 0x20, RZ ;  /* 0x0000002000007824 */ /* 0x000fe200078e00ff */
[CC--:B------:R-:W-:Y:S01]  /*e090*/  LEA.HI R7, R9.reuse, R4.reuse, RZ, 0x3 ;  /* 0x0000000409077211 */ /* 0x0c0fe200078f18ff */
[----:B------:R-:W-:Y:S01]  /*e0a0*/  IMAD.SHL.U32 R6, R6, 0x20, RZ ;  /* 0x0000002006067824 */ /* 0x000fe200078e00ff */
[----:B------:R-:W-:Y:S01]  /*e0b0*/  LEA.HI R4, R9, R4, RZ, 0x5 ;  /* 0x0000000409047211 */ /* 0x000fe200078f28ff */
[----:B------:R-:W-:Y:S01]  /*e0c0*/  IMAD.IADD R8, R19, 0x1, -R3 ;  /* 0x0000000113087824 */ /* 0x000fe200078e0a03 */
[----:B------:R-:W-:-:S02]  /*e0d0*/  LOP3.LUT R5, R0, 0xffffff00, RZ, 0xc0, !PT ;  /* 0xffffff0000057812 */ /* 0x000fc400078ec0ff */
[----:B------:R-:W-:Y:S02]  /*e0e0*/  SHF.R.S32.HI R3, RZ, 0x3, R7 ;  /* 0x00000003ff037819 */ /* 0x000fe40000011407 */
[----:B------:R-:W-:Y:S01]  /*e0f0*/  LOP3.LUT R0, R6, 0xc0, RZ, 0xc0, !PT ;  /* 0x000000c006007812 */ /* 0x000fe200078ec0ff */
[----:B------:R-:W-:Y:S01]  /*e100*/  IMAD R8, R8, 0x20, R5 ;  /* 0x0000002008087824 */ /* 0x000fe200078e0205 */
[----:B------:R-:W-:Y:S01]  /*e110*/  LEA.HI R3, R10, R3, RZ, 0x1d ;  /* 0x000000030a037211 */ /* 0x000fe200078fe8ff */
[----:B------:R-:W-:Y:S01]  /*e120*/  IMAD.SHL.U32 R5, R4, 0x80, RZ ;  /* 0x0000008004057824 */ /* 0x000fe200078e00ff */
[----:B------:R-:W-:Y:S02]  /*e130*/  LOP3.LUT R6, R0, 0x18, R7, 0xf8, !PT ;  /* 0x0000001800067812 */ /* 0x000fe400078ef807 */
[----:B------:R-:W-:Y:S02]  /*e140*/  SHF.R.S32.HI R4, RZ, 0x1f, R3 ;  /* 0x0000001fff047819 */ /* 0x000fe40000011403 */
[----:B------:R-:W-:Y:S01]  /*e150*/  LOP3.LUT R7, R5, 0x7ffff000, RZ, 0xc0, !PT ;  /* 0x7ffff00005077812 */ /* 0x000fe200078ec0ff */
[----:B------:R-:W-:Y:S01]  /*e160*/  IMAD.SHL.U32 R5, R3, 0x8, RZ ;  /* 0x0000000803057824 */ /* 0x000fe200078e00ff */
[----:B------:R-:W-:-:S02]  /*e170*/  LEA.HI R3, R4, R3, RZ, 0x2 ;  /* 0x0000000304037211 */ /* 0x000fc400078f10ff */
[----:B------:R-:W-:Y:S02]  /*e180*/  SHF.R.U32.HI R9, RZ, 0x3, R0 ;  /* 0x00000003ff097819 */ /* 0x000fe40000011600 */
[----:B------:R-:W-:Y:S01]  /*e190*/  LOP3.LUT R4, R0, 0x18, R5, 0xf8, !PT ;  /* 0x0000001800047812 */ /* 0x000fe200078ef805 */
[----:B------:R-:W-:Y:S01]  /*e1a0*/  IMAD.SHL.U32 R0, R3, 0x400, RZ ;  /* 0x0000040003007824 */ /* 0x000fe200078e00ff */
[-C--:B------:R-:W-:Y:S02]  /*e1b0*/  LOP3.LUT R6, R6, R9.reuse, RZ, 0x3c, !PT ;  /* 0x0000000906067212 */ /* 0x080fe400078e3cff */
[----:B------:R-:W-:Y:S02]  /*e1c0*/  LOP3.LUT R3, R4, R9, RZ, 0x3c, !PT ;  /* 0x0000000904037212 */ /* 0x000fe400078e3cff */
[----:B------:R-:W-:Y:S02]  /*e1d0*/  LOP3.LUT R0, R0, 0x7ffff000, RZ, 0xc0, !PT ;  /* 0x7ffff00000007812 */ /* 0x000fe400078ec0ff */
[----:B------:R-:W-:-:S02]  /*e1e0*/  IADD3 R5, R6, R8, R7 ;  /* 0x0000000806057210 */ /* 0x000fc40007ffe007 */
[----:B------:R-:W-:Y:S02]  /*e1f0*/  IADD3 R0, R3, R0, R8 ;  /* 0x0000000003007210 */ /* 0x000fe40007ffe008 */
[----:B------:R-:W-:Y:S01]  /*e200*/  SHF.R.U64 R12, R70, 0x10, R71 ;  /* 0x00000010460c7819 */ /* 0x000fe20000001247 */
[----:B------:R-:W-:Y:S01]  /*e210*/  IMAD.SHL.U32 R37, R5, 0x2, RZ ;  /* 0x0000000205257824 */ /* 0x000fe200078e00ff */
[----:B----4-:R-:W-:Y:S01]  /*e220*/  SHF.R.U64 R14, R72, 0x10, R73 ;  /* 0x00000010480e7819 */ /* 0x010fe20000001249 */
[----:B------:R-:W-:Y:S01]  /*e230*/  IMAD.SHL.U32 R35, R0, 0x2, RZ ;  /* 0x0000000200237824 */ /* 0x000fe200078e00ff */
[----:B------:R-:W-:Y:S02]  /*e240*/  PRMT R27, R98, 0x5432, R12 ;  /* 0x00005432621b7816 */ /* 0x000fe4000000000c */
[----:B------:R-:W1:Y:S01]  /*e250*/  LDS.128 R8, [R37+0x6080] ;  /* 0x0060800025087984 */ /* 0x000e620000000c00 */
[--C-:B------:R-:W-:Y:S02]  /*e260*/  SHF.R.U64 R0, R68, 0x10, R69.reuse ;  /* 0x0000001044007819 */ /* 0x100fe40000001245 */
[----:B------:R-:W-:Y:S01]  /*e270*/  SHF.R.U32.HI R3, RZ, 0x10, R69 ;  /* 0x00000010ff037819 */ /* 0x000fe20000011645 */
[----:B------:R-:W2:Y:S01]  /*e280*/  LDS.128 R4, [R35+0x6080] ;  /* 0x0060800023047984 */ /* 0x000ea20000000c00 */
[----:B------:R-:W-:-:S02]  /*e290*/  PRMT R12, R95, 0x5432, R14 ;  /* 0x000054325f0c7816 */ /* 0x000fc4000000000e */
[----:B------:R-:W-:Y:S02]  /*e2a0*/  SHF.R.U64 R16, R74, 0x10, R75 ;  /* 0x000000104a107819 */ /* 0x000fe4000000124b */
[----:B------:R-:W-:Y:S01]  /*e2b0*/  SHF.R.U32.HI R13, RZ, 0x10, R71 ;  /* 0x00000010ff0d7819 */ /* 0x000fe20000011647 */
[----:B------:R-:W-:Y:S01]  /*e2c0*/  IMAD.U32 R31, R12, 0x10000, RZ ;  /* 0x000100000c1f7824 */ /* 0x000fe200078e00ff */
[----:B------:R-:W-:Y:S02]  /*e2d0*/  SHF.R.U32.HI R15, RZ, 0x10, R73 ;  /* 0x00000010ff0f7819 */ /* 0x000fe40000011649 */
[----:B------:R-:W-:Y:S02]  /*e2e0*/  SHF.R.U32.HI R17, RZ, 0x10, R75 ;  /* 0x00000010ff117819 */ /* 0x000fe4000001164b */
[C---:B------:R-:W-:Y:S02]  /*e2f0*/  PRMT R18, R97.reuse, 0x5432, R0 ;  /* 0x0000543261127816 */ /* 0x040fe40000000000 */
[----:B------:R-:W-:-:S02]  /*e300*/  PRMT R21, R97, 0x5410, R3 ;  /* 0x0000541061157816 */ /* 0x000fc40000000003 */
[----:B------:R-:W-:Y:S02]  /*e310*/  PRMT R24, R96, 0x5432, R16 ;  /* 0x0000543260187816 */ /* 0x000fe40000000010 */
        /* <DEDUP_REMOVED lines=32> */
[C---:B------:R-:W-:Y:S02]  /*e520*/  FMUL.FTZ R3, R8.reuse, R11 ;  /* 0x0000000b08037220 */ /* 0x040fe40000410000 */
        /* <DEDUP_REMOVED lines=8> */
[C---:B------:R-:W-:Y:S02]  /*e5b0*/  FMUL.FTZ R3, R5.reuse, R13 ;  /* 0x0000000d05037220 */ /* 0x040fe40000410000 */
        /* <DEDUP_REMOVED lines=12> */
[C---:B------:R-:W-:Y:S01]  /*e680*/  FFMA.FTZ R10, R26.reuse, R6, -R3 ;  /* 0x000000061a0a7223 */ /* 0x040fe20000010803 */
[----:B------:R-:W-:Y:S01]  /*e690*/  LOP3.LUT R6, R27, 0xffff0000, RZ, 0xc0, !PT ;  /* 0xffff00001b067812 */ /* 0x000fe200078ec0ff */
[----:B------:R-:W-:Y:S02]  /*e6a0*/  FFMA.FTZ R12, R17, R7, R4 ;  /* 0x00000007110c7223 */ /* 0x000fe40000010004 */
[C---:B------:R-:W-:Y:S02]  /*e6b0*/  FMUL.FTZ R5, R23.reuse, R8 ;  /* 0x0000000817057220 */ /* 0x040fe40000410000 */
[----:B------:R-:W-:Y:S02]  /*e6c0*/  FMUL.FTZ R4, R23, R6 ;  /* 0x0000000617047220 */ /* 0x000fe40000410000 */
[----:B------:R-:W-:Y:S02]  /*e6d0*/  FFMA.FTZ R11, R26, R11, R0 ;  /* 0x0000000b1a0b7223 */ /* 0x000fe40000010000 */
[----:B------:R-:W-:-:S02]  /*e6e0*/  FMUL.FTZ R3, R22, R14 ;  /* 0x0000000e16037220 */ /* 0x000fc40000410000 */
        /* <DEDUP_REMOVED lines=15> */
.L_x_449:
[----:B------:R-:W-:Y:S05]  /*e7e0*/  BSYNC B0 ;  /* 0x0000000000007941 */ /* 0x000fea0003800000 */
.L_x_448:
[----:B------:R-:W-:-:S04]  /*e7f0*/  IADD3 R0, R57, 0x20, RZ ;  /* 0x0000002039007810 */ /* 0x000fc80007ffe0ff */
[----:B------:R-:W-:-:S13]  /*e800*/  ISETP.GE.AND P0, PT, R0, c[0x0][0x27c], PT ;  /* 0x00009f0000007a0c */ /* 0x000fda0003f06270 */
[----:B------:R-:W-:Y:S05]  /*e810*/  @P0 BRA `(.L_x_425) ;  /* 0x000007c000000947 */ /* 0x000fea0003800000 */
[----:B------:R-:W-:Y:S01]  /*e820*/  SHF.R.S32.HI R3, RZ, 0x1f, R19 ;  /* 0x0000001fff037819 */ /* 0x000fe20000011413 */
[----:B-1----:R-:W-:Y:S01]  /*e830*/  IMAD.MOV.U32 R11, RZ, RZ, c[0x0][0x27c] ;  /* 0x00009f00ff0b7624 */ /* 0x002fe200078e00ff */
[-C--:B------:R-:W-:Y:S02]  /*e840*/  LEA.HI R5, R19, R19.reuse, RZ, 0x1 ;  /* 0x0000001313057211 */ /* 0x080fe400078f08ff */
[----:B------:R-:W-:Y:S02]  /*e850*/  SHF.R.S32.HI R10, RZ, 0x1f, R0 ;  /* 0x0000001fff0a7819 */ /* 0x000fe40000011400 */
[----:B------:R-:W-:Y:S02]  /*e860*/  LEA.HI R3, R3, R19, RZ, 0x3 ;  /* 0x0000001303037211 */ /* 0x000fe400078f18ff */
[C---:B------:R-:W-:Y:S01]  /*e870*/  LOP3.LUT R4, R5.reuse, 0x7fffffe, RZ, 0xc0, !PT ;  /* 0x07fffffe05047812 */ /* 0x040fe200078ec0ff */
[----:B------:R-:W-:Y:S01]  /*e880*/  IMAD.SHL.U32 R5, R5, 0x20, RZ ;  /* 0x0000002005057824 */ /* 0x000fe200078e00ff */
[----:B------:R-:W-:Y:S01]  /*e890*/  LEA.HI R6, R10, R0, RZ, 0x3 ;  /* 0x000000000a067211 */ /* 0x000fe200078f18ff */
[----:B------:R-:W-:Y:S01]  /*e8a0*/  IMAD.SHL.U32 R3, R3, 0x20, RZ ;  /* 0x0000002003037824 */ /* 0x000fe200078e00ff */
[----:B------:R-:W-:Y:S01]  /*e8b0*/  SHF.R.U64 R12, R82, 0x10, R83 ;  /* 0x00000010520c7819 */ /* 0x000fe20000001253 */
[----:B------:R-:W-:Y:S01]  /*e8c0*/  IMAD.IADD R9, R19, 0x1, -R4 ;  /* 0x0000000113097824 */ /* 0x000fe200078e0a04 */
[----:B------:R-:W-:-:S02]  /*e8d0*/  SHF.R.S32.HI R8, RZ, 0x3, R6 ;  /* 0x00000003ff087819 */ /* 0x000fc40000011406 */
[----:B------:R-:W-:Y:S02]  /*e8e0*/  LEA.HI R4, R10, R0, RZ, 0x5 ;  /* 0x000000000a047211 */ /* 0x000fe400078f28ff */
[----:B------:R-:W-:Y:S02]  /*e8f0*/  LOP3.LUT R7, R3, 0xffffff00, RZ, 0xc0, !PT ;  /* 0xffffff0003077812 */ /* 0x000fe400078ec0ff */
[----:B------:R-:W-:Y:S01]  /*e900*/  LOP3.LUT R0, R5, 0xc0, RZ, 0xc0, !PT ;  /* 0x000000c005007812 */ /* 0x000fe200078ec0ff */
[----:B------:R-:W-:Y:S01]  /*e910*/  IMAD.SHL.U32 R5, R4, 0x80, RZ ;  /* 0x0000008004057824 */ /* 0x000fe200078e00ff */
[----:B------:R-:W-:Y:S01]  /*e920*/  LEA.HI R3, R11, R8, RZ, 0x1d ;  /* 0x000000080b037211 */ /* 0x000fe200078fe8ff */
[----:B------:R-:W-:Y:S01]  /*e930*/  IMAD R8, R9, 0x20, R7 ;  /* 0x0000002009087824 */ /* 0x000fe200078e0207 */
[----:B------:R-:W-:Y:S02]  /*e940*/  LOP3.LUT R6, R0, 0x18, R6, 0xf8, !PT ;  /* 0x0000001800067812 */ /* 0x000fe400078ef806 */
[----:B------:R-:W-:-:S02]  /*e950*/  SHF.R.S32.HI R4, RZ, 0x1f, R3 ;  /* 0x0000001fff047819 */ /* 0x000fc40000011403 */
[----:B------:R-:W-:Y:S01]  /*e960*/  LOP3.LUT R7, R5, 0x7ffff000, RZ, 0xc0, !PT ;  /* 0x7ffff00005077812 */ /* 0x000fe200078ec0ff */
[----:B------:R-:W-:Y:S01]  /*e970*/  IMAD.SHL.U32 R5, R3, 0x8, RZ ;  /* 0x0000000803057824 */ /* 0x000fe200078e00ff */
[----:B------:R-:W-:Y:S02]  /*e980*/  LEA.HI R3, R4, R3, RZ, 0x2 ;  /* 0x0000000304037211 */ /* 0x000fe400078f10ff */
[----:B------:R-:W-:Y:S02]  /*e990*/  SHF.R.U32.HI R9, RZ, 0x3, R0 ;  /* 0x00000003ff097819 */ /* 0x000fe40000011600 */
[----:B------:R-:W-:Y:S01]  /*e9a0*/  LOP3.LUT R4, R0, 0x18, R5, 0xf8, !PT ;  /* 0x0000001800047812 */ /* 0x000fe200078ef805 */
[----:B------:R-:W-:Y:S01]  /*e9b0*/  IMAD.SHL.U32 R0, R3, 0x400, RZ ;  /* 0x0000040003007824 */ /* 0x000fe200078e00ff */
[-C--:B------:R-:W-:Y:S02]  /*e9c0*/  LOP3.LUT R6, R6, R9.reuse, RZ, 0x3c, !PT ;  /* 0x0000000906067212 */ /* 0x080fe400078e3cff */
[----:B------:R-:W-:-:S02]  /*e9d0*/  LOP3.LUT R3, R4, R9, RZ, 0x3c, !PT ;  /* 0x0000000904037212 */ /* 0x000fc400078e3cff */
[----:B------:R-:W-:Y:S02]  /*e9e0*/  LOP3.LUT R0, R0, 0x7ffff000, RZ, 0xc0, !PT ;  /* 0x7ffff00000007812 */ /* 0x000fe400078ec0ff */
[----:B------:R-:W-:Y:S02]  /*e9f0*/  IADD3 R5, R6, R8, R7 ;  /* 0x0000000806057210 */ /* 0x000fe40007ffe007 */
[----:B------:R-:W-:Y:S02]  /*ea00*/  IADD3 R0, R3, R0, R8 ;  /* 0x0000000003007210 */ /* 0x000fe40007ffe008 */
[----:B----4-:R-:W-:Y:S01]  /*ea10*/  SHF.R.U64 R14, R76, 0x10, R77 ;  /* 0x000000104c0e7819 */ /* 0x010fe2000000124d */
[----:B------:R-:W-:Y:S01]  /*ea20*/  IMAD.SHL.U32 R35, R5, 0x2, RZ ;  /* 0x0000000205237824 */ /* 0x000fe200078e00ff */
[----:B------:R-:W-:Y:S01]  /*ea30*/  PRMT R26, R103, 0x5432, R12 ;  /* 0x00005432671a7816 */ /* 0x000fe2000000000c */
[----:B------:R-:W-:Y:S01]  /*ea40*/  IMAD.SHL.U32 R33, R0, 0x2, RZ ;  /* 0x0000000200217824 */ /* 0x000fe200078e00ff */
[----:B------:R-:W-:-:S02]  /*ea50*/  SHF.R.U64 R0, R80, 0x10, R81 ;  /* 0x0000001050007819 */ /* 0x000fc40000001251 */
[----:B------:R-:W1:Y:S01]  /*ea60*/  LDS.128 R8, [R35+0x6080] ;  /* 0x0060800023087984 */ /* 0x000e620000000c00 */
[----:B------:R-:W-:Y:S02]  /*ea70*/  SHF.R.U32.HI R3, RZ, 0x10, R81 ;  /* 0x00000010ff037819 */ /* 0x000fe40000011651 */
[----:B------:R-:W-:Y:S01]  /*ea80*/  PRMT R12, R100, 0x5432, R14 ;  /* 0x00005432640c7816 */ /* 0x000fe2000000000e */
[----:B------:R-:W2:Y:S01]  /*ea90*/  LDS.128 R4, [R33+0x6080] ;  /* 0x0060800021047984 */ /* 0x000ea20000000c00 */
[----:B------:R-:W-:Y:S02]  /*eaa0*/  SHF.R.U64 R16, R78, 0x10, R79 ;  /* 0x000000104e107819 */ /* 0x000fe4000000124f */
[----:B------:R-:W-:Y:S01]  /*eab0*/  PRMT R18, R102, 0x5432, R0 ;  /* 0x0000543266127816 */ /* 0x000fe20000000000 */
[----:B------:R-:W-:Y:S01]  /*eac0*/  IMAD.U32 R30, R12, 0x10000, RZ ;  /* 0x000100000c1e7824 */ /* 0x000fe200078e00ff */
[----:B------:R-:W-:Y:S02]  /*ead0*/  SHF.R.U32.HI R15, RZ, 0x10, R77 ;  /* 0x00000010ff0f7819 */ /* 0x000fe4000001164d */
[----:B------:R-:W-:-:S02]  /*eae0*/  SHF.R.U32.HI R13, RZ, 0x10, R83 ;  /* 0x00000010ff0d7819 */ /* 0x000fc40000011653 */
[----:B------:R-:W-:Y:S02]  /*eaf0*/  SHF.R.U32.HI R17, RZ, 0x10, R79 ;  /* 0x00000010ff117819 */ /* 0x000fe4000001164f */
[----:B------:R-:W-:Y:S02]  /*eb00*/  PRMT R20, R102, 0x5410, R3 ;  /* 0x0000541066147816 */ /* 0x000fe40000000003 */
[----:B------:R-:W-:Y:S02]  /*eb10*/  PRMT R23, R101, 0x5432, R16 ;  /* 0x0000543265177816 */ /* 0x000fe40000000010 */
[----:B------:R-:W-:Y:S02]  /*eb20*/  PRMT R19, R100, 0x5410, R15 ;  /* 0x0000541064137816 */ /* 0x000fe4000000000f */
[----:B------:R-:W-:Y:S02]  /*eb30*/  PRMT R27, R103, 0x5410, R13 ;  /* 0x00005410671b7816 */ /* 0x000fe4000000000d */
[----:B------:R-:W-:-:S02]  /*eb40*/  PRMT R24, R101, 0x5410, R17 ;  /* 0x0000541065187816 */ /* 0x000fc40000000011 */
[----:B------:R-:W-:Y:S01]  /*eb50*/  LOP3.LUT R12, R12, 0xffff0000, RZ, 0xc0, !PT ;  /* 0xffff00000c0c7812 */ /* 0x000fe200078ec0ff */
[C---:B-1----:R-:W-:Y:S01]  /*eb60*/  IMAD.U32 R16, R11.reuse, 0x10000, RZ ;  /* 0x000100000b107824 */ /* 0x042fe200078e00ff */
[----:B------:R-:W-:Y:S01]  /*eb70*/  LOP3.LUT R28, R11, 0xffff0000, RZ, 0xc0, !PT ;  /* 0xffff00000b1c7812 */ /* 0x000fe200078ec0ff */
[----:B------:R-:W-:Y:S01]  /*eb80*/  IMAD.U32 R11, R18, 0x10000, RZ ;  /* 0x00010000120b7824 */ /* 0x000fe200078e00ff */
[----:B------:R-:W-:Y:S01]  /*eb90*/  LOP3.LUT R14, R8, 0xffff0000, RZ, 0xc0, !PT ;  /* 0xffff0000080e7812 */ /* 0x000fe200078ec0ff */
[----:B--2---:R-:W-:Y:S01]  /*eba0*/  IMAD.U32 R3, R4, 0x10000, RZ ;  /* 0x0001000004037824 */ /* 0x004fe200078e00ff */
        /* <DEDUP_REMOVED lines=11> */
[----:B------:R-:W-:Y:S01]  /*ec60*/  FMUL.FTZ R3, R3, R11 ;  /* 0x0000000b03037220 */ /* 0x000fe20000410000 */
[----:B------:R-:W-:Y:S01]  /*ec70*/  LOP3.LUT R22, R6, 0xffff0000, RZ, 0xc0, !PT ;  /* 0xffff000006167812 */ /* 0x000fe200078ec0ff */
[----:B------:R-:W-:-:S02]  /*ec80*/  IMAD.U32 R7, R19, 0x10000, RZ ;  /* 0x0001000013077824 */ /* 0x000fc400078e00ff */
[----:B------:R-:W-:Y:S02]  /*ec90*/  IMAD.U32 R25, R10, 0x10000, RZ ;  /* 0x000100000a197824 */ /* 0x000fe400078e00ff */
[C---:B------:R-:W-:Y:S02]  /*eca0*/  FFMA.FTZ R36, R13.reuse, R11, -R0 ;  /* 0x0000000b0d247223 */ /* 0x040fe40000010800 */
[----:B------:R-:W-:Y:S02]  /*ecb0*/  IMAD.U32 R10, R6, 0x10000, RZ ;  /* 0x00010000060a7824 */ /* 0x000fe400078e00ff */
[----:B------:R-:W-:Y:S02]  /*ecc0*/  FMUL.FTZ R0, R4, R12 ;  /* 0x0000000c04007220 */ /* 0x000fe40000410000 */
[----:B------:R-:W-:Y:S02]  /*ecd0*/  FFMA.FTZ R34, R13, R30, R3 ;  /* 0x0000001e0d227223 */ /* 0x000fe40000010003 */
[----:B------:R-:W-:-:S02]  /*ece0*/  IMAD.U32 R6, R20, 0x10000, RZ ;  /* 0x0001000014067824 */ /* 0x000fc400078e00ff */
[-C--:B------:R-:W-:Y:S02]  /*ecf0*/  FMUL.FTZ R4, R4, R18.reuse ;  /* 0x0000001204047220 */ /* 0x080fe40000410000 */
[----:B------:R-:W-:Y:S02]  /*ed00*/  FMUL.FTZ R3, R8, R7 ;  /* 0x0000000708037220 */ /* 0x000fe40000410000 */
[----:B------:R-:W-:Y:S02]  /*ed10*/  IMAD.U32 R13, R24, 0x10000, RZ ;  /* 0x00010000180d7824 */ /* 0x000fe400078e00ff */
[----:B------:R-:W-:Y:S02]  /*ed20*/  FFMA.FTZ R32, R14, R18, -R0 ;  /* 0x000000120e207223 */ /* 0x000fe40000010800 */
[----:B------:R-:W-:Y:S01]  /*ed30*/  FMUL.FTZ R0, R8, R6 ;  /* 0x0000000608007220 */ /* 0x000fe20000410000 */
[----:B------:R-:W-:Y:S01]  /*ed40*/  LOP3.LUT R8, R20, 0xffff0000, RZ, 0xc0, !PT ;  /* 0xffff000014087812 */ /* 0x000fe200078ec0ff */
[----:B------:R-:W-:Y:S01]  /*ed50*/  FFMA.FTZ R31, R14, R12, R4 ;  /* 0x0000000c0e1f7223 */ /* 0x000fe20000010004 */
[----:B------:R-:W-:Y:S01]  /*ed60*/  LOP3.LUT R14, R24, 0xffff0000, RZ, 0xc0, !PT ;  /* 0xffff0000180e7812 */ /* 0x000fe200078ec0ff */
[----:B------:R-:W-:-:S02]  /*ed70*/  FFMA.FTZ R30, R15, R6, -R3 ;  /* 0x000000060f1e7223 */ /* 0x000fc40000010803 */
[----:B------:R-:W-:Y:S02]  /*ed80*/  IMAD.U32 R4, R27, 0x10000, RZ ;  /* 0x000100001b047824 */ /* 0x000fe400078e00ff */
[----:B------:R-:W-:Y:S02]  /*ed90*/  FMUL.FTZ R3, R5, R13 ;  /* 0x0000000d05037220 */ /* 0x000fe40000410000 */
[----:B------:R-:W-:Y:S01]  /*eda0*/  FFMA.FTZ R18, R15, R7, R0 ;  /* 0x000000070f127223 */ /* 0x000fe20000010000 */
[----:B------:R-:W-:Y:S01]  /*edb0*/  LOP3.LUT R7, R19, 0xffff0000, RZ, 0xc0, !PT ;  /* 0xffff000013077812 */ /* 0x000fe200078ec0ff */
[----:B------:R-:W-:Y:S02]  /*edc0*/  IMAD.U32 R11, R23, 0x10000, RZ ;  /* 0x00010000170b7824 */ /* 0x000fe400078e00ff */
[-C--:B------:R-:W-:Y:S02]  /*edd0*/  FMUL.FTZ R0, R5, R4.reuse ;  /* 0x0000000405007220 */ /* 0x080fe40000410000 */
[----:B------:R-:W-:-:S02]  /*ede0*/  FFMA.FTZ R15, R16, R4, -R3 ;  /* 0x00000004100f7223 */ /* 0x000fc40000010803 */
[C---:B------:R-:W-:Y:S02]  /*edf0*/  FMUL.FTZ R4, R9.reuse, R8 ;  /* 0x0000000809047220 */ /* 0x040fe40000410000 */
[----:B------:R-:W-:Y:S02]  /*ee00*/  IMAD.U32 R6, R26, 0x10000, RZ ;  /* 0x000100001a067824 */ /* 0x000fe400078e00ff */
[----:B------:R-:W-:Y:S02]  /*ee10*/  FMUL.FTZ R3, R10, R11 ;  /* 0x0000000b0a037220 */ /* 0x000fe40000410000 */
[----:B------:R-:W-:Y:S02]  /*ee20*/  FMUL.FTZ R5, R9, R7 ;  /* 0x0000000709057220 */ /* 0x000fe40000410000 */
[----:B------:R-:W-:Y:S02]  /*ee30*/  FFMA.FTZ R16, R16, R13, R0 ;  /* 0x0000000d10107223 */ /* 0x000fe40000010000 */
[----:B------:R-:W-:Y:S01]  /*ee40*/  FFMA.FTZ R13, R17, R7, R4 ;  /* 0x00000007110d7223 */ /* 0x000fe20000010004 */
[----:B------:R-:W-:Y:S01]  /*ee50*/  LOP3.LUT R7, R23, 0xffff0000, RZ, 0xc0, !PT ;  /* 0xffff000017077812 */ /* 0x000fe200078ec0ff */
[----:B------:R-:W-:-:S02]  /*ee60*/  FMUL.FTZ R0, R10, R6 ;  /* 0x000000060a007220 */ /* 0x000fc40000410000 */
[----:B------:R-:W-:Y:S01]  /*ee70*/  FFMA.FTZ R12, R25, R6, -R3 ;  /* 0x00000006190c7223 */ /* 0x000fe20000010803 */
[----:B------:R-:W-:Y:S01]  /*ee80*/  LOP3.LUT R6, R26, 0xffff0000, RZ, 0xc0, !PT ;  /* 0xffff00001a067812 */ /* 0x000fe200078ec0ff */
[----:B------:R-:W-:Y:S01]  /*ee90*/  FFMA.FTZ R9, R17, R8, -R5 ;  /* 0x0000000811097223 */ /* 0x000fe20000010805 */
[----:B------:R-:W-:Y:S01]  /*eea0*/  LOP3.LUT R8, R27, 0xffff0000, RZ, 0xc0, !PT ;  /* 0xffff00001b087812 */ /* 0x000fe200078ec0ff */
[C---:B------:R-:W-:Y:S02]  /*eeb0*/  FMUL.FTZ R5, R22.reuse, R7 ;  /* 0x0000000716057220 */ /* 0x040fe40000410000 */
[----:B------:R-:W-:Y:S01]  /*eec0*/  FMUL.FTZ R4, R22, R6 ;  /* 0x0000000616047220 */ /* 0x000fe20000410000 */
[----:B------:R-:W-:Y:S01]  /*eed0*/  F2FP.BF16.PACK_AB R9, R9, R30 ;  /* 0x0000001e0909723e */ /* 0x000fe200000010ff */
        /* <DEDUP_REMOVED lines=13> */
[----:B------:R-:W-:-:S03]  /*efb0*/  F2FP.BF16.PACK_AB R7, R0, R16 ;  /* 0x000000100007723e */ /* 0x000fc600000010ff */
[----:B------:R1:W-:Y:S04]  /*efc0*/  STS.128 [R35+0x6080], R8 ;  /* 0x0060800823007388 */ /* 0x0003e80000000c00 */
[----:B------:R1:W-:Y:S02]  /*efd0*/  STS.128 [R33+0x6080], R4 ;  /* 0x0060800421007388 */ /* 0x0003e40000000c00 */
.L_x_425:
[----:B------:R-:W-:Y:S05]  /*efe0*/  BSYNC B2 ;  /* 0x0000000000027941 */ /* 0x000fea0003800000 */
.L_x_407:
[----:B------:R-:W-:Y:S01]  /*eff0*/  LOP3.LUT R0, R109, 0xfffffff8, RZ, 0xc0, !PT ;  /* 0xfffffff86d007812 */ /* 0x000fe200078ec0ff */
[----:B-1----:R-:W-:Y:S01]  /*f000*/  IMAD.WIDE.U32 R6, R121, c[0x0][0x208], RZ ;  /* 0x0000820079067a25 */ /* 0x002fe200078e00ff */
[----:B------:R-:W-:Y:S01]  /*f010*/  SHF.R.S32.HI R3, RZ, 0x1f, R99 ;  /* 0x0000001fff037819 */ /* 0x000fe20000011463 */
[----:B------:R-:W-:-:S04]  /*f020*/  DEPBAR.LE SB0, 0x0 ;  /* 0x000080000000791a */ /* 0x000fc80000000000 */
[----:B------:R-:W-:Y:S01]  /*f030*/  IMAD.IADD R9, R131, 0x1, -R0 ;  /* 0x0000000183097824 */ /* 0x000fe200078e0a00 */
[----:B------:R-:W-:Y:S01]  /*f040*/  LOP3.LUT R0, R104, 0x7fffffe, RZ, 0xc0, !PT ;  /* 0x07fffffe68007812 */ /* 0x000fe200078ec0ff */
[----:B------:R-:W-:Y:S01]  /*f050*/  IMAD.MOV.U32 R244, RZ, RZ, R110 ;  /* 0x000000fffff47224 */ /* 0x000fe200078e006e */
[----:B------:R-:W-:Y:S01]  /*f060*/  LEA.HI R12, R3, R99, RZ, 0x3 ;  /* 0x00000063030c7211 */ /* 0x000fe200078f18ff */
[----:B------:R-:W-:Y:S01]  /*f070*/  IMAD.MOV.U32 R245, RZ, RZ, R111 ;  /* 0x000000fffff57224 */ /* 0x000fe200078e006f */
[----:B------:R-:W-:Y:S01]  /*f080*/  LEA.HI R8, R9, R9, RZ, 0x1 ;  /* 0x0000000909087211 */ /* 0x000fe200078f08ff */
[----:B------:R-:W-:Y:S01]  /*f090*/  IMAD.IADD R119, R99, 0x1, -R0 ;  /* 0x0000000163777824 */ /* 0x000fe200078e0a00 */
[----:B------:R-:W-:Y:S01]  /*f0a0*/  LEA.HI R10, R90, R90, RZ, 0x1 ;  /* 0x0000005a5a0a7211 */ /* 0x000fe200078f08ff */
[----:B------:R-:W-:Y:S01]  /*f0b0*/  IMAD R0, R105, c[0x0][0x208], RZ ;  /* 0x0000820069007a24 */ /* 0x000fe200078e02ff */
[----:B------:R-:W-:Y:S01]  /*f0c0*/  SHF.R.S32.HI R11, RZ, 0x1, R8 ;  /* 0x00000001ff0b7819 */ /* 0x000fe20000011408 */
[----:B------:R-:W-:Y:S01]  /*f0d0*/  IMAD.MOV.U32 R244, RZ, RZ, R246 ;  /* 0x000000fffff47224 */ /* 0x000fe200078e00f6 */
[----:B------:R-:W-:Y:S01]  /*f0e0*/  ISETP.GT.AND P2, PT, R131, 0x3f, PT ;  /* 0x0000003f8300780c */ /* 0x000fe20003f44270 */
[----:B------:R-:W-:Y:S01]  /*f0f0*/  IMAD R3, R121, c[0x0][0x20c], R0 ;  /* 0x0000830079037a24 */ /* 0x000fe200078e0200 */
[----:B------:R-:W-:Y:S01]  /*f100*/  BAR.SYNC.DEFER_BLOCKING 0x0 ;  /* 0x0000000000007b1d */ /* 0x000fe20000010000 */
[C---:B------:R-:W-:Y:S01]  /*f110*/  IMAD.SHL.U32 R0, R11.reuse, 0x40, RZ ;  /* 0x000000400b007824 */ /* 0x040fe200078e00ff */
[----:B------:R-:W-:Y:S01]  /*f120*/  LOP3.LUT P1, RZ, R11, 0x2, RZ, 0xc0, !PT ;  /* 0x000000020bff7812 */ /* 0x000fe2000782c0ff */
[----:B------:R-:W-:Y:S01]  /*f130*/  IMAD.SHL.U32 R13, R107, 0x8, RZ ;  /* 0x000000086b0d7824 */ /* 0x000fe200078e00ff */
[----:B------:R-:W-:Y:S01]  /*f140*/  LOP3.LUT R130, R130, 0xffffffbf, RZ, 0xc0, !PT ;  /* 0xffffffbf82827812 */ /* 0x000fe200078ec0ff */
[----:B------:R-:W-:Y:S01]  /*f150*/  IMAD.WIDE.U32 R4, R6, 0x30, R244 ;  /* 0x0000003006047825 */ /* 0x000fe200078e00f4 */
[----:B------:R-:W-:Y:S01]  /*f160*/  LOP3.LUT R0, R0, 0xc0, RZ, 0xc0, !PT ;  /* 0x000000c000007812 */ /* 0x000fe200078ec0ff */
[----:B------:R-:W-:Y:S02]  /*f170*/  STL.64 [R1+0x38], R244 ;  /* 0x000038f401007387 */ /* 0x000fe40000100a00 */
[----:B------:R-:W-:Y:S01]  /*f180*/  IMAD.IADD R6, R7, 0x1, R3 ;  /* 0x0000000107067824 */ /* 0x000fe200078e0203 */
[----:B------:R-:W-:Y:S01]  /*f190*/  LOP3.LUT R3, R10, 0xfffffffe, RZ, 0xc0, !PT ;  /* 0xfffffffe0a037812 */ /* 0x000fe200078ec0ff */
[----:B------:R-:W-:Y:S01]  /*f1a0*/  IMAD.SHL.U32 R222, R222, 0x2, RZ ;  /* 0x00000002dede7824 */ /* 0x000fe200078e00ff */
[----:B------:R-:W-:Y:S01]  /*f1b0*/  LOP3.LUT R7, R8, 0x3fffffe, RZ, 0xc0, !PT ;  /* 0x03fffffe08077812 */ /* 0x000fe200078ec0ff */
[----:B------:R-:W-:Y:S01]  /*f1c0*/  IMAD R10, R6, 0x30, RZ ;  /* 0x00000030060a7824 */ /* 0x000fe200078e02ff */
[----:B------:R-:W-:Y:S01]  /*f1d0*/  LOP3.LUT R8, R0, 0x8, R13, 0xf8, !PT ;  /* 0x0000000800087812 */ /* 0x000fe200078ef80d */
[----:B------:R-:W-:Y:S01]  /*f1e0*/  IMAD.IADD R6, R90, 0x1, -R3 ;  /* 0x000000015a067824 */ /* 0x000fe200078e0a03 */
[----:B------:R-:W-:Y:S01]  /*f1f0*/  SHF.R.U32.HI R0, RZ, 0x3, R0 ;  /* 0x00000003ff007819 */ /* 0x000fe20000011600 */
[----:B------:R-:W-:Y:S01]  /*f200*/  IMAD.IADD R3, R9, 0x1, -R7 ;  /* 0x0000000109037824 */ /* 0x000fe200078e0a07 */
[----:B------:R-:W-:-:S02]  /*f210*/  LEA R22, P0, R4, c[0x0][0x1f8], 0x1 ;  /* 0x00007e0004167a11 */ /* 0x000fc400078008ff */
[----:B------:R-:W-:Y:S01]  /*f220*/  LOP3.LUT R7, R8, R0, RZ, 0x3c, !PT ;  /* 0x0000000008077212 */ /* 0x000fe200078e3cff */
[----:B------:R-:W-:Y:S01]  /*f230*/  IMAD.IADD R0, R5, 0x1, R10 ;  /* 0x0000000105007824 */ /* 0x000fe200078e020a */
[----:B------:R-:W-:Y:S01]  /*f240*/  @P2 LOP3.LUT R130, R130, 0x40, RZ, 0xfc, !PT ;  /* 0x0000004082822812 */ /* 0x000fe200078efcff */
[----:B------:R-:W-:Y:S02]  /*f250*/  IMAD R3, R6, 0x8, R3 ;  /* 0x0000000806037824 */ /* 0x000fe400078e0203 */
[----:B------:R-:W-:Y:S01]  /*f260*/  IMAD.SHL.U32 R5, R106, 0x40, RZ ;  /* 0x000000406a057824 */ /* 0x000fe200078e00ff */
[----:B------:R-:W-:Y:S01]  /*f270*/  LEA.HI.X R23, R4, c[0x0][0x1fc], R0, 0x1, P0 ;  /* 0x00007f0004177a11 */ /* 0x000fe200000f0c00 */
[----:B------:R-:W-:Y:S01]  /*f280*/  IMAD.U32 R0, R3, 0x20, R7 ;  /* 0x0000002003007824 */ /* 0x000fe200078e0007 */
[----:B------:R-:W-:Y:S01]  /*f290*/  STL [R1+0x20], R130 ;  /* 0x0000208201007387 */ /* 0x000fe20000100800 */
[----:B------:R-:W-:Y:S01]  /*f2a0*/  IMAD.SHL.U32 R4, R6, 0x8, RZ ;  /* 0x0000000806047824 */ /* 0x000fe200078e00ff */
[----:B------:R-:W-:Y:S01]  /*f2b0*/  LOP3.LUT R3, R5, 0xc0, RZ, 0xc0, !PT ;  /* 0x000000c005037812 */ /* 0x000fe200078ec0ff */
[----:B------:R-:W-:Y:S01]  /*f2c0*/  IMAD.SHL.U32 R208, R0, 0x2, RZ ;  /* 0x0000000200d07824 */ /* 0x000fe200078e00ff */
[----:B------:R-:W-:Y:S01]  /*f2d0*/  SEL R6, RZ, 0x2, P3 ;  /* 0x00000002ff067807 */ /* 0x000fe20001800000 */
[----:B------:R-:W-:Y:S01]  /*f2e0*/  IMAD.SHL.U32 R5, R12, 0x20, RZ ;  /* 0x000000200c057824 */ /* 0x000fe200078e00ff */
[----:B------:R-:W-:-:S02]  /*f2f0*/  LOP3.LUT R4, R3, 0x8, R4, 0xf8, !PT ;  /* 0x0000000803047812 */ /* 0x000fc400078ef804 */
[----:B------:R-:W-:Y:S01]  /*f300*/  SHF.R.U32.HI R3, RZ, 0x3, R3 ;  /* 0x00000003ff037819 */ /* 0x000fe20000011603 */
[----:B------:R-:W-:Y:S01]  /*f310*/  IMAD.IADD R25, R6, 0x1, R108 ;  /* 0x0000000106197824 */ /* 0x000fe200078e026c */
[----:B------:R-:W-:Y:S01]  /*f320*/  IADD3 R0, R208, 0x3c80, RZ ;  /* 0x00003c80d0007810 */ /* 0x000fe20007ffe0ff */
[----:B------:R-:W-:Y:S01]  /*f330*/  LDSM.16.M88.4 R36, [R208+0x3c80] ;  /* 0x003c8000d024783b */ /* 0x000fe20000000200 */
[----:B------:R-:W-:Y:S01]  /*f340*/  LOP3.LUT R117, R4, R3, RZ, 0x3c, !PT ;  /* 0x0000000304757212 */ /* 0x000fe200078e3cff */
[----:B------:R-:W-:Y:S01]  /*f350*/  @!P2 IMAD.MOV.U32 R3, RZ, RZ, c[0x0][0x208] ;  /* 0x00008200ff03a624 */ /* 0x000fe200078e00ff */
[----:B------:R-:W-:Y:S01]  /*f360*/  LOP3.LUT R118, R5, 0xffffff00, RZ, 0xc0, !PT ;  /* 0xffffff0005767812 */ /* 0x000fe200078ec0ff */
[----:B------:R-:W-:Y:S01]  /*f370*/  @!P2 IMAD.MOV.U32 R5, RZ, RZ, c[0x0][0x20c] ;  /* 0x00008300ff05a624 */ /* 0x000fe200078e00ff */
[----:B------:R-:W-:Y:S01]  /*f380*/  SEL R4, RZ, 0x4, P4 ;  /* 0x00000004ff047807 */ /* 0x000fe20002000000 */
[----:B------:R-:W-:Y:S01]  /*f390*/  LDSM.16.M88.4 R32, [R208+0x4080] ;  /* 0x00408000d020783b */ /* 0x000fe20000000200 */
[----:B------:R-:W-:-:S02]  /*f3a0*/  IADD3 R213, R208, 0x3ca0, RZ ;  /* 0x00003ca0d0d57810 */ /* 0x000fc40007ffe0ff */
[----:B------:R-:W-:Y:S01]  /*f3b0*/  @P1 IADD3 R213, R0, -0x20, RZ ;  /* 0xffffffe000d51810 */ /* 0x000fe20007ffe0ff */
[----:B------:R-:W-:Y:S01]  /*f3c0*/  IMAD R0, R123, 0x200, R118 ;  /* 0x000002007b007824 */ /* 0x000fe200078e0276 */
[----:B------:R-:W-:Y:S01]  /*f3d0*/  @!P2 LEA R20, P0, R3, R22, 0x6 ;  /* 0x000000160314a211 */ /* 0x000fe200078030ff */
[----:B------:R-:W-:Y:S01]  /*f3e0*/  IMAD.IADD R24, R4, 0x1, R25 ;  /* 0x0000000104187824 */ /* 0x000fe200078e0219 */
[----:B------:R-:W-:Y:S01]  /*f3f0*/  LDSM.16.M88.4 R28, [R208+0x4480] ;  /* 0x00448000d01c783b */ /* 0x000fe20000000200 */
[----:B------:R-:W-:Y:S01]  /*f400*/  IMAD R0, R119, 0x20, R0 ;  /* 0x0000002077007824 */ /* 0x000fe200078e0200 */
[----:B------:R-:W-:Y:S02]  /*f410*/  @!P2 LEA.HI.X R21, R3, R23, R5, 0x6, P0 ;  /* 0x000000170315a211 */ /* 0x000fe400000f3405 */
[----:B------:R-:W-:Y:S01]  /*f420*/  IADD3 R3, R116, R128, -R132 ;  /* 0x0000008074037210 */ /* 0x000fe20007ffe884 */
[----:B------:R-:W-:Y:S01]  /*f430*/  IMAD.IADD R0, R117, 0x1, R0 ;  /* 0x0000000175007824 */ /* 0x000fe200078e0200 */
[----:B------:R-:W-:Y:S01]  /*f440*/  LOP3.LUT P0, RZ, R24, 0x1, RZ, 0xc0, !PT ;  /* 0x0000000118ff7812 */ /* 0x000fe2000780c0ff */
[----:B------:R-:W-:Y:S01]  /*f450*/  LDSM.16.M88.4 R40, [R213] ;  /* 0x00000000d528783b */ /* 0x000fe20000000200 */
[----:B------:R-:W-:Y:S01]  /*f460*/  IADD3 R221, R213, 0x400, RZ ;  /* 0x00000400d5dd7810 */ /* 0x000fe20007ffe0ff */
[----:B------:R-:W-:Y:S01]  /*f470*/  IMAD.SHL.U32 R211, R0, 0x2, RZ ;  /* 0x0000000200d37824 */ /* 0x000fe200078e00ff */
[----:B------:R-:W-:Y:S01]  /*f480*/  ISETP.LT.OR P0, PT, R3, 0x1, !P0 ;  /* 0x000000010300780c */ /* 0x000fe20004701670 */
[----:B------:R-:W-:Y:S01]  /*f490*/  LDSM.16.M88.4 R44, [R213+0x400] ;  /* 0x00040000d52c783b */ /* 0x000fe20000000200 */
[----:B------:R-:W-:Y:S01]  /*f4a0*/  IMAD R0, R119, 0x20, R118 ;  /* 0x0000002077007824 */ /* 0x000fe200078e0276 */
[----:B------:R-:W-:Y:S01]  /*f4b0*/  IADD3 R220, R213, 0x800, RZ ;  /* 0x00000800d5dc7810 */ /* 0x000fe20007ffe0ff */
[----:B------:R-:W-:Y:S01]  /*f4c0*/  IMAD R212, R2, 0x2, R211 ;  /* 0x0000000202d47824 */ /* 0x000fe200078e02d3 */
[----:B---34-:R-:W1:Y:S01]  /*f4d0*/  LDSM.16.M88.4 R12, [R211+0x6080] ;  /* 0x00608000d30c783b */ /* 0x018e620000000200 */
[----:B------:R-:W-:Y:S01]  /*f4e0*/  IMAD.IADD R0, R117, 0x1, R0 ;  /* 0x0000000175007824 */ /* 0x000fe200078e0200 */
[----:B------:R-:W-:-:S02]  /*f4f0*/  IADD3 R219, R213, 0xc00, RZ ;  /* 0x00000c00d5db7810 */ /* 0x000fc40007ffe0ff */
[----:B------:R-:W2:Y:S01]  /*f500*/  LDSM.16.M88.4 R8, [R211+0x7080] ;  /* 0x00708000d308783b */ /* 0x000ea20000000200 */
[C---:B------:R-:W-:Y:S02]  /*f510*/  IADD3 R218, R213.reuse, 0x1000, RZ ;  /* 0x00001000d5da7810 */ /* 0x040fe40007ffe0ff */
[C---:B------:R-:W-:Y:S01]  /*f520*/  IADD3 R217, R213.reuse, 0x1400, RZ ;  /* 0x00001400d5d97810 */ /* 0x040fe20007ffe0ff */
[----:B------:R-:W-:Y:S01]  /*f530*/  LDSM.16.M88.4 R16, [R212+0x6080] ;  /* 0x00608000d410783b */ /* 0x000fe20000000200 */
[C---:B------:R-:W-:Y:S02]  /*f540*/  IADD3 R216, R213.reuse, 0x1800, RZ ;  /* 0x00001800d5d87810 */ /* 0x040fe40007ffe0ff */
[C---:B------:R-:W-:Y:S01]  /*f550*/  IADD3 R215, R213.reuse, 0x1c00, RZ ;  /* 0x00001c00d5d77810 */ /* 0x040fe20007ffe0ff */
[----:B------:R-:W3:Y:S01]  /*f560*/  LDSM.16.M88.4 R4, [R212+0x7080] ;  /* 0x00708000d404783b */ /* 0x000ee20000000200 */
[----:B------:R-:W-:-:S03]  /*f570*/  IADD3 R214, R213, 0x2000, RZ ;  /* 0x00002000d5d67810 */ /* 0x000fc60007ffe0ff */
[----:B------:R-:W4:Y:S04]  /*f580*/  LDSM.16.M88.4 R48, [R213+0x800] ;  /* 0x00080000d530783b */ /* 0x000f280000000200 */
[----:B------:R-:W-:Y:S01]  /*f590*/  @!PT LDS RZ, [RZ] ;  /* 0x00000000fffff984 */ /* 0x000fe20000000800 */
[----:B------:R-:W-:Y:S01]  /*f5a0*/  @!PT LDS RZ, [RZ] ;  /* 0x00000000fffff984 */ /* 0x000fe20000000800 */
[----:B------:R-:W-:Y:S01]  /*f5b0*/  @!PT LDS RZ, [RZ] ;  /* 0x00000000fffff984 */ /* 0x000fe20000000800 */
[----:B------:R2:W-:Y:S01]  /*f5c0*/  LDGSTS.E.BYPASS.LTC128B.128 [R222+0x1880], [R22.64], !P0 ;  /* 0x0188000016de7fae */ /* 0x0005e2000c101d4c */
[----:B------:R-:W-:-:S04]  /*f5d0*/  LOP3.LUT P0, RZ, R24, 0x2, RZ, 0xc0, !PT ;  /* 0x0000000218ff7812 */ /* 0x000fc8000780c0ff */
[----:B------:R-:W-:-:S13]  /*f5e0*/  ISETP.LT.OR P0, PT, R3, 0x1, !P0 ;  /* 0x000000010300780c */ /* 0x000fda0004701670 */
[----:B------:R3:W-:Y:S01]  /*f5f0*/  LDGSTS.E.BYPASS.LTC128B.128 [R222+0x2480], [R22.64+0x40], !P0 ;  /* 0x0248004016de7fae */ /* 0x0007e2000c101d4c */
[----:B------:R-:W-:Y:S01]  /*f600*/  LOP3.LUT P0, RZ, R24, 0x4, RZ, 0xc0, !PT ;  /* 0x0000000418ff7812 */ /* 0x000fe2000780c0ff */
[----:B-1----:R-:W-:Y:S03]  /*f610*/  HMMA.16816.F32.BF16 R84, R12, R38, RZ ;  /* 0x000000260c54723c */ /* 0x002fe600000418ff */
[----:B------:R-:W-:-:S05]  /*f620*/  ISETP.LT.OR P0, PT, R3, 0x1, !P0 ;  /* 0x000000010300780c */ /* 0x000fca0004701670 */
[C---:B--2---:R-:W-:Y:S08]  /*f630*/  HMMA.16816.F32.BF16 R68, R8.reuse, R36, RZ ;  /* 0x000000240844723c */ /* 0x044ff000000418ff */
[----:B------:R1:W-:Y:S01]  /*f640*/  LDGSTS.E.BYPASS.LTC128B.128 [R222+0x3080], [R22.64+0x80], !P0 ;  /* 0x0308008016de7fae */ /* 0x0003e2000c101d4c */
[----:B------:R-:W-:Y:S01]  /*f650*/  @!P2 LOP3.LUT P0, RZ, R25, 0x1, RZ, 0xc0, !PT ;  /* 0x0000000119ffa812 */ /* 0x000fe2000780c0ff */
[----:B------:R-:W-:Y:S03]  /*f660*/  HMMA.16816.F32.BF16 R60, R8, R32, RZ ;  /* 0x00000020083c723c */ /* 0x000fe600000418ff */
[----:B------:R-:W-:-:S05]  /*f670*/  @!P2 ISETP.LT.OR P0, PT, R3, 0x21, !P0 ;  /* 0x000000210300a80c */ /* 0x000fca0004701670 */
[C---:B------:R-:W-:Y:S08]  /*f680*/  HMMA.16816.F32.BF16 R52, R8.reuse, R28, RZ ;  /* 0x0000001c0834723c */ /* 0x040ff000000418ff */
[----:B------:R1:W-:Y:S01]  /*f690*/  @!P2 LDGSTS.E.BYPASS.LTC128B.128 [R222+0x2080], [R20.64], !P0 ;  /* 0x0208000014deafae */ /* 0x0003e2000c101d4c */
[----:B------:R-:W-:Y:S01]  /*f6a0*/  @!P2 LOP3.LUT P0, RZ, R25, 0x2, RZ, 0xc0, !PT ;  /* 0x0000000219ffa812 */ /* 0x000fe2000780c0ff */
[----:B------:R-:W-:Y:S03]  /*f6b0*/  HMMA.16816.F32.BF16 R64, R8, R38, RZ ;  /* 0x000000260840723c */ /* 0x000fe600000418ff */
[----:B------:R-:W-:-:S05]  /*f6c0*/  @!P2 ISETP.LT.OR P0, PT, R3, 0x21, !P0 ;  /* 0x000000210300a80c */ /* 0x000fca0004701670 */
[C---:B------:R-:W-:Y:S08]  /*f6d0*/  HMMA.16816.F32.BF16 R56, R8.reuse, R34, RZ ;  /* 0x000000220838723c */ /* 0x040ff000000418ff */
[----:B------:R-:W-:Y:S01]  /*f6e0*/  HMMA.16816.F32.BF16 R8, R8, R30, RZ ;  /* 0x0000001e0808723c */ /* 0x000fe200000418ff */
[----:B------:R1:W-:Y:S01]  /*f6f0*/  @!P2 LDGSTS.E.BYPASS.LTC128B.128 [R222+0x2c80], [R20.64+0x40], !P0 ;  /* 0x02c8004014deafae */ /* 0x0003e2000c101d4c */
[----:B------:R-:W-:-:S06]  /*f700*/  @!P2 ISETP.LT.OR P0, PT, R3, 0x21, P4 ;  /* 0x000000210300a80c */ /* 0x000fcc0002701670 */
[C---:B------:R-:W-:Y:S07]  /*f710*/  HMMA.16816.F32.BF16 R24, R12.reuse, R36, RZ ;  /* 0x000000240c18723c */ /* 0x040fee00000418ff */
[----:B------:R1:W-:Y:S01]  /*f720*/  @!P2 LDGSTS.E.BYPASS.LTC128B.128 [R222+0x3880], [R20.64+0x80], !P0 ;  /* 0x0388008014deafae */ /* 0x0003e2000c101d4c */
[C---:B------:R-:W-:Y:S01]  /*f730*/  HMMA.16816.F32.BF16 R36, R12.reuse, R32, RZ ;  /* 0x000000200c24723c */ /* 0x040fe200000418ff */
[----:B------:R-:W-:Y:S02]  /*f740*/  ISETP.GT.AND P0, PT, R121, R241, PT ;  /* 0x000000f17900720c */ /* 0x000fe40003f04270 */
[----:B------:R-:W0:Y:S05]  /*f750*/  LDGDEPBAR ;  /* 0x00000000000079af */ /* 0x000e2a0000000000 */
[C---:B------:R-:W-:Y:S01]  /*f760*/  HMMA.16816.F32.BF16 R80, R12.reuse, R34, RZ ;  /* 0x000000220c50723c */ /* 0x040fe200000418ff */
[----:B------:R-:W-:Y:S07]  /*f770*/  LDSM.16.M88.4 R32, [R208+0x4880] ;  /* 0x00488000d020783b */ /* 0x000fee0000000200 */
[C---:B------:R-:W-:Y:S08]  /*f780*/  HMMA.16816.F32.BF16 R72, R12.reuse, R28, RZ ;  /* 0x0000001c0c48723c */ /* 0x040ff000000418ff */
[----:B------:R-:W-:Y:S01]  /*f790*/  HMMA.16816.F32.BF16 R92, R12, R30, RZ ;  /* 0x0000001e0c5c723c */ /* 0x000fe200000418ff */
[----:B------:R-:W-:Y:S04]  /*f7a0*/  LDSM.16.M88.4 R28, [R208+0x4c80] ;  /* 0x004c8000d01c783b */ /* 0x000fe80000000200 */
[----:B------:R-:W-:Y:S03]  /*f7b0*/  LDSM.16.M88.4 R12, [R208+0x5080] ;  /* 0x00508000d00c783b */ /* 0x000fe60000000200 */
[C---:B---3--:R-:W-:Y:S01]  /*f7c0*/  HMMA.16816.F32.BF16 R108, R4.reuse, R40, R68 ;  /* 0x00000028046c723c */ /* 0x048fe20000041844 */
[----:B-1----:R-:W-:Y:S07]  /*f7d0*/  LDSM.16.M88.4 R20, [R212+0x9080] ;  /* 0x00908000d414783b */ /* 0x002fee0000000200 */
[C---:B------:R-:W-:Y:S08]  /*f7e0*/  HMMA.16816.F32.BF16 R104, R4.reuse, R44, R60 ;  /* 0x0000002c0468723c */ /* 0x040ff0000004183c */
[C---:B----4-:R-:W-:Y:S01]  /*f7f0*/  HMMA.16816.F32.BF16 R100, R4.reuse, R48, R52 ;  /* 0x000000300464723c */ /* 0x050fe20000041834 */
[----:B------:R-:W-:Y:S07]  /*f800*/  LDSM.16.M88.4 R52, [R213+0xc00] ;  /* 0x000c0000d534783b */ /* 0x000fee0000000200 */
[C---:B------:R-:W-:Y:S08]  /*f810*/  HMMA.16816.F32.BF16 R96, R4.reuse, R42, R64 ;  /* 0x0000002a0460723c */ /* 0x040ff00000041840 */
[C---:B------:R-:W-:Y:S01]  /*f820*/  HMMA.16816.F32.BF16 R88, R4.reuse, R46, R56 ;  /* 0x0000002e0458723c */ /* 0x040fe20000041838 */
[----:B------:R-:W-:Y:S07]  /*f830*/  LDSM.16.M88.4 R56, [R213+0x1400] ;  /* 0x00140000d538783b */ /* 0x000fee0000000200 */
[----:B------:R-:W-:Y:S01]  /*f840*/  HMMA.16816.F32.BF16 R76, R4, R50, R8 ;  /* 0x00000032044c723c */ /* 0x000fe20000041808 */
[----:B------:R-:W1:Y:S04]  /*f850*/  LDSM.16.M88.4 R4, [R211+0x9080] ;  /* 0x00908000d304783b */ /* 0x000e680000000200 */
[----:B------:R-:W2:Y:S03]  /*f860*/  LDSM.16.M88.4 R8, [R211+0x8080] ;  /* 0x00808000d308783b */ /* 0x000ea60000000200 */
[C---:B------:R-:W-:Y:S01]  /*f870*/  HMMA.16816.F32.BF16 R68, R16.reuse, R40, R24 ;  /* 0x000000281044723c */ /* 0x040fe20000041818 */
[----:B------:R-:W-:Y:S07]  /*f880*/  LDSM.16.M88.4 R24, [R212+0x8080] ;  /* 0x00808000d418783b */ /* 0x000fee0000000200 */
[C---:B------:R-:W-:Y:S08]  /*f890*/  HMMA.16816.F32.BF16 R40, R16.reuse, R42, R84 ;  /* 0x0000002a1028723c */ /* 0x040ff00000041854 */
[C---:B------:R-:W-:Y:S08]  /*f8a0*/  HMMA.16816.F32.BF16 R60, R16.reuse, R44, R36 ;  /* 0x0000002c103c723c */ /* 0x040ff00000041824 */
[C---:B------:R-:W-:Y:S08]  /*f8b0*/  HMMA.16816.F32.BF16 R64, R16.reuse, R48, R72 ;  /* 0x000000301040723c */ /* 0x040ff00000041848 */
[C---:B------:R-:W-:Y:S01]  /*f8c0*/  HMMA.16816.F32.BF16 R36, R16.reuse, R46, R80 ;  /* 0x0000002e1024723c */ /* 0x040fe20000041850 */
[----:B------:R-:W3:Y:S07]  /*f8d0*/  LDSM.16.M88.4 R44, [R213+0x1000] ;  /* 0x00100000d52c783b */ /* 0x000eee0000000200 */
[----:B------:R-:W-:Y:S01]  /*f8e0*/  HMMA.16816.F32.BF16 R16, R16, R50, R92 ;  /* 0x000000321010723c */ /* 0x000fe2000004185c */
[----:B------:R-:W-:Y:S07]  /*f8f0*/  LDSM.16.M88.4 R48, [R208+0x5c80] ;  /* 0x005c8000d030783b */ /* 0x000fee0000000200 */
[C---:B-1----:R-:W-:Y:S08]  /*f900*/  HMMA.16816.F32.BF16 R104, R4.reuse, R28, R104 ;  /* 0x0000001c0468723c */ /* 0x042ff00000041868 */
[----:B------:R-:W-:Y:S08]  /*f910*/  HMMA.16816.F32.BF16 R96, R4, R34, R96 ;  /* 0x000000220460723c */ /* 0x000ff00000041860 */
[-C--:B--2---:R-:W-:Y:S08]  /*f920*/  HMMA.16816.F32.BF16 R72, R8, R32.reuse, R68 ;  /* 0x000000200848723c */ /* 0x084ff00000041844 */
[C---:B------:R-:W-:Y:S08]  /*f930*/  HMMA.16816.F32.BF16 R80, R4.reuse, R32, R108 ;  /* 0x000000200450723c */ /* 0x040ff0000004186c */
[C---:B------:R-:W-:Y:S08]  /*f940*/  HMMA.16816.F32.BF16 R100, R4.reuse, R12, R100 ;  /* 0x0000000c0464723c */ /* 0x040ff00000041864 */
[----:B------:R-:W-:Y:S08]  /*f950*/  HMMA.16816.F32.BF16 R88, R4, R30, R88 ;  /* 0x0000001e0458723c */ /* 0x000ff00000041858 */
[----:B------:R-:W-:Y:S01]  /*f960*/  HMMA.16816.F32.BF16 R68, R8, R34, R40 ;  /* 0x000000220844723c */ /* 0x000fe20000041828 */
[----:B------:R-:W-:Y:S07]  /*f970*/  LDSM.16.M88.4 R40, [R208+0x5480] ;  /* 0x00548000d028783b */ /* 0x000fee0000000200 */
[----:B------:R-:W-:Y:S08]  /*f980*/  HMMA.16816.F32.BF16 R76, R4, R14, R76 ;  /* 0x0000000e044c723c */ /* 0x000ff0000004184c */
[C---:B------:R-:W-:Y:S08]  /*f990*/  HMMA.16816.F32.BF16 R32, R8.reuse, R28, R60 ;  /* 0x0000001c0820723c */ /* 0x040ff0000004183c */
[C---:B------:R-:W-:Y:S01]  /*f9a0*/  HMMA.16816.F32.BF16 R28, R8.reuse, R30, R36 ;  /* 0x0000001e081c723c */ /* 0x040fe20000041824 */
[----:B------:R-:W-:Y:S07]  /*f9b0*/  LDSM.16.M88.4 R36, [R208+0x5880] ;  /* 0x00588000d024783b */ /* 0x000fee0000000200 */
[C---:B------:R-:W-:Y:S08]  /*f9c0*/  HMMA.16816.F32.BF16 R4, R8.reuse, R12, R64 ;  /* 0x0000000c0804723c */ /* 0x040ff00000041840 */
[----:B------:R-:W-:Y:S01]  /*f9d0*/  HMMA.16816.F32.BF16 R8, R8, R14, R16 ;  /* 0x0000000e0808723c */ /* 0x000fe20000041810 */
[----:B------:R-:W1:Y:S04]  /*f9e0*/  LDSM.16.M88.4 R12, [R211+0xb080] ;  /* 0x00b08000d30c783b */ /* 0x000e680000000200 */
[----:B------:R-:W2:Y:S03]  /*f9f0*/  LDSM.16.M88.4 R16, [R211+0xa080] ;  /* 0x00a08000d310783b */ /* 0x000ea60000000200 */
[C---:B------:R-:W-:Y:S08]  /*fa00*/  HMMA.16816.F32.BF16 R60, R20.reuse, R54, R96 ;  /* 0x00000036143c723c */ /* 0x040ff00000041860 */
[C---:B---3--:R-:W-:Y:S08]  /*fa10*/  HMMA.16816.F32.BF16 R108, R20.reuse, R44, R104 ;  /* 0x0000002c146c723c */ /* 0x048ff00000041868 */
[C---:B------:R-:W-:Y:S08]  /*fa20*/  HMMA.16816.F32.BF16 R64, R20.reuse, R52, R80 ;  /* 0x000000341440723c */ /* 0x040ff00000041850 */
[C---:B------:R-:W-:Y:S08]  /*fa30*/  HMMA.16816.F32.BF16 R104, R20.reuse, R46, R88 ;  /* 0x0000002e1468723c */ /* 0x040ff00000041858 */
[----:B------:R-:W-:Y:S08]  /*fa40*/  HMMA.16816.F32.BF16 R112, R20, R56, R100 ;  /* 0x000000381470723c */ /* 0x000ff00000041864 */
[----:B------:R-:W-:Y:S08]  /*fa50*/  HMMA.16816.F32.BF16 R96, R24, R52, R72 ;  /* 0x000000341860723c */ /* 0x000ff00000041848 */
[----:B------:R-:W-:Y:S01]  /*fa60*/  HMMA.16816.F32.BF16 R100, R20, R58, R76 ;  /* 0x0000003a1464723c */ /* 0x000fe2000004184c */
[----:B------:R-:W-:Y:S07]  /*fa70*/  LDSM.16.M88.4 R20, [R213+0x2000] ;  /* 0x00200000d514783b */ /* 0x000fee0000000200 */
[C---:B------:R-:W-:Y:S08]  /*fa80*/  HMMA.16816.F32.BF16 R92, R24.reuse, R54, R68 ;  /* 0x00000036185c723c */ /* 0x040ff00000041844 */
[C---:B------:R-:W-:Y:S01]  /*fa90*/  HMMA.16816.F32.BF16 R88, R24.reuse, R44, R32 ;  /* 0x0000002c1858723c */ /* 0x040fe20000041820 */
[----:B------:R-:W-:Y:S07]  /*faa0*/  LDSM.16.M88.4 R32, [R213+0x1800] ;  /* 0x00180000d520783b */ /* 0x000fee0000000200 */
[C---:B------:R-:W-:Y:S01]  /*fab0*/  HMMA.16816.F32.BF16 R84, R24.reuse, R46, R28 ;  /* 0x0000002e1854723c */ /* 0x040fe2000004181c */
[----:B------:R-:W-:Y:S07]  /*fac0*/  LDSM.16.M88.4 R28, [R213+0x1c00] ;  /* 0x001c0000d51c783b */ /* 0x000fee0000000200 */
[C---:B------:R-:W-:Y:S01]  /*fad0*/  HMMA.16816.F32.BF16 R80, R24.reuse, R56, R4 ;  /* 0x000000381850723c */ /* 0x040fe20000041804 */
[----:B------:R-:W-:Y:S07]  /*fae0*/  LDSM.16.M88.4 R4, [R212+0xb080] ;  /* 0x00b08000d404783b */ /* 0x000fee0000000200 */
[----:B------:R-:W-:Y:S01]  /*faf0*/  HMMA.16816.F32.BF16 R76, R24, R58, R8 ;  /* 0x0000003a184c723c */ /* 0x000fe20000041808 */
[----:B------:R-:W3:Y:S01]  /*fb00*/  LDSM.16.M88.4 R8, [R212+0xa080] ;  /* 0x00a08000d408783b */ /* 0x000ee20000000200 */
[----:B------:R-:W-:-:S06]  /*fb10*/  DEPBAR.LE SB0, 0x0 ;  /* 0x000080000000791a */ /* 0x000fcc0000000000 */
[C---:B-1----:R-:W-:Y:S08]  /*fb20*/  HMMA.16816.F32.BF16 R72, R12.reuse, R40, R64 ;  /* 0x000000280c48723c */ /* 0x042ff00000041840 */
[----:B------:R-:W-:Y:S08]  /*fb30*/  HMMA.16816.F32.BF16 R68, R12, R42, R60 ;  /* 0x0000002a0c44723c */ /* 0x000ff0000004183c */
[----:B--2---:R-:W-:Y:S08]  /*fb40*/  HMMA.16816.F32.BF16 R44, R16, R40, R96 ;  /* 0x00000028102c723c */ /* 0x004ff00000041860 */
[C---:B------:R-:W-:Y:S08]  /*fb50*/  HMMA.16816.F32.BF16 R64, R12.reuse, R36, R108 ;  /* 0x000000240c40723c */ /* 0x040ff0000004186c */
[C---:B------:R-:W-:Y:S08]  /*fb60*/  HMMA.16816.F32.BF16 R60, R12.reuse, R38, R104 ;  /* 0x000000260c3c723c */ /* 0x040ff00000041868 */
[C---:B------:R-:W-:Y:S08]  /*fb70*/  HMMA.16816.F32.BF16 R56, R12.reuse, R48, R112 ;  /* 0x000000300c38723c */ /* 0x040ff00000041870 */
[----:B------:R-:W-:Y:S08]  /*fb80*/  HMMA.16816.F32.BF16 R52, R12, R50, R100 ;  /* 0x000000320c34723c */ /* 0x000ff00000041864 */
[C---:B------:R-:W-:Y:S08]  /*fb90*/  HMMA.16816.F32.BF16 R40, R16.reuse, R42, R92 ;  /* 0x0000002a1028723c */ /* 0x040ff0000004185c */
[C---:B------:R-:W-:Y:S08]  /*fba0*/  HMMA.16816.F32.BF16 R24, R16.reuse, R36, R88 ;  /* 0x000000241018723c */ /* 0x040ff00000041858 */
[C---:B------:R-:W-:Y:S08]  /*fbb0*/  HMMA.16816.F32.BF16 R36, R16.reuse, R38, R84 ;  /* 0x000000261024723c */ /* 0x040ff00000041854 */
[C---:B------:R-:W-:Y:S08]  /*fbc0*/  HMMA.16816.F32.BF16 R12, R16.reuse, R48, R80 ;  /* 0x00000030100c723c */ /* 0x040ff00000041850 */
[----:B------:R-:W-:Y:S08]  /*fbd0*/  HMMA.16816.F32.BF16 R16, R16, R50, R76 ;  /* 0x000000321010723c */ /* 0x000ff0000004184c */
[-C--:B---3--:R-:W-:Y:S08]  /*fbe0*/  HMMA.16816.F32.BF16 R48, R8, R32.reuse, R44 ;  /* 0x000000200830723c */ /* 0x088ff0000004182c */
[----:B------:R-:W-:Y:S08]  /*fbf0*/  HMMA.16816.F32.BF16 R80, R4, R32, R72 ;  /* 0x000000200450723c */ /* 0x000ff00000041848 */
[-C--:B------:R-:W-:Y:S08]  /*fc00*/  HMMA.16816.F32.BF16 R44, R8, R34.reuse, R40 ;  /* 0x00000022082c723c */ /* 0x080ff00000041828 */
[C---:B------:R-:W-:Y:S08]  /*fc10*/  HMMA.16816.F32.BF16 R84, R4.reuse, R34, R68 ;  /* 0x000000220454723c */ /* 0x040ff00000041844 */
[C---:B------:R-:W-:Y:S08]  /*fc20*/  HMMA.16816.F32.BF16 R76, R4.reuse, R28, R64 ;  /* 0x0000001c044c723c */ /* 0x040ff00000041840 */
[----:B------:R-:W-:Y:S08]  /*fc30*/  HMMA.16816.F32.BF16 R72, R4, R30, R60 ;  /* 0x0000001e0448723c */ /* 0x000ff0000004183c */
[C---:B------:R-:W-:Y:S08]  /*fc40*/  HMMA.16816.F32.BF16 R40, R8.reuse, R28, R24 ;  /* 0x0000001c0828723c */ /* 0x040ff00000041818 */
[----:B------:R-:W-:Y:S08]  /*fc50*/  HMMA.16816.F32.BF16 R36, R8, R30, R36 ;  /* 0x0000001e0824723c */ /* 0x000ff00000041824 */
[C---:B------:R-:W-:Y:S08]  /*fc60*/  HMMA.16816.F32.BF16 R64, R4.reuse, R20, R56 ;  /* 0x000000140440723c */ /* 0x040ff00000041838 */
[----:B------:R-:W-:Y:S08]  /*fc70*/  HMMA.16816.F32.BF16 R60, R4, R22, R52 ;  /* 0x00000016043c723c */ /* 0x000ff00000041834 */
[C---:B------:R-:W-:Y:S08]  /*fc80*/  HMMA.16816.F32.BF16 R28, R8.reuse, R20, R12 ;  /* 0x00000014081c723c */ /* 0x040ff0000004180c */
[----:B------:R-:W-:Y:S01]  /*fc90*/  HMMA.16816.F32.BF16 R32, R8, R22, R16 ;  /* 0x000000160820723c */ /* 0x000fe20000041810 */
[----:B------:R-:W-:Y:S06]  /*fca0*/  BAR.SYNC.DEFER_BLOCKING 0x0 ;  /* 0x0000000000007b1d */ /* 0x000fec0000010000 */
[----:B------:R-:W-:Y:S07]  /*fcb0*/  @!P0 BRA `(.L_x_450) ;  /* 0x000001b000008947 */ /* 0x000fee0003800000 */
        /* <DEDUP_REMOVED lines=8> */
[----:B------:R-:W-:-:S04]  /*fd40*/  @P0 IADD3 R5, P2, P1, R248, UR6, R4 ;  /* 0x00000006f8050c10 */ /* 0x000fc8000f95e004 */
[----:B------:R-:W-:Y:S02]  /*fd50*/  @P0 IADD3.X R8, R243, UR7, R3, P2, P1 ;  /* 0x00000007f3080c10 */ /* 0x000fe400097e2403 */
        /* <DEDUP_REMOVED lines=17> */
.L_x_450:
        /* <DEDUP_REMOVED lines=43> */
[----:B--2---:R1:W2:Y:S02]  /*10120*/  MUFU.TANH R10, R4 ;  /* 0x00000004000a7308 */ /* 0x0042a40000002400 */
[----:B-1----:R-:W-:Y:S02]  /*10130*/  LOP3.LUT R4, R5, 0x7ffffffc, RZ, 0xc0, !PT ;  /* 0x7ffffffc05047812 */ /* 0x002fe400078ec0ff */
[----:B------:R-:W1:Y:S03]  /*10140*/  SHFL.IDX PT, R5, R11, RZ, 0x1c1f ;  /* 0x001c1fff0b057589 */ /* 0x000e6600000e0000 */
[----:B------:R-:W-:Y:S02]  /*10150*/  IMAD.IADD R4, R3, 0x1, -R4 ;  /* 0x0000000103047824 */ /* 0x000fe400078e0a04 */
[----:B------:R-:W-:-:S03]  /*10160*/  FMUL.FTZ R3, R40, c[0x0][0x320] ;  /* 0x0000c80028037a20 */ /* 0x000fc60000410000 */
[----:B------:R-:W-:Y:S01]  /*10170*/  SHF.L.U32 R251, R4, 0x1, RZ ;  /* 0x0000000104fb7819 */ /* 0x000fe200000006ff */
[----:B------:R1:W1:Y:S01]  /*10180*/  MUFU.TANH R8, R3 ;  /* 0x0000000300087308 */ /* 0x0002620000002400 */
[----:B------:R-:W-:Y:S02]  /*10190*/  FMUL.FTZ R4, R48, c[0x0][0x320] ;  /* 0x0000c80030047a20 */ /* 0x000fe40000410000 */
[----:B------:R-:W-:Y:S01]  /*101a0*/  IADD3 R20, -R251, R116, R128 ;  /* 0x00000074fb147210 */ /* 0x000fe20007ffe180 */
[----:B------:R-:W-:-:S04]  /*101b0*/  IMAD.IADD R23, R116, 0x1, -R251 ;  /* 0x0000000174177824 */ /* 0x000fc800078e0afb */
[----:B------:R2:W2:Y:S01]  /*101c0*/  MUFU.TANH R7, R4 ;  /* 0x0000000400077308 */ /* 0x0004a20000002400 */
[----:B-1----:R-:W-:-:S05]  /*101d0*/  IADD3 R3, -R251, 0x1, R122 ;  /* 0x00000001fb037810 */ /* 0x002fca0007ffe17a */
[----:B------:R-:W-:-:S05]  /*101e0*/  IMAD.IADD R3, R3, 0x1, -R129 ;  /* 0x0000000103037824 */ /* 0x000fca00078e0a81 */
[C---:B------:R-:W-:Y:S02]  /*101f0*/  IADD3 R17, R3.reuse, c[0x0][0x328], RZ ;  /* 0x0000ca0003117a10 */ /* 0x040fe40007ffe0ff */
[----:B------:R-:W-:Y:S02]  /*10200*/  IADD3 R21, R3, UR8, RZ ;  /* 0x0000000803157c10 */ /* 0x000fe4000fffe0ff */
[-C--:B--2---:R-:W-:Y:S02]  /*10210*/  IADD3 R4, R17, R5.reuse, RZ ;  /* 0x0000000511047210 */ /* 0x084fe40007ffe0ff */
[----:B------:R-:W-:Y:S02]  /*10220*/  IADD3 R3, R21, R5, RZ ;  /* 0x0000000515037210 */ /* 0x000fe40007ffe0ff */
[----:B------:R-:W-:Y:S01]  /*10230*/  IMNMX R4, R4, R20, PT ;  /* 0x0000001404047217 */ /* 0x000fe20003800200 */
[----:B------:R-:W-:Y:S05]  /*10240*/  @!P5 BRA `(.L_x_451) ;  /* 0x000001400000d947 */ /* 0x000fea0003800000 */
[----:B---34-:R-:W-:Y:S01]  /*10250*/  IADD3 R5, -R129, R128, R5 ;  /* 0x0000008081057210 */ /* 0x018fe20007ffe105 */
        /* <DEDUP_REMOVED lines=10> */
.L_x_453:
[----:B------:R-:W-:-:S04]  /*10300*/  MOV R6, c[0x0][0x32c] ;  /* 0x0000cb0000067a02 */ /* 0x000fc80000000f00 */
[----:B------:R-:W-:-:S13]  /*10310*/  ISETP.NE.AND P0, PT, R6, 0x1, PT ;  /* 0x000000010600780c */ /* 0x000fda0003f05270 */
[----:B------:R-:W-:-:S05]  /*10320*/  @P0 IMAD.HI.U32 R6, R5, c[0x0][0x330], RZ ;  /* 0x0000cc0005060a27 */ /* 0x000fca00078e00ff */
[----:B------:R-:W-:Y:S02]  /*10330*/  @P0 SHF.R.U32.HI R5, RZ, c[0x0][0x334], R6 ;  /* 0x0000cd00ff050a19 */ /* 0x000fe40000011606 */
.L_x_454:
[----:B------:R-:W-:Y:S05]  /*10340*/  BSYNC B0 ;  /* 0x0000000000007941 */ /* 0x000fea0003800000 */
.L_x_452:
[----:B------:R-:W-:-:S05]  /*10350*/  IMAD R5, R5, c[0x0][0x32c], R23 ;  /* 0x0000cb0005057a24 */ /* 0x000fca00078e0217 */
[----:B------:R-:W-:Y:S02]  /*10360*/  IADD3 R6, R5, c[0x0][0x32c], RZ ;  /* 0x0000cb0005067a10 */ /* 0x000fe40007ffe0ff */
[----:B------:R-:W-:Y:S02]  /*10370*/  IMNMX R3, R3, R5, !PT ;  /* 0x0000000503037217 */ /* 0x000fe40007800200 */
[----:B------:R-:W-:Y:S02]  /*10380*/  IMNMX R4, R4, R6, PT ;  /* 0x0000000604047217 */ /* 0x000fe40003800200 */
.L_x_451:
[C---:B---34-:R-:W-:Y:S01]  /*10390*/  ISETP.GE.AND P0, PT, R116.reuse, 0x2, PT ;  /* 0x000000027400780c */ /* 0x058fe20003f06270 */
[----:B------:R-:W1:Y:S01]  /*103a0*/  SHFL.IDX PT, R5, R11, 0x1, 0x1c1f ;  /* 0x003c1f000b057f89 */ /* 0x000e6200000e0000 */
[----:B------:R-:W-:Y:S02]  /*103b0*/  ISETP.GE.AND P1, PT, R116, 0x9, PT ;  /* 0x000000097400780c */ /* 0x000fe40003f26270 */
[----:B------:R-:W-:Y:S02]  /*103c0*/  P2R R29, PR, RZ, 0x1 ;  /* 0x00000001ff1d7803 */ /* 0x000fe40000000000 */
[----:B------:R-:W-:-:S02]  /*103d0*/  ISETP.GT.AND P0, PT, R3, 0x1, !P0 ;  /* 0x000000010300780c */ /* 0x000fc40004704270 */
[----:B------:R-:W-:Y:S02]  /*103e0*/  P2R R28, PR, RZ, 0x2 ;  /* 0x00000002ff1c7803 */ /* 0x000fe40000000000 */
[----:B------:R-:W-:Y:S02]  /*103f0*/  ISETP.LT.OR P0, PT, R4, 0x2, P0 ;  /* 0x000000020400780c */ /* 0x000fe40000701670 */
[----:B------:R-:W-:Y:S02]  /*10400*/  ISETP.GE.AND P6, PT, R116, 0x12, PT ;  /* 0x000000127400780c */ /* 0x000fe40003fc6270 */
        /* <DEDUP_REMOVED lines=9> */
[C---:B------:R-:W-:Y:S02]  /*104a0*/  ISETP.GE.AND P5, PT, R116.reuse, 0x19, PT ;  /* 0x000000197400780c */ /* 0x040fe40003fa6270 */
        /* <DEDUP_REMOVED lines=77> */
.L_x_457:
[----:B------:R-:W-:-:S04]  /*10980*/  MOV R6, c[0x0][0x32c] ;  /* 0x0000cb0000067a02 */ /* 0x000fc80000000f00 */
[----:B------:R-:W-:-:S13]  /*10990*/  ISETP.NE.AND P0, PT, R6, 0x1, PT ;  /* 0x000000010600780c */ /* 0x000fda0003f05270 */
[----:B------:R-:W-:-:S05]  /*109a0*/  @P0 IMAD.HI.U32 R6, R5, c[0x0][0x330], RZ ;  /* 0x0000cc0005060a27 */ /* 0x000fca00078e00ff */
[----:B------:R-:W-:Y:S02]  /*109b0*/  @P0 SHF.R.U32.HI R5, RZ, c[0x0][0x334], R6 ;  /* 0x0000cd00ff050a19 */ /* 0x000fe40000011606 */
.L_x_458:
[----:B------:R-:W-:Y:S05]  /*109c0*/  BSYNC B0 ;  /* 0x0000000000007941 */ /* 0x000fea0003800000 */
.L_x_456:
[----:B------:R-:W-:-:S05]  /*109d0*/  IMAD R5, R5, c[0x0][0x32c], R23 ;  /* 0x0000cb0005057a24 */ /* 0x000fca00078e0217 */
[----:B------:R-:W-:Y:S02]  /*109e0*/  IADD3 R6, R5, c[0x0][0x32c], RZ ;  /* 0x0000cb0005067a10 */ /* 0x000fe40007ffe0ff */
[----:B------:R-:W-:Y:S02]  /*109f0*/  IMNMX R3, R3, R5, !PT ;  /* 0x0000000503037217 */ /* 0x000fe40007800200 */
[----:B------:R-:W-:Y:S02]  /*10a00*/  IMNMX R4, R4, R6, PT ;  /* 0x0000000604047217 */ /* 0x000fe40003800200 */
.L_x_455:
        /* <DEDUP_REMOVED lines=83> */
.L_x_461:
[----:B------:R-:W-:-:S04]  /*10f40*/  MOV R6, c[0x0][0x32c] ;  /* 0x0000cb0000067a02 */ /* 0x000fc80000000f00 */
[----:B------:R-:W-:-:S13]  /*10f50*/  ISETP.NE.AND P0, PT, R6, 0x1, PT ;  /* 0x000000010600780c */ /* 0x000fda0003f05270 */
[----:B------:R-:W-:-:S05]  /*10f60*/  @P0 IMAD.HI.U32 R6, R5, c[0x0][0x330], RZ ;  /* 0x0000cc0005060a27 */ /* 0x000fca00078e00ff */
[----:B------:R-:W-:Y:S02]  /*10f70*/  @P0 SHF.R.U32.HI R5, RZ, c[0x0][0x334], R6 ;  /* 0x0000cd00ff050a19 */ /* 0x000fe40000011606 */
.L_x_462:
[----:B------:R-:W-:Y:S05]  /*10f80*/  BSYNC B0 ;  /* 0x0000000000007941 */ /* 0x000fea0003800000 */
.L_x_460:
[----:B------:R-:W-:-:S05]  /*10f90*/  IMAD R5, R5, c[0x0][0x32c], R23 ;  /* 0x0000cb0005057a24 */ /* 0x000fca00078e0217 */
[----:B------:R-:W-:Y:S02]  /*10fa0*/  IADD3 R6, R5, c[0x0][0x32c], RZ ;  /* 0x0000cb0005067a10 */ /* 0x000fe40007ffe0ff */
[----:B------:R-:W-:Y:S02]  /*10fb0*/  IMNMX R3, R3, R5, !PT ;  /* 0x0000000503037217 */ /* 0x000fe40007800200 */
[----:B------:R-:W-:Y:S02]  /*10fc0*/  IMNMX R4, R4, R6, PT ;  /* 0x0000000604047217 */ /* 0x000fe40003800200 */
.L_x_459:
        /* <DEDUP_REMOVED lines=83> */
.L_x_465:
[----:B------:R-:W-:-:S04]  /*11500*/  MOV R5, c[0x0][0x32c] ;  /* 0x0000cb0000057a02 */ /* 0x000fc80000000f00 */
[----:B------:R-:W-:-:S13]  /*11510*/  ISETP.NE.AND P0, PT, R5, 0x1, PT ;  /* 0x000000010500780c */ /* 0x000fda0003f05270 */
[----:B------:R-:W-:-:S05]  /*11520*/  @P0 IMAD.HI.U32 R5, R4, c[0x0][0x330], RZ ;  /* 0x0000cc0004050a27 */ /* 0x000fca00078e00ff */
[----:B------:R-:W-:Y:S02]  /*11530*/  @P0 SHF.R.U32.HI R4, RZ, c[0x0][0x334], R5 ;  /* 0x0000cd00ff040a19 */ /* 0x000fe40000011605 */
.L_x_466:
[----:B------:R-:W-:Y:S05]  /*11540*/  BSYNC B0 ;  /* 0x0000000000007941 */ /* 0x000fea0003800000 */
.L_x_464:
[----:B------:R-:W-:-:S05]  /*11550*/  IMAD R4, R4, c[0x0][0x32c], R23 ;  /* 0x0000cb0004047a24 */ /* 0x000fca00078e0217 */
[----:B------:R-:W-:Y:S02]  /*11560*/  IADD3 R5, R4, c[0x0][0x32c], RZ ;  /* 0x0000cb0004057a10 */ /* 0x000fe40007ffe0ff */
[----:B------:R-:W-:Y:S02]  /*11570*/  IMNMX R3, R3, R4, !PT ;  /* 0x0000000403037217 */ /* 0x000fe40007800200 */
[----:B------:R-:W-:Y:S02]  /*11580*/  IMNMX R12, R12, R5, PT ;  /* 0x000000050c0c7217 */ /* 0x000fe40003800200 */
.L_x_463:
        /* <DEDUP_REMOVED lines=66> */
[----:B------:R-:W-:-:S04]  /*119b0*/  ISETP.LT.OR P0, PT, R12, 0x19, P0 ;  /* 0x000000190c00780c */ /* 0x000fc80000701670 */
[----:B------:R-:W-:Y:S02]  /*119c0*/  FSEL R107, R16, -INF , !P0 ;  /* 0xff800000106b7808 */ /* 0x000fe40004000000 */
[----:B------:R-:W-:-:S04]  /*119d0*/  ISETP.GT.AND P0, PT, R3, 0x19, !P4 ;  /* 0x000000190300780c */ /* 0x000fc80006704270 */
[----:B------:R-:W-:-:S04]  /*119e0*/  ISETP.LT.OR P0, PT, R12, 0x1a, P0 ;  /* 0x0000001a0c00780c */ /* 0x000fc80000701670 */
[----:B------:R-:W-:Y:S02]  /*119f0*/  FSEL R184, R15, -INF , !P0 ;  /* 0xff8000000fb87808 */ /* 0x000fe40004000000 */
[----:B-1----:R-:W-:Y:S02]  /*11a00*/  FMNMX.FTZ R106, R106, R4, !PT ;  /* 0x000000046a6a7209 */ /* 0x002fe40007810000 */
[----:B------:R-:W1:Y:S01]  /*11a10*/  SHFL.BFLY PT, R4, R105, 0x2, 0x1f ;  /* 0x0c401f0069047f89 */ /* 0x000e6200000e0000 */
[----:B------:R-:W-:-:S04]  /*11a20*/  ISETP.GT.AND P0, PT, R3, 0x20, !P3 ;  /* 0x000000200300780c */ /* 0x000fc80005f04270 */
        /* <DEDUP_REMOVED lines=9> */
[----:B------:R-:W-:Y:S01]  /*11ac0*/  FSEL R191, R14, -INF , !P0 ;  /* 0xff8000000ebf7808 */ /* 0x000fe20004000000 */
[----:B------:R-:W-:Y:S01]  /*11ad0*/  FMUL.FTZ R14, R106, c[0x0][0x2d0] ;  /* 0x0000b4006a0e7a20 */ /* 0x000fe20000410000 */
        /* <DEDUP_REMOVED lines=142> */
[----:B-----5:R-:W-:Y:S01]  /*123c0*/  HMMA.16816.F32.BF16 R144, R96, R108, R24 ;  /* 0x0000006c6090723c */ /* 0x020fe20000041818 */
        /* <DEDUP_REMOVED lines=103> */
[----:B------:R-:W-:Y:S02]  /*12a40*/  FFMA.FTZ R2, R191, c[0x0][0x2d0], -R0 ;  /* 0x0000b400bf027a23 */ /* 0x000fe40000010800 */
[----:B------:R-:W-:Y:S02]  /*12a50*/  FADD.FTZ R7, R234, R5 ;  /* 0x00000005ea077221 */ /* 0x000fe40000010000 */
[----:B------:R-:W-:-:S02]  /*12a60*/  FADD.FTZ R4, R47, R10 ;  /* 0x0000000a2f047221 */ /* 0x000fc40000010000 */
        /* <DEDUP_REMOVED lines=12> */
[----:B------:R-:W-:Y:S01]  /*12b30*/  FADD.FTZ R5, R223, R5 ;  /* 0x00000005df057221 */ /* 0x000fe20000010000 */
[----:B------:R-:W-:Y:S01]  /*12b40*/  IADD3 R223, R239, -0x2, RZ ;  /* 0xfffffffeefdf7810 */ /* 0x000fe20007ffe0ff */
        /* <DEDUP_REMOVED lines=13> */
[----:B------:R-:W-:Y:S01]  /*12c20*/  FADD.FTZ R0, R0, R8 ;  /* 0x0000000800007221 */ /* 0x000fe20000010000 */
[----:B------:R-:W-:Y:S01]  /*12c30*/  STL [R1], R4 ;  /* 0x0000000401007387 */ /* 0x000fe20000100800 */
[----:B------:R-:W-:-:S03]  /*12c40*/  FADD.FTZ R252, R252, R10 ;  /* 0x0000000afcfc7221 */ /* 0x000fc60000010000 */
[----:B------:R1:W-:Y:S01]  /*12c50*/  STL [R1+0x4], R2 ;  /* 0x0000040201007387 */ /* 0x0003e20000100800 */
[----:B------:R-:W-:Y:S01]  /*12c60*/  FADD.FTZ R252, R204, R252 ;  /* 0x000000fcccfc7221 */ /* 0x000fe20000010000 */
[----:B------:R-:W-:Y:S02]  /*12c70*/  HMMA.16816.F32.BF16 R132, R92, R88, R20 ;  /* 0x000000585c84723c */ /* 0x000fe40000041814 */
[----:B------:R2:W-:Y:S01]  /*12c80*/  STL [R1+0x8], R0 ;  /* 0x0000080001007387 */ /* 0x0005e20000100800 */
[----:B------:R-:W-:-:S04]  /*12c90*/  FADD.FTZ R252, R203, R252 ;  /* 0x000000fccbfc7221 */ /* 0x000fc80000010000 */
[----:B------:R-:W-:Y:S01]  /*12ca0*/  FADD.FTZ R252, R202, R252 ;  /* 0x000000fccafc7221 */ /* 0x000fe20000010000 */
[----:B------:R-:W-:Y:S03]  /*12cb0*/  HMMA.16816.F32.BF16 R136, R92, R90, R136 ;  /* 0x0000005a5c88723c */ /* 0x000fe60000041888 */
[----:B------:R-:W-:-:S05]  /*12cc0*/  FADD.FTZ R252, R201, R252 ;  /* 0x000000fcc9fc7221 */ /* 0x000fca0000010000 */
[----:B------:R-:W-:Y:S01]  /*12cd0*/  HMMA.16816.F32.BF16 R148, R92, R108, R16 ;  /* 0x0000006c5c94723c */ /* 0x000fe20000041810 */
[----:B-1----:R-:W-:-:S07]  /*12ce0*/  IADD3 R2, R3, c[0x0][0x328], RZ ;  /* 0x0000ca0003027a10 */ /* 0x002fce0007ffe0ff */
[C---:B------:R-:W-:Y:S08]  /*12cf0*/  HMMA.16816.F32.BF16 R152, R92.reuse, R110, R152 ;  /* 0x0000006e5c98723c */ /* 0x040ff00000041898 */
        /* <DEDUP_REMOVED lines=17> */
.L_x_468:
[----:B------:R-:W-:-:S13]  /*12e10*/  ISETP.NE.AND P0, PT, R4, 0x1, PT ;  /* 0x000000010400780c */ /* 0x000fda0003f05270 */
[----:B------:R-:W-:-:S05]  /*12e20*/  @P0 IMAD.HI.U32 R3, R0, c[0x0][0x330], RZ ;  /* 0x0000cc0000030a27 */ /* 0x000fca00078e00ff */
[----:B------:R-:W-:-:S05]  /*12e30*/  @P0 SHF.R.U32.HI R0, RZ, c[0x0][0x334], R3 ;  /* 0x0000cd00ff000a19 */ /* 0x000fca0000011603 */
.L_x_469:
[----:B------:R-:W-:-:S05]  /*12e40*/  IMAD R0, R0, R4, c[0x0][0x32c] ;  /* 0x0000cb0000007624 */ /* 0x000fca00078e0204 */
[----:B------:R-:W-:-:S05]  /*12e50*/  IMNMX R2, R2, R0, PT ;  /* 0x0000000002027217 */ /* 0x000fca0003800200 */
.L_x_467:
[----:B--2---:R-:W-:-:S05]  /*12e60*/  IMAD.HI R2, R2, 0x2aaaaaab, RZ ;  /* 0x2aaaaaab02027827 */ /* 0x004fca00078e02ff */
[----:B------:R-:W-:-:S04]  /*12e70*/  SHF.R.U32.HI R0, RZ, 0x1f, R2 ;  /* 0x0000001fff007819 */ /* 0x000fc80000011602 */
[----:B------:R-:W-:-:S04]  /*12e80*/  LEA.HI.SX32 R2, R2, R0, 0x1d ;  /* 0x0000000002027211 */ /* 0x000fc800078feaff */
[----:B------:R-:W-:-:S04]  /*12e90*/  IMNMX R3, R241, R2, !PT ;  /* 0x00000002f1037217 */ /* 0x000fc80007800200 */
[----:B------:R-:W-:Y:S01]  /*12ea0*/  ISETP.GE.AND P0, PT, R223, R3, PT ;  /* 0x00000003df00720c */ /* 0x000fe20003f06270 */
[----:B------:R1:W-:-:S12]  /*12eb0*/  STL [R1+0xc], R3 ;  /* 0x00000c0301007387 */ /* 0x0003d80000100800 */
[----:B------:R-:W-:Y:S05]  /*12ec0*/  @!P0 BRA `(.L_x_470) ;  /* 0x000044f000008947 */ /* 0x000fea0003800000 */
[C---:B------:R-:W-:Y:S01]  /*12ed0*/  IADD3 R250, P0, R246.reuse, 0x20, RZ ;  /* 0x00000020f6fa7810 */ /* 0x040fe20007f1e0ff */
[----:B------:R-:W-:Y:S01]  /*12ee0*/  IMAD.MOV.U32 R5, RZ, RZ, R249 ;  /* 0x000000ffff057224 */ /* 0x000fe200078e00f9 */
[----:B------:R-:W-:Y:S01]  /*12ef0*/  MOV R103, R105 ;  /* 0x0000006900677202 */ /* 0x000fe20000000f00 */
[----:B------:R-:W-:Y:S01]  /*12f00*/  IMAD.MOV.U32 R4, RZ, RZ, R248 ;  /* 0x000000ffff047224 */ /* 0x000fe200078e00f8 */
[----:B------:R-:W-:Y:S01]  /*12f10*/  IADD3.X R249, RZ, R245, RZ, P0, !PT ;  /* 0x000000f5fff97210 */ /* 0x000fe200007fe4ff */
[----:B------:R-:W-:Y:S01]  /*12f20*/  IMAD.MOV.U32 R102, RZ, RZ, R106 ;  /* 0x000000ffff667224 */ /* 0x000fe200078e006a */
[----:B------:R-:W-:Y:S01]  /*12f30*/  IADD3 R248, P0, R246, 0x40, RZ ;  /* 0x00000040f6f87810 */ /* 0x000fe20007f1e0ff */
[----:B------:R-:W-:Y:S01]  /*12f40*/  IMAD.MOV.U32 R107, RZ, RZ, R104 ;  /* 0x000000ffff6b7224 */ /* 0x000fe200078e0068 */
[----:B------:R-:W-:-:S03]  /*12f50*/  MOV R108, R100 ;  /* 0x00000064006c7202 */ /* 0x000fc60000000f00 */
[----:B------:R-:W-:Y:S01]  /*12f60*/  IMAD.X R247, RZ, RZ, R245, P0 ;  /* 0x000000fffff77224 */ /* 0x000fe200000e06f5 */
[----:B------:R-:W-:-:S05]  /*12f70*/  IADD3 R246, P0, R4, 0x20, RZ ;  /* 0x0000002004f67810 */ /* 0x000fca0007f1e0ff */
[----:B------:R-:W-:Y:S01]  /*12f80*/  IMAD.X R245, RZ, RZ, R243, P0 ;  /* 0x000000fffff57224 */ /* 0x000fe200000e06f3 */
[----:B------:R-:W-:-:S04]  /*12f90*/  IADD3 R244, P0, R4, 0x40, RZ ;  /* 0x0000004004f47810 */ /* 0x000fc80007f1e0ff */
[----:B------:R-:W-:Y:S02]  /*12fa0*/  IADD3.X R243, RZ, R243, RZ, P0, !PT ;  /* 0x000000f3fff37210 */ /* 0x000fe400007fe4ff */
.L_x_489:
[----:B------:R-:W2:Y:S01]  /*12fb0*/  LDL R224, [R1+0x48] ;  /* 0x0000480001e07983 */ /* 0x000ea20000100800 */
[----:B------:R-:W-:Y:S04]  /*12fc0*/  DEPBAR.LE SB0, 0x0 ;  /* 0x000080000000791a */ /* 0x000fe80000000000 */
[----:B------:R-:W3:Y:S04]  /*12fd0*/  LDL R0, [R1+0x20] ;  /* 0x0000200001007983 */ /* 0x000ee80000100800 */
[----:B------:R-:W-:Y:S06]  /*12fe0*/  BAR.SYNC.DEFER_BLOCKING 0x0 ;  /* 0x0000000000007b1d */ /* 0x000fec0000010000 */
        /* <DEDUP_REMOVED lines=10> */
[----:B--2---:R-:W-:Y:S02]  /*13090*/  ISETP.GT.AND P0, PT, R224, R223, PT ;  /* 0x000000dfe000720c */ /* 0x004fe40003f04270 */
[C---:B---3--:R-:W-:Y:S02]  /*130a0*/  LOP3.LUT P5, RZ, R0.reuse, 0x100, RZ, 0xc0, !PT ;  /* 0x0000010000ff7812 */ /* 0x048fe400078ac0ff */
[C---:B------:R-:W-:Y:S02]  /*130b0*/  LOP3.LUT P4, RZ, R0.reuse, 0x80, RZ, 0xc0, !PT ;  /* 0x0000008000ff7812 */ /* 0x040fe4000788c0ff */
[----:B------:R-:W-:Y:S07]  /*130c0*/  LOP3.LUT P3, RZ, R0, 0x200, RZ, 0xc0, !PT ;  /* 0x0000020000ff7812 */ /* 0x000fee000786c0ff */
[----:B------:R-:W-:-:S05]  /*130d0*/  @P0 BRA `(.L_x_471) ;  /* 0x0000031000000947 */ /* 0x000fca0003800000 */
[----:B-1--4-:R-:W-:Y:S01]  /*130e0*/  SHF.R.S32.HI R0, RZ, 0x1f, R223 ;  /* 0x0000001fff007819 */ /* 0x012fe200000114df */
[----:B------:R-:W2:Y:S04]  /*130f0*/  LDL.64 R22, [R1+0x40] ;  /* 0x0000400001167983 */ /* 0x000ea80000100a00 */
[----:B------:R-:W3:Y:S01]  /*13100*/  LDL.64 R20, [R1+0x38] ;  /* 0x0000380001147983 */ /* 0x000ee20000100a00 */
[----:B------:R-:W-:Y:S03]  /*13110*/  IMAD R0, R0, c[0x0][0x208], RZ ;  /* 0x0000820000007a24 */ /* 0x000fe600078e02ff */
[----:B------:R-:W1:Y:S01]  /*13120*/  S2R R2, SR_TID.X ;  /* 0x0000000000027919 */ /* 0x000e620000002100 */
[C---:B------:R-:W-:Y:S01]  /*13130*/  IMAD R0, R223.reuse, c[0x0][0x20c], R0 ;  /* 0x00008300df007a24 */ /* 0x040fe200078e0200 */
[----:B-1----:R-:W-:Y:S01]  /*13140*/  ISETP.GT.AND P1, PT, R2, 0x3f, PT ;  /* 0x0000003f0200780c */ /* 0x002fe20003f24270 */
[----:B------:R-:W-:Y:S04]  /*13150*/  IMAD.WIDE.U32 R2, R223, c[0x0][0x208], RZ ;  /* 0x00008200df027a25 */ /* 0x000fe800078e00ff */
[----:B------:R-:W-:Y:S02]  /*13160*/  IMAD.IADD R0, R3, 0x1, R0 ;  /* 0x0000000103007824 */ /* 0x000fe400078e0200 */
[----:B------:R-:W-:Y:S04]  /*13170*/  IMAD.WIDE.U32 R2, R2, 0x30, RZ ;  /* 0x0000003002027825 */ /* 0x000fe800078e00ff */
[----:B------:R-:W-:Y:S02]  /*13180*/  IMAD R0, R0, 0x30, RZ ;  /* 0x0000003000007824 */ /* 0x000fe400078e02ff */
[----:B------:R-:W-:Y:S02]  /*13190*/  @!P1 IMAD.MOV.U32 R5, RZ, RZ, c[0x0][0x208] ;  /* 0x00008200ff059624 */ /* 0x000fe400078e00ff */
[----:B------:R-:W-:Y:S02]  /*131a0*/  @!P1 IMAD.MOV.U32 R6, RZ, RZ, c[0x0][0x20c] ;  /* 0x00008300ff069624 */ /* 0x000fe400078e00ff */
[----:B------:R-:W-:Y:S01]  /*131b0*/  IMAD.IADD R0, R3, 0x1, R0 ;  /* 0x0000000103007824 */ /* 0x000fe200078e0200 */
[C---:B------:R-:W-:Y:S04]  /*131c0*/  @!P1 LEA R4, P0, R5.reuse, R2, 0x5 ;  /* 0x0000000205049211 */ /* 0x040fe800078028ff */
[----:B------:R-:W-:Y:S02]  /*131d0*/  @!P1 LEA.HI.X R3, R5, R0, R6, 0x5, P0 ;  /* 0x0000000005039211 */ /* 0x000fe400000f2c06 */
[-C--:B--2---:R-:W-:Y:S05]  /*131e0*/  IADD3 R5, P0, R22, R2.reuse, RZ ;  /* 0x0000000216057210 */ /* 0x084fea0007f1e0ff */
[----:B---3--:R-:W-:Y:S01]  /*131f0*/  IMAD.X R7, R0, 0x1, R21, P0 ;  /* 0x0000000100077824 */ /* 0x008fe200000e0615 */
        /* <DEDUP_REMOVED lines=10> */
[----:B------:R-:W-:Y:S03]  /*132a0*/  IADD3 R2, P0, R248, R2, RZ ;  /* 0x00000002f8027210 */ /* 0x000fe60007f1e0ff */
[----:B------:R1:W-:Y:S02]  /*132b0*/  LDGSTS.E.BYPASS.LTC128B.128 [R222+0x2480], [R12.64], !P4 ;  /* 0x024800000cde7fae */ /* 0x0003e4000e101d4c */
[----:B------:R-:W-:Y:S01]  /*132c0*/  IMAD.X R0, R0, 0x1, R247, P0 ;  /* 0x0000000100007824 */ /* 0x000fe200000e06f7 */
[C---:B------:R-:W-:Y:S04]  /*132d0*/  LEA R10, P0, R2.reuse, c[0x0][0x1f8], 0x1 ;  /* 0x00007e00020a7a11 */ /* 0x040fe800078008ff */
[----:B------:R-:W-:Y:S02]  /*132e0*/  LEA.HI.X R11, R2, c[0x0][0x1fc], R0, 0x1, P0 ;  /* 0x00007f00020b7a11 */ /* 0x000fe400000f0c00 */
[----:B------:R-:W-:Y:S03]  /*132f0*/  @!P1 IADD3 R0, P0, R4, R22, RZ ;  /* 0x0000001604009210 */ /* 0x000fe60007f1e0ff */
[----:B------:R1:W-:Y:S02]  /*13300*/  LDGSTS.E.BYPASS.LTC128B.128 [R222+0x3080], [R10.64], !P3 ;  /* 0x030800000ade7fae */ /* 0x0003e4000d901d4c */
[C---:B------:R-:W-:Y:S01]  /*13310*/  @!P1 IMAD.X R2, R3.reuse, 0x1, R21, P0 ;  /* 0x0000000103029824 */ /* 0x040fe200000e0615 */
[C---:B------:R-:W-:Y:S04]  /*13320*/  @!P1 LEA R8, P0, R0.reuse, c[0x0][0x1f8], 0x1 ;  /* 0x00007e0000089a11 */ /* 0x040fe800078008ff */
[----:B------:R-:W-:Y:S02]  /*13330*/  @!P1 LEA.HI.X R9, R0, c[0x0][0x1fc], R2, 0x1, P0 ;  /* 0x00007f0000099a11 */ /* 0x000fe400000f0c02 */
[----:B------:R-:W-:Y:S03]  /*13340*/  @!P1 IADD3 R0, P0, R4, R250, RZ ;  /* 0x000000fa04009210 */ /* 0x000fe60007f1e0ff */
[----:B------:R1:W-:Y:S02]  /*13350*/  @!P1 LDGSTS.E.BYPASS.LTC128B.128 [R222+0x2080], [R8.64], !P5 ;  /* 0x0208000008de9fae */ /* 0x0003e4000e901d4c */
[C---:B------:R-:W-:Y:S01]  /*13360*/  @!P1 IMAD.X R2, R3.reuse, 0x1, R249, P0 ;  /* 0x0000000103029824 */ /* 0x040fe200000e06f9 */
        /* <DEDUP_REMOVED lines=8> */
.L_x_471:
[-C--:B-1--4-:R-:W-:Y:S01]  /*133f0*/  HMMA.16816.F32.BF16 R4, R48, R16.reuse, RZ ;  /* 0x000000103004723c */ /* 0x092fe200000418ff */
        /* <DEDUP_REMOVED lines=192> */
[----:B--234-:R-:W2:Y:S04]  /*14000*/  LDL.64 R226, [R1+0x30] ;  /* 0x0000300001e27983 */ /* 0x01cea80000100a00 */
[----:B------:R-:W3:Y:S04]  /*14010*/  LDL.64 R224, [R1+0x28] ;  /* 0x0000280001e07983 */ /* 0x000ee80000100a00 */
[----:B------:R-:W4:Y:S02]  /*14020*/  S2R R0, SR_TID.X ;  /* 0x0000000000007919 */ /* 0x000f240000002100 */
[----:B----4-:R-:W-:Y:S04]  /*14030*/  SHF.R.S32.HI R2, RZ, 0x1f, R0 ;  /* 0x0000001fff027819 */ /* 0x010fe80000011400 */
[----:B------:R-:W-:Y:S02]  /*14040*/  LEA.HI R2, R2, R0, RZ, 0x2 ;  /* 0x0000000002027211 */ /* 0x000fe400078f10ff */
[----:B------:R-:W-:Y:S02]  /*14050*/  IADD3 R0, R223, -0x1, RZ ;  /* 0xffffffffdf007810 */ /* 0x000fe40007ffe0ff */
[----:B------:R-:W-:Y:S02]  /*14060*/  SHF.R.S32.HI R2, RZ, 0x2, R2 ;  /* 0x00000002ff027819 */ /* 0x000fe40000011402 */
[----:B------:R-:W-:Y:S02]  /*14070*/  SHF.R.S32.HI R5, RZ, 0x1f, R0 ;  /* 0x0000001fff057819 */ /* 0x000fe40000011400 */
[----:B------:R-:W-:Y:S01]  /*14080*/  IADD3 R4, -R2, 0x30, RZ ;  /* 0x0000003002047810 */ /* 0x000fe20007ffe1ff */
[----:B------:R-:W-:Y:S03]  /*14090*/  IMAD.WIDE.U32 R2, R0, c[0x0][0x1e0], RZ ;  /* 0x0000780000027a25 */ /* 0x000fe600078e00ff */
[----:B------:R-:W-:Y:S01]  /*140a0*/  ISETP.GE.AND P1, PT, R4, 0x1, PT ;  /* 0x000000010400780c */ /* 0x000fe20003f26270 */
[----:B------:R-:W-:Y:S04]  /*140b0*/  IMAD R5, R5, c[0x0][0x1e0], RZ ;  /* 0x0000780005057a24 */ /* 0x000fe800078e02ff */
[----:B------:R-:W-:Y:S04]  /*140c0*/  IMAD R0, R0, c[0x0][0x1e4], R5 ;  /* 0x0000790000007a24 */ /* 0x000fe800078e0205 */
[----:B------:R-:W-:Y:S02]  /*140d0*/  IMAD.IADD R0, R3, 0x1, R0 ;  /* 0x0000000103007824 */ /* 0x000fe400078e0200 */
[----:B------:R-:W-:Y:S04]  /*140e0*/  IMAD.WIDE.U32 R2, R2, 0x30, RZ ;  /* 0x0000003002027825 */ /* 0x000fe800078e00ff */
[----:B------:R-:W-:Y:S04]  /*140f0*/  IMAD R0, R0, 0x30, RZ ;  /* 0x0000003000007824 */ /* 0x000fe800078e02ff */
[----:B------:R-:W-:Y:S01]  /*14100*/  IMAD.IADD R0, R3, 0x1, R0 ;  /* 0x0000000103007824 */ /* 0x000fe200078e0200 */
[-C--:B--2---:R-:W-:Y:S05]  /*14110*/  @P1 IADD3 R3, P0, R226, R2.reuse, RZ ;  /* 0x00000002e2031210 */ /* 0x084fea0007f1e0ff */
[----:B---3--:R-:W-:Y:S01]  /*14120*/  @P1 IMAD.X R7, R0, 0x1, R225, P0 ;  /* 0x0000000100071824 */ /* 0x008fe200000e06e1 */
[-C--:B------:R-:W-:Y:S05]  /*14130*/  @P1 IADD3 R5, P0, R246, R2.reuse, RZ ;  /* 0x00000002f6051210 */ /* 0x080fea0007f1e0ff */
[----:B------:R-:W-:Y:S01]  /*14140*/  @P1 IMAD.X R8, R0, 0x1, R245, P0 ;  /* 0x0000000100081824 */ /* 0x000fe200000e06f5 */
[----:B------:R-:W-:Y:S05]  /*14150*/  @P1 IADD3 R6, P0, R244, R2, RZ ;  /* 0x00000002f4061210 */ /* 0x000fea0007f1e0ff */
        /* <DEDUP_REMOVED lines=14> */
[----:B------:R-:W-:Y:S04]  /*14240*/  @P0 IADD3 R2, P2, R2, UR6, RZ ;  /* 0x0000000602020c10 */ /* 0x000fe8000ff5e0ff */
[----:B------:R-:W-:Y:S02]  /*14250*/  @P0 IADD3.X R0, R0, UR7, RZ, P2, !PT ;  /* 0x0000000700000c10 */ /* 0x000fe400097fe4ff */
        /* <DEDUP_REMOVED lines=15> */
.L_x_472:
[----:B--234-:R-:W2:Y:S01]  /*14350*/  LDL R2, [R1+0x4c] ;  /* 0x00004c0001027983 */ /* 0x01cea20000100800 */
[----:B------:R-:W-:Y:S02]  /*14360*/  IMAD.MOV.U32 R0, RZ, RZ, c[0x0][0x2c4] ;  /* 0x0000b100ff007624 */ /* 0x000fe400078e00ff */
[----:B------:R-:W-:Y:S01]  /*14370*/  IMAD.MOV.U32 R36, RZ, RZ, c[0x0][0x32c] ;  /* 0x0000cb00ff247624 */ /* 0x000fe200078e00ff */
[----:B------:R-:W3:Y:S02]  /*14380*/  LDL R33, [R1+0x1c] ;  /* 0x00001c0001217983 */ /* 0x000ee40000100800 */
[----:B------:R-:W-:Y:S02]  /*14390*/  ISETP.NE.AND P0, PT, R0, 0x1, PT ;  /* 0x000000010000780c */ /* 0x000fe40003f05270 */
[----:B------:R-:W3:Y:S04]  /*143a0*/  LDL R32, [R1+0x24] ;  /* 0x0000240001207983 */ /* 0x000ee80000100800 */
[----:B------:R-:W0:Y:S07]  /*143b0*/  LDGDEPBAR ;  /* 0x00000000000079af */ /* 0x000e2e0000000000 */
[----:B--2---:R-:W-:Y:S04]  /*143c0*/  @P0 IMAD.HI.U32 R0, R2, c[0x0][0x2c8], RZ ;  /* 0x0000b20002000a27 */ /* 0x004fe800078e00ff */
[----:B------:R-:W-:Y:S01]  /*143d0*/  IMAD.MOV.U32 R5, RZ, RZ, R2 ;  /* 0x000000ffff057224 */ /* 0x000fe200078e0002 */
[----:B------:R-:W-:Y:S01]  /*143e0*/  @P0 SHF.R.U32.HI R5, RZ, c[0x0][0x2cc], R0 ;  /* 0x0000b300ff050a19 */ /* 0x000fe20000011600 */
[----:B------:R-:W-:Y:S01]  /*143f0*/  IMAD R0, R223, -0x30, RZ ;  /* 0xffffffd0df007824 */ /* 0x000fe200078e02ff */
[----:B------:R-:W-:Y:S03]  /*14400*/  ISETP.GE.AND P0, PT, R36, 0x1, PT ;  /* 0x000000012400780c */ /* 0x000fe60003f06270 */
[----:B------:R-:W2:Y:S01]  /*14410*/  SHFL.IDX PT, R4, R5, RZ, 0x1c1f ;  /* 0x001c1fff05047589 */ /* 0x000ea200000e0000 */
[----:B------:R-:W-:Y:S04]  /*14420*/  IADD3 R7, -R251, 0x1, R0 ;  /* 0x00000001fb077810 */ /* 0x000fe80007ffe100 */
[----:B---3--:R-:W-:Y:S04]  /*14430*/  IADD3 R7, -R32, R7, R33 ;  /* 0x0000000720077210 */ /* 0x008fe80007ffe121 */
        /* <DEDUP_REMOVED lines=18> */
.L_x_475:
[----:B------:R-:W-:Y:S04]  /*14560*/  MOV R8, c[0x0][0x32c] ;  /* 0x0000cb0000087a02 */ /* 0x000fe80000000f00 */
[----:B------:R-:W-:Y:S11]  /*14570*/  ISETP.NE.AND P0, PT, R8, 0x1, PT ;  /* 0x000000010800780c */ /* 0x000ff60003f05270 */
[----:B------:R-:W-:Y:S02]  /*14580*/  @!UPT UIADD3 URZ, URZ, URZ, URZ ;  /* 0x0000003f3f3ff290 */ /* 0x000fe4000fffe03f */
[----:B------:R-:W-:Y:S05]  /*14590*/  @P0 IMAD.HI.U32 R8, R4, c[0x0][0x330], RZ ;  /* 0x0000cc0004080a27 */ /* 0x000fea00078e00ff */
[----:B------:R-:W-:Y:S02]  /*145a0*/  @P0 SHF.R.U32.HI R4, RZ, c[0x0][0x334], R8 ;  /* 0x0000cd00ff040a19 */ /* 0x000fe40000011608 */
.L_x_476:
[----:B------:R-:W-:Y:S05]  /*145b0*/  BSYNC B0 ;  /* 0x0000000000007941 */ /* 0x000fea0003800000 */
.L_x_474:
[----:B------:R-:W-:Y:S04]  /*145c0*/  IMAD.IADD R8, R0, 0x1, -R251 ;  /* 0x0000000100087824 */ /* 0x000fe800078e0afb */
[----:B------:R-:W-:Y:S05]  /*145d0*/  IMAD R4, R4, c[0x0][0x32c], R8 ;  /* 0x0000cb0004047a24 */ /* 0x000fea00078e0208 */
[----:B------:R-:W-:Y:S02]  /*145e0*/  IADD3 R8, R4, c[0x0][0x32c], RZ ;  /* 0x0000cb0004087a10 */ /* 0x000fe40007ffe0ff */
[----:B------:R-:W-:Y:S02]  /*145f0*/  IMNMX R2, R2, R4, !PT ;  /* 0x0000000402027217 */ /* 0x000fe40007800200 */
[----:B------:R-:W-:Y:S02]  /*14600*/  IMNMX R3, R3, R8, PT ;  /* 0x0000000803037217 */ /* 0x000fe40003800200 */
.L_x_473:
        /* <DEDUP_REMOVED lines=73> */
.L_x_479:
[----:B------:R-:W-:Y:S04]  /*14aa0*/  MOV R14, c[0x0][0x32c] ;  /* 0x0000cb00000e7a02 */ /* 0x000fe80000000f00 */
[----:B------:R-:W-:Y:S11]  /*14ab0*/  ISETP.NE.AND P0, PT, R14, 0x1, PT ;  /* 0x000000010e00780c */ /* 0x000ff60003f05270 */
[----:B------:R-:W-:Y:S02]  /*14ac0*/  @!UPT UIADD3 URZ, URZ, URZ, URZ ;  /* 0x0000003f3f3ff290 */ /* 0x000fe4000fffe03f */
[----:B------:R-:W-:Y:S05]  /*14ad0*/  @P0 IMAD.HI.U32 R14, R4, c[0x0][0x330], RZ ;  /* 0x0000cc00040e0a27 */ /* 0x000fea00078e00ff */
[----:B------:R-:W-:Y:S02]  /*14ae0*/  @P0 SHF.R.U32.HI R4, RZ, c[0x0][0x334], R14 ;  /* 0x0000cd00ff040a19 */ /* 0x000fe4000001160e */
.L_x_480:
[----:B------:R-:W-:Y:S05]  /*14af0*/  BSYNC B0 ;  /* 0x0000000000007941 */ /* 0x000fea0003800000 */
.L_x_478:
[----:B------:R-:W-:Y:S04]  /*14b00*/  IMAD.IADD R14, R0, 0x1, -R251 ;  /* 0x00000001000e7824 */ /* 0x000fe800078e0afb */
[----:B------:R-:W-:Y:S05]  /*14b10*/  IMAD R4, R4, c[0x0][0x32c], R14 ;  /* 0x0000cb0004047a24 */ /* 0x000fea00078e020e */
[----:B------:R-:W-:Y:S02]  /*14b20*/  IADD3 R14, R4, c[0x0][0x32c], RZ ;  /* 0x0000cb00040e7a10 */ /* 0x000fe40007ffe0ff */
[----:B------:R-:W-:Y:S02]  /*14b30*/  IMNMX R2, R2, R4, !PT ;  /* 0x0000000402027217 */ /* 0x000fe40007800200 */
[----:B------:R-:W-:Y:S02]  /*14b40*/  IMNMX R3, R3, R14, PT ;  /* 0x0000000e03037217 */ /* 0x000fe40003800200 */
.L_x_477:
        /* <DEDUP_REMOVED lines=61> */
.L_x_483:
[----:B------:R-:W-:Y:S04]  /*14f20*/  MOV R14, c[0x0][0x32c] ;  /* 0x0000cb00000e7a02 */ /* 0x000fe80000000f00 */
[----:B------:R-:W-:Y:S11]  /*14f30*/  ISETP.NE.AND P0, PT, R14, 0x1, PT ;  /* 0x000000010e00780c */ /* 0x000ff60003f05270 */
[----:B------:R-:W-:Y:S02]  /*14f40*/  @!UPT UIADD3 URZ, URZ, URZ, URZ ;  /* 0x0000003f3f3ff290 */ /* 0x000fe4000fffe03f */
[----:B------:R-:W-:Y:S05]  /*14f50*/  @P0 IMAD.HI.U32 R14, R4, c[0x0][0x330], RZ ;  /* 0x0000cc00040e0a27 */ /* 0x000fea00078e00ff */
[----:B------:R-:W-:Y:S02]  /*14f60*/  @P0 SHF.R.U32.HI R4, RZ, c[0x0][0x334], R14 ;  /* 0x0000cd00ff040a19 */ /* 0x000fe4000001160e */
.L_x_484:
[----:B------:R-:W-:Y:S05]  /*14f70*/  BSYNC B0 ;  /* 0x0000000000007941 */ /* 0x000fea0003800000 */
.L_x_482:
[----:B------:R-:W-:Y:S04]  /*14f80*/  IMAD.IADD R14, R0, 0x1, -R251 ;  /* 0x00000001000e7824 */ /* 0x000fe800078e0afb */
[----:B------:R-:W-:Y:S05]  /*14f90*/  IMAD R4, R4, c[0x0][0x32c], R14 ;  /* 0x0000cb0004047a24 */ /* 0x000fea00078e020e */
[----:B------:R-:W-:Y:S02]  /*14fa0*/  IADD3 R14, R4, c[0x0][0x32c], RZ ;  /* 0x0000cb00040e7a10 */ /* 0x000fe40007ffe0ff */
[----:B------:R-:W-:Y:S02]  /*14fb0*/  IMNMX R2, R2, R4, !PT ;  /* 0x0000000402027217 */ /* 0x000fe40007800200 */
[----:B------:R-:W-:Y:S02]  /*14fc0*/  IMNMX R3, R3, R14, PT ;  /* 0x0000000e03037217 */ /* 0x000fe40003800200 */
.L_x_481:
        /* <DEDUP_REMOVED lines=61> */
.L_x_487:
[----:B------:R-:W-:Y:S04]  /*153a0*/  MOV R5, c[0x0][0x32c] ;  /* 0x0000cb0000057a02 */ /* 0x000fe80000000f00 */
[----:B------:R-:W-:Y:S11]  /*153b0*/  ISETP.NE.AND P0, PT, R5, 0x1, PT ;  /* 0x000000010500780c */ /* 0x000ff60003f05270 */
[----:B------:R-:W-:Y:S02]  /*153c0*/  @!UPT UIADD3 URZ, URZ, URZ, URZ ;  /* 0x0000003f3f3ff290 */ /* 0x000fe4000fffe03f */
[----:B------:R-:W-:Y:S05]  /*153d0*/  @P0 IMAD.HI.U32 R5, R4, c[0x0][0x330], RZ ;  /* 0x0000cc0004050a27 */ /* 0x000fea00078e00ff */
[----:B------:R-:W-:Y:S02]  /*153e0*/  @P0 SHF.R.U32.HI R4, RZ, c[0x0][0x334], R5 ;  /* 0x0000cd00ff040a19 */ /* 0x000fe40000011605 */
.L_x_488:
[----:B------:R-:W-:Y:S05]  /*153f0*/  BSYNC B0 ;  /* 0x0000000000007941 */ /* 0x000fea0003800000 */
.L_x_486:
[----:B------:R-:W-:Y:S04]  /*15400*/  IMAD.IADD R0, R0, 0x1, -R251 ;  /* 0x0000000100007824 */ /* 0x000fe800078e0afb */
[----:B------:R-:W-:Y:S05]  /*15410*/  IMAD R4, R4, c[0x0][0x32c], R0 ;  /* 0x0000cb0004047a24 */ /* 0x000fea00078e0200 */
[----:B------:R-:W-:Y:S02]  /*15420*/  IADD3 R0, R4, c[0x0][0x32c], RZ ;  /* 0x0000cb0004007a10 */ /* 0x000fe40007ffe0ff */
[----:B------:R-:W-:Y:S02]  /*15430*/  IMNMX R2, R2, R4, !PT ;  /* 0x0000000402027217 */ /* 0x000fe40007800200 */
[----:B------:R-:W-:Y:S02]  /*15440*/  IMNMX R3, R3, R0, PT ;  /* 0x0000000003037217 */ /* 0x000fe40003800200 */
.L_x_485:
        /* <DEDUP_REMOVED lines=166> */
[C---:B--2---:R-:W-:Y:S01]  /*15eb0*/  FMUL.FTZ R6, R3.reuse, R114 ;  /* 0x0000007203067220 */ /* 0x044fe20000410000 */
        /* <DEDUP_REMOVED lines=61> */
[----:B------:R-:W-:Y:S01]  /*16290*/  FMUL.FTZ R69, R100, R69 ;  /* 0x0000004564457220 */ /* 0x000fe20000410000 */
        /* <DEDUP_REMOVED lines=9> */
[----:B------:R-:W-:Y:S01]  /*16330*/  FMUL.FTZ R76, R2, R76 ;  /* 0x0000004c024c7220 */ /* 0x000fe20000410000 */
        /* <DEDUP_REMOVED lines=72> */
[C---:B------:R-:W-:Y:S02]  /*167c0*/  FMUL.FTZ R39, R3.reuse, R147 ;  /* 0x0000009303277220 */ /* 0x040fe40000410000 */
[C---:B------:R-:W-:Y:S01]  /*167d0*/  FMUL.FTZ R79, R0.reuse, R79 ;  /* 0x0000004f004f7220 */ /* 0x040fe20000410000 */
[----:B------:R1:W-:Y:S01]  /*167e0*/  MUFU.EX2 R174, R103 ;  /* 0x0000006700ae7308 */ /* 0x0003e20000000800 */
[C---:B------:R-:W-:Y:S02]  /*167f0*/  FMUL.FTZ R90, R0.reuse, R90 ;  /* 0x0000005a005a7220 */ /* 0x040fe40000410000 */
[----:B------:R-:W-:Y:S02]  /*16800*/  FMUL.FTZ R91, R0, R91 ;  /* 0x0000005b005b7220 */ /* 0x000fe40000410000 */
[----:B----4-:R-:W-:Y:S02]  /*16810*/  FMUL.FTZ R36, R100, R144 ;  /* 0x0000009064247220 */ /* 0x010fe40000410000 */
[C---:B------:R-:W-:Y:S02]  /*16820*/  FMUL.FTZ R94, R0.reuse, R94 ;  /* 0x0000005e005e7220 */ /* 0x040fe40000410000 */
[----:B------:R-:W-:Y:S02]  /*16830*/  FMUL.FTZ R95, R0, R95 ;  /* 0x0000005f005f7220 */ /* 0x000fe40000410000 */
[----:B------:R-:W-:Y:S01]  /*16840*/  FFMA.FTZ R3, R3, R252, R238 ;  /* 0x000000fc03037223 */ /* 0x000fe200000100ee */
        /* <DEDUP_REMOVED lines=53> */
[----:B------:R-:W2:Y:S01]  /*16ba0*/  LDL.LU R189, [R1] ;  /* 0x0000000001bd7983 */ /* 0x000ea20000300800 */
[----:B------:R-:W5:Y:S05]  /*16bb0*/  MUFU.EX2 R181, R111 ;  /* 0x0000006f00b57308 */ /* 0x000f6a0000000800 */
[C---:B------:R-:W-:Y:S08]  /*16bc0*/  HMMA.16816.F32.BF16 R24, R120.reuse, R124, R24 ;  /* 0x0000007c7818723c */ /* 0x040ff00000041818 */
[-C--:B------:R-:W-:Y:S01]  /*16bd0*/  HMMA.16816.F32.BF16 R28, R120, R126.reuse, R28 ;  /* 0x0000007e781c723c */ /* 0x080fe2000004181c */
[--C-:B-1----:R-:W-:Y:S04]  /*16be0*/  FFMA.FTZ R103, R185, c[0x0][0x2d0], -R164.reuse ;  /* 0x0000b400b9677a23 */ /* 0x102fe800000108a4 */
        /* <DEDUP_REMOVED lines=44> */
[----:B------:R-:W5:Y:S06]  /*16eb0*/  LDL R11, [R1+0xc] ;  /* 0x00000c00010b7983 */ /* 0x000f6c0000100800 */
[----:B------:R-:W-:Y:S01]  /*16ec0*/  FADD.FTZ R8, R237, R3 ;  /* 0x00000003ed087221 */ /* 0x000fe20000010000 */
[-C--:B------:R-:W-:Y:S04]  /*16ed0*/  HMMA.16816.F32.BF16 R120, R160, R134.reuse, R12 ;  /* 0x00000086a078723c */ /* 0x080fe8000004180c */
[----:B------:R-:W-:Y:S04]  /*16ee0*/  FADD.FTZ R8, R235, R8 ;  /* 0x00000008eb087221 */ /* 0x000fe80000010000 */
        /* <DEDUP_REMOVED lines=10> */
[-C--:B------:R-:W-:Y:S01]  /*16f90*/  HMMA.16816.F32.BF16 R52, R108, R164.reuse, R52 ;  /* 0x000000a46c34723c */ /* 0x080fe20000041834 */
[----:B------:R-:W-:Y:S07]  /*16fa0*/  FADD.FTZ R3, R233, R9 ;  /* 0x00000009e9037221 */ /* 0x000fee0000010000 */
[C---:B------:R-:W-:Y:S01]  /*16fb0*/  HMMA.16816.F32.BF16 R56, R160.reuse, R164, R56 ;  /* 0x000000a4a038723c */ /* 0x040fe20000041838 */
[----:B------:R-:W-:Y:S03]  /*16fc0*/  FADD.FTZ R10, R231, R3 ;  /* 0x00000003e70a7221 */ /* 0x000fe60000010000 */
[----:B--2---:R-:W-:Y:S02]  /*16fd0*/  FFMA.FTZ R100, R100, R189, R242 ;  /* 0x000000bd64647223 */ /* 0x004fe400000100f2 */
[----:B---3--:R-:W-:Y:S02]  /*16fe0*/  FFMA.FTZ R3, R0, R193, R227 ;  /* 0x000000c100037223 */ /* 0x008fe400000100e3 */
[-C--:B------:R-:W-:Y:S01]  /*16ff0*/  HMMA.16816.F32.BF16 R60, R160, R166.reuse, R60 ;  /* 0x000000a6a03c723c */ /* 0x080fe2000004183c */
[----:B------:R-:W-:Y:S03]  /*17000*/  FADD.FTZ R2, R241, R100 ;  /* 0x00000064f1027221 */ /* 0x000fe60000010000 */
[----:B------:R-:W-:Y:S01]  /*17010*/  FADD.FTZ R3, R228, R3 ;  /* 0x00000003e4037221 */ /* 0x000fe20000010000 */
[-C--:B------:R-:W-:Y:S01]  /*17020*/  MOV R100, R101.reuse ;  /* 0x0000006500647202 */ /* 0x080fe20000000f00 */
[----:B------:R-:W-:Y:S02]  /*17030*/  FADD.FTZ R2, R240, R2 ;  /* 0x00000002f0027221 */ /* 0x000fe40000010000 */
[----:B------:R-:W-:Y:S01]  /*17040*/  FADD.FTZ R0, R234, R10 ;  /* 0x0000000aea007221 */ /* 0x000fe20000010000 */
[C---:B------:R-:W-:Y:S03]  /*17050*/  HMMA.16816.F32.BF16 R64, R108.reuse, R166, R64 ;  /* 0x000000a66c40723c */ /* 0x040fe60000041840 */
[----:B------:R-:W-:Y:S02]  /*17060*/  FADD.FTZ R9, R239, R2 ;  /* 0x00000002ef097221 */ /* 0x000fe40000010000 */
[----:B------:R-:W-:Y:S02]  /*17070*/  FADD.FTZ R2, R236, R8 ;  /* 0x00000008ec027221 */ /* 0x000fe40000010000 */
[----:B------:R-:W-:Y:S01]  /*17080*/  FADD.FTZ R9, R226, R9 ;  /* 0x00000009e2097221 */ /* 0x000fe20000010000 */
[-C--:B------:R-:W-:Y:S01]  /*17090*/  HMMA.16816.F32.BF16 R68, R108, R168.reuse, R68 ;  /* 0x000000a86c44723c */ /* 0x080fe20000041844 */
[----:B------:R-:W-:Y:S03]  /*170a0*/  FADD.FTZ R3, R229, R3 ;  /* 0x00000003e5037221 */ /* 0x000fe60000010000 */
[----:B------:R-:W-:Y:S02]  /*170b0*/  FADD.FTZ R10, R224, R2 ;  /* 0x00000002e00a7221 */ /* 0x000fe40000010000 */
        /* <DEDUP_REMOVED lines=15> */
[-C--:B-1----:R-:W-:Y:S04]  /*171b0*/  HMMA.16816.F32.BF16 R84, R108, R4.reuse, R84 ;  /* 0x000000046c54723c */ /* 0x082fe80000041854 */
[----:B------:R-:W-:Y:S04]  /*171c0*/  FADD.FTZ R3, R174, R3 ;  /* 0x00000003ae037221 */ /* 0x000fe80000010000 */
[C---:B------:R-:W-:Y:S07]  /*171d0*/  HMMA.16816.F32.BF16 R88, R160.reuse, R4, R88 ;  /* 0x00000004a058723c */ /* 0x040fee0000041858 */
        /* <DEDUP_REMOVED lines=13> */
[----:B------:R-:W-:Y:S01]  /*172b0*/  FADD.FTZ R2, R107, R2 ;  /* 0x000000026b027221 */ /* 0x000fe20000010000 */
[----:B------:R-:W-:Y:S01]  /*172c0*/  MOV R107, R104 ;  /* 0x00000068006b7202 */ /* 0x000fe20000000f00 */
[----:B------:R-:W-:Y:S02]  /*172d0*/  FADD.FTZ R4, R183, R5 ;  /* 0x00000005b7047221 */ /* 0x000fe40000010000 */
[----:B------:R-:W-:Y:S02]  /*172e0*/  FADD.FTZ R5, R192, R0 ;  /* 0x00000000c0057221 */ /* 0x000fe40000010000 */
[----:B------:R-:W-:Y:S02]  /*172f0*/  FADD.FTZ R3, R179, R3 ;  /* 0x00000003b3037221 */ /* 0x000fe40000010000 */
[----:B------:R-:W-:Y:S01]  /*17300*/  FADD.FTZ R0, R103, R2 ;  /* 0x0000000267007221 */ /* 0x000fe20000010000 */
[----:B------:R1:W-:Y:S01]  /*17310*/  STL [R1], R5 ;  /* 0x0000000501007387 */ /* 0x0003e20000100800 */
[----:B------:R-:W-:Y:S01]  /*17320*/  FADD.FTZ R2, R177, R3 ;  /* 0x00000003b1027221 */ /* 0x000fe20000010000 */
[----:B------:R-:W-:Y:S01]  /*17330*/  MOV R103, R105 ;  /* 0x0000006900677202 */ /* 0x000fe20000000f00 */
[----:B------:R-:W-:Y:S01]  /*17340*/  FADD.FTZ R0, R102, R0 ;  /* 0x0000000066007221 */ /* 0x000fe20000010000 */
[----:B------:R-:W-:Y:S01]  /*17350*/  MOV R102, R106 ;  /* 0x0000006a00667202 */ /* 0x000fe20000000f00 */
[----:B------:R-:W-:Y:S01]  /*17360*/  FADD.FTZ R252, R181, R4 ;  /* 0x00000004b5fc7221 */ /* 0x000fe20000010000 */
[----:B------:R1:W-:Y:S04]  /*17370*/  STL [R1+0x4], R2 ;  /* 0x0000040201007387 */ /* 0x0003e80000100800 */
[----:B------:R1:W-:Y:S01]  /*17380*/  STL [R1+0x8], R0 ;  /* 0x0000080001007387 */ /* 0x0003e20000100800 */
[C---:B-----5:R-:W-:Y:S02]  /*17390*/  ISETP.GT.AND P0, PT, R223.reuse, R11, PT ;  /* 0x0000000bdf00720c */ /* 0x060fe40003f04270 */
[----:B------:R-:W-:Y:S11]  /*173a0*/  IADD3 R223, R223, -0x1, RZ ;  /* 0xffffffffdfdf7810 */ /* 0x000ff60007ffe0ff */
[----:B-1----:R-:W-:-:S05]  /*173b0*/  @P0 BRA `(.L_x_489) ;  /* 0xffffbbf000000947 */ /* 0x002fca000383ffff */
.L_x_470:
[----:B-1----:R-:W2:Y:S04]  /*173c0*/  LDL R3, [R1+0x24] ;  /* 0x0000240001037983 */ /* 0x002ea80000100800 */
[----:B------:R-:W3:Y:S01]  /*173d0*/  LDL R2, [R1+0x1c] ;  /* 0x00001c0001027983 */ /* 0x000ee20000100800 */
[----:B------:R-:W-:-:S02]  /*173e0*/  IMAD.MOV.U32 R0, RZ, RZ, c[0x0][0x2c4] ;  /* 0x0000b100ff007624 */ /* 0x000fc400078e00ff */
[----:B------:R-:W-:-:S03]  /*173f0*/  IMAD.MOV.U32 R4, RZ, RZ, c[0x0][0x32c] ;  /* 0x0000cb00ff047624 */ /* 0x000fc600078e00ff */
[----:B------:R-:W-:Y:S02]  /*17400*/  ISETP.NE.AND P1, PT, R0, 0x1, PT ;  /* 0x000000010000780c */ /* 0x000fe40003f25270 */
[----:B------:R-:W1:Y:S01]  /*17410*/  S2R R0, SR_CTAID.X ;  /* 0x0000000000007919 */ /* 0x000e620000002500 */
[----:B------:R-:W-:Y:S02]  /*17420*/  ISETP.GE.AND P0, PT, R4, 0x1, PT ;  /* 0x000000010400780c */ /* 0x000fe40003f06270 */
[----:B-1----:R-:W-:Y:S01]  /*17430*/  LEA R0, R0, 0x7f, 0x7 ;  /* 0x0000007f00007811 */ /* 0x002fe200078e38ff */
[----:B--2---:R-:W-:-:S07]  /*17440*/  IMAD.MOV.U32 R5, RZ, RZ, R3 ;  /* 0x000000ffff057224 */ /* 0x004fce00078e0003 */
[----:B------:R-:W-:Y:S01]  /*17450*/  @P1 IMAD.HI.U32 R3, R0, c[0x0][0x2c8], RZ ;  /* 0x0000b20000031a27 */ /* 0x000fe200078e00ff */
[----:B---3--:R-:W-:-:S04]  /*17460*/  IADD3 R2, R2, 0x1, -R5 ;  /* 0x0000000102027810 */ /* 0x008fc80007ffe805 */
        /* <DEDUP_REMOVED lines=13> */
.L_x_491:
[----:B------:R-:W-:-:S04]  /*17540*/  MOV R3, c[0x0][0x32c] ;  /* 0x0000cb0000037a02 */ /* 0x000fc80000000f00 */
[----:B------:R-:W-:-:S13]  /*17550*/  ISETP.NE.AND P0, PT, R3, 0x1, PT ;  /* 0x000000010300780c */ /* 0x000fda0003f05270 */
[----:B------:R-:W-:-:S05]  /*17560*/  @P0 IMAD.HI.U32 R3, R0, c[0x0][0x330], RZ ;  /* 0x0000cc0000030a27 */ /* 0x000fca00078e00ff */
[----:B------:R-:W-:-:S05]  /*17570*/  @P0 SHF.R.U32.HI R0, RZ, c[0x0][0x334], R3 ;  /* 0x0000cd00ff000a19 */ /* 0x000fca0000011603 */
.L_x_492:
[----:B------:R-:W-:-:S05]  /*17580*/  IMAD R0, R0, c[0x0][0x32c], RZ ;  /* 0x0000cb0000007a24 */ /* 0x000fca00078e02ff */
[----:B------:R-:W-:-:S03]  /*17590*/  IMNMX R2, R2, R0, !PT ;  /* 0x0000000002027217 */ /* 0x000fc60007800200 */
.L_x_490:
        /* <DEDUP_REMOVED lines=29> */
.L_x_496:
[----:B------:R-:W2:Y:S01]  /*17770*/  LDL R102, [R1+0x48] ;  /* 0x0000480001667983 */ /* 0x000ea20000100800 */
[----:B------:R-:W-:Y:S04]  /*17780*/  DEPBAR.LE SB0, 0x0 ;  /* 0x000080000000791a */ /* 0x000fe80000000000 */
[----:B---3--:R-:W3:Y:S01]  /*17790*/  LDL R0, [R1+0x20] ;  /* 0x0000200001007983 */ /* 0x008ee20000100800 */
[----:B------:R-:W-:Y:S02]  /*177a0*/  IMAD.MOV.U32 R2, RZ, RZ, R106 ;  /* 0x000000ffff027224 */ /* 0x000fe400078e006a */
[----:B------:R-:W-:Y:S01]  /*177b0*/  IMAD.MOV.U32 R3, RZ, RZ, R105 ;  /* 0x000000ffff037224 */ /* 0x000fe200078e0069 */
[----:B------:R-:W-:Y:S01]  /*177c0*/  BAR.SYNC.DEFER_BLOCKING 0x0 ;  /* 0x0000000000007b1d */ /* 0x000fe20000010000 */
[----:B------:R-:W-:Y:S05]  /*177d0*/  IMAD.MOV.U32 R101, RZ, RZ, R104 ;  /* 0x000000ffff657224 */ /* 0x000fea00078e0068 */
        /* <DEDUP_REMOVED lines=15> */
[----:B-1--4-:R-:W2:Y:S01]  /*178d0*/  LDL.64 R28, [R1+0x40] ;  /* 0x00004000011c7983 */ /* 0x012ea20000100a00 */
[----:B------:R-:W-:Y:S03]  /*178e0*/  SHF.R.S32.HI R0, RZ, 0x1f, R223 ;  /* 0x0000001fff007819 */ /* 0x000fe600000114df */
[----:B------:R-:W3:Y:S02]  /*178f0*/  LDL.64 R26, [R1+0x38] ;  /* 0x00003800011a7983 */ /* 0x000ee40000100a00 */
[----:B------:R-:W-:Y:S02]  /*17900*/  IMAD R0, R0, c[0x0][0x208], RZ ;  /* 0x0000820000007a24 */ /* 0x000fe400078e02ff */
[----:B------:R-:W4:Y:S02]  /*17910*/  LDL R25, [R1+0x18] ;  /* 0x0000180001197983 */ /* 0x000f240000100800 */
[C---:B------:R-:W-:Y:S02]  /*17920*/  IMAD R0, R223.reuse, c[0x0][0x20c], R0 ;  /* 0x00008300df007a24 */ /* 0x040fe400078e0200 */
[----:B------:R-:W5:Y:S04]  /*17930*/  LDL R24, [R1+0x14] ;  /* 0x0000140001187983 */ /* 0x000f680000100800 */
[----:B------:R-:W5:Y:S04]  /*17940*/  LDL R23, [R1+0x10] ;  /* 0x0000100001177983 */ /* 0x000f680000100800 */
[----:B------:R-:W5:Y:S04]  /*17950*/  LDL R22, [R1+0xc] ;  /* 0x00000c0001167983 */ /* 0x000f680000100800 */
[----:B------:R-:W1:Y:S02]  /*17960*/  S2R R4, SR_TID.X ;  /* 0x0000000000047919 */ /* 0x000e640000002100 */
        /* <DEDUP_REMOVED lines=11> */
[C---:B---3--:R-:W-:Y:S01]  /*17a20*/  IMAD.X R9, R0.reuse, 0x1, R27, P0 ;  /* 0x0000000100097824 */ /* 0x048fe200000e061b */
[-C--:B----4-:R-:W-:Y:S05]  /*17a30*/  IADD3 R8, P0, R25, R4.reuse, RZ ;  /* 0x0000000419087210 */ /* 0x090fea0007f1e0ff */
[----:B-----5:R-:W-:Y:S01]  /*17a40*/  IMAD.X R10, R0, 0x1, R24, P0 ;  /* 0x00000001000a7824 */ /* 0x020fe200000e0618 */
        /* <DEDUP_REMOVED lines=29> */
.L_x_494:
        /* <DEDUP_REMOVED lines=193> */
[----:B--23--:R-:W2:Y:S04]  /*18830*/  S2R R102, SR_TID.X ;  /* 0x0000000000667919 */ /* 0x00cea80000002100 */
[----:B------:R-:W3:Y:S04]  /*18840*/  LDL.64 R204, [R1+0x30] ;  /* 0x0000300001cc7983 */ /* 0x000ee80000100a00 */
[----:B----4-:R-:W4:Y:S04]  /*18850*/  LDL R22, [R1+0x60] ;  /* 0x0000600001167983 */ /* 0x010f280000100800 */
[----:B------:R-:W5:Y:S04]  /*18860*/  LDL R11, [R1+0x5c] ;  /* 0x00005c00010b7983 */ /* 0x000f680000100800 */
[----:B------:R-:W4:Y:S04]  /*18870*/  LDL R21, [R1+0x58] ;  /* 0x0000580001157983 */ /* 0x000f280000100800 */
[----:B------:R-:W4:Y:S01]  /*18880*/  LDL R20, [R1+0x54] ;  /* 0x0000540001147983 */ /* 0x000f220000100800 */
[----:B--2---:R-:W-:Y:S04]  /*18890*/  SHF.R.S32.HI R206, RZ, 0x1f, R102 ;  /* 0x0000001fffce7819 */ /* 0x004fe80000011466 */
[----:B------:R-:W-:Y:S02]  /*188a0*/  LEA.HI R206, R206, R102, RZ, 0x2 ;  /* 0x00000066cece7211 */ /* 0x000fe400078f10ff */
[----:B------:R-:W2:Y:S02]  /*188b0*/  LDL.64 R102, [R1+0x28] ;  /* 0x0000280001667983 */ /* 0x000ea40000100a00 */
[----:B------:R-:W-:Y:S04]  /*188c0*/  SHF.R.S32.HI R206, RZ, 0x2, R206 ;  /* 0x00000002ffce7819 */ /* 0x000fe800000114ce */
[----:B------:R-:W-:Y:S04]  /*188d0*/  IADD3 R0, -R206, 0x30, RZ ;  /* 0x00000030ce007810 */ /* 0x000fe80007ffe1ff */
[----:B------:R-:W-:Y:S11]  /*188e0*/  ISETP.GE.AND P1, PT, R0, 0x1, PT ;  /* 0x000000010000780c */ /* 0x000ff60003f26270 */
[----:B------:R-:W-:Y:S02]  /*188f0*/  @!UPT UIADD3 URZ, URZ, URZ, URZ ;  /* 0x0000003f3f3ff290 */ /* 0x000fe4000fffe03f */
[----:B------:R-:W-:Y:S04]  /*18900*/  @P1 IADD3 R4, R223, -0x1, RZ ;  /* 0xffffffffdf041810 */ /* 0x000fe80007ffe0ff */
[----:B------:R-:W-:Y:S01]  /*18910*/  @P1 SHF.R.S32.HI R5, RZ, 0x1f, R4 ;  /* 0x0000001fff051819 */ /* 0x000fe20000011404 */
[C---:B------:R-:W-:Y:S04]  /*18920*/  @P1 IMAD.WIDE.U32 R6, R4.reuse, c[0x0][0x1e0], RZ ;  /* 0x0000780004061a25 */ /* 0x040fe800078e00ff */
[----:B------:R-:W-:Y:S04]  /*18930*/  @P1 IMAD R5, R5, c[0x0][0x1e0], RZ ;  /* 0x0000780005051a24 */ /* 0x000fe800078e02ff */
[----:B------:R-:W-:Y:S04]  /*18940*/  @P1 IMAD R4, R4, c[0x0][0x1e4], R5 ;  /* 0x0000790004041a24 */ /* 0x000fe800078e0205 */
[----:B------:R-:W-:Y:S02]  /*18950*/  @P1 IMAD.IADD R7, R7, 0x1, R4 ;  /* 0x0000000107071824 */ /* 0x000fe400078e0204 */
[----:B---3--:R-:W-:Y:S02]  /*18960*/  @P1 IMAD.MOV.U32 R4, RZ, RZ, R204 ;  /* 0x000000ffff041224 */ /* 0x008fe400078e00cc */
[----:B--2---:R-:W-:Y:S04]  /*18970*/  @P1 IMAD.MOV.U32 R5, RZ, RZ, R103 ;  /* 0x000000ffff051224 */ /* 0x004fe800078e0067 */
[----:B------:R-:W-:Y:S04]  /*18980*/  @P1 IMAD.WIDE.U32 R4, R6, 0x30, R4 ;  /* 0x0000003006041825 */ /* 0x000fe800078e0004 */
[----:B------:R-:W-:Y:S02]  /*18990*/  @P1 IMAD R6, R7, 0x30, RZ ;  /* 0x0000003007061824 */ /* 0x000fe400078e02ff */
[C---:B------:R-:W-:Y:S02]  /*189a0*/  @P1 IMAD.SHL.U32 R7, R4.reuse, 0x2, RZ ;  /* 0x0000000204071824 */ /* 0x040fe400078e00ff */
[----:B------:R-:W-:Y:S02]  /*189b0*/  @P1 IMAD.IADD R6, R5, 0x1, R6 ;  /* 0x0000000105061824 */ /* 0x000fe400078e0206 */
[----:B------:R-:W-:Y:S01]  /*189c0*/  IMAD.U32 R5, RZ, RZ, UR7 ;  /* 0x00000007ff057e24 */ /* 0x000fe2000f8e00ff */
        /* <DEDUP_REMOVED lines=11> */
[----:B------:R-:W-:Y:S04]  /*18a80*/  @P0 IMAD.WIDE.U32 R8, R0, c[0x0][0x1e0], RZ ;  /* 0x0000780000080a25 */ /* 0x000fe800078e00ff */
[----:B------:R-:W-:Y:S04]  /*18a90*/  @P0 IMAD R4, R4, c[0x0][0x1e0], RZ ;  /* 0x0000780004040a24 */ /* 0x000fe800078e02ff */
[----:B------:R-:W-:Y:S02]  /*18aa0*/  @P0 IMAD R10, R0, c[0x0][0x1e4], R4 ;  /* 0x00007900000a0a24 */ /* 0x000fe400078e0204 */
[----:B------:R-:W-:Y:S02]  /*18ab0*/  IMAD.U32 R4, RZ, RZ, UR6 ;  /* 0x00000006ff047e24 */ /* 0x000fe4000f8e00ff */
[----:B------:R-:W-:Y:S02]  /*18ac0*/  @P0 IMAD.IADD R0, R9, 0x1, R10 ;  /* 0x0000000109000824 */ /* 0x000fe400078e020a */
[----:B------:R-:W-:Y:S04]  /*18ad0*/  @P0 IMAD.WIDE.U32 R4, R8, 0x30, R4 ;  /* 0x0000003008040825 */ /* 0x000fe800078e0004 */
[----:B------:R-:W-:Y:S04]  /*18ae0*/  @P0 IMAD R0, R0, 0x30, RZ ;  /* 0x0000003000000824 */ /* 0x000fe800078e02ff */
[----:B------:R-:W-:Y:S01]  /*18af0*/  @P0 IMAD.IADD R0, R0, 0x1, R5 ;  /* 0x0000000100000824 */ /* 0x000fe200078e0205 */
[-C--:B------:R-:W-:Y:S05]  /*18b00*/  @P0 IADD3 R5, P2, R204, R4.reuse, RZ ;  /* 0x00000004cc050210 */ /* 0x080fea0007f5e0ff */
[----:B------:R-:W-:Y:S01]  /*18b10*/  @P0 IMAD.X R8, R0, 0x1, R103, P2 ;  /* 0x0000000100080824 */ /* 0x000fe200010e0667 */
[C---:B-1----:R-:W-:Y:S04]  /*18b20*/  @P0 LEA R12, P2, R5.reuse, c[0x0][0x1c8], 0x1 ;  /* 0x00007200050c0a11 */ /* 0x042fe800078408ff */
[----:B------:R-:W-:Y:S02]  /*18b30*/  @P0 LEA.HI.X R13, R5, c[0x0][0x1cc], R8, 0x1, P2 ;  /* 0x00007300050d0a11 */ /* 0x000fe400010f0c08 */
[-C--:B----4-:R-:W-:Y:S05]  /*18b40*/  @P0 IADD3 R5, P2, R22, R4.reuse, RZ ;  /* 0x0000000416050210 */ /* 0x090fea0007f5e0ff */
[C---:B-----5:R-:W-:Y:S01]  /*18b50*/  @P0 IMAD.X R8, R0.reuse, 0x1, R11, P2 ;  /* 0x0000000100080824 */ /* 0x060fe200010e060b */
        /* <DEDUP_REMOVED lines=17> */
.L_x_495:
        /* <DEDUP_REMOVED lines=141> */
[C---:B------:R-:W-:Y:S02]  /*19540*/  FMUL.FTZ R76, R101.reuse, R76 ;  /* 0x0000004c654c7220 */ /* 0x040fe40000410000 */
[--C-:B-1----:R-:W-:Y:S01]  /*19550*/  FFMA.FTZ R3, R18, c[0x0][0x2d0], -R161.reuse ;  /* 0x0000b40012037a23 */ /* 0x102fe200000108a1 */
[----:B---3--:R-:W-:Y:S01]  /*19560*/  F2FP.BF16.PACK_AB R114, R248, R247 ;  /* 0x000000f7f872723e */ /* 0x008fe200000010ff */
[C---:B------:R-:W-:Y:S02]  /*19570*/  FMUL.FTZ R18, R102.reuse, R126 ;  /* 0x0000007e66127220 */ /* 0x040fe40000410000 */
[----:B------:R1:W-:Y:S01]  /*19580*/  MUFU.EX2 R244, R3 ;  /* 0x0000000300f47308 */ /* 0x0003e20000000800 */
[----:B------:R-:W-:Y:S02]  /*19590*/  FMUL.FTZ R77, R101, R77 ;  /* 0x0000004d654d7220 */ /* 0x000fe40000410000 */
[C---:B------:R-:W-:Y:S02]  /*195a0*/  FMUL.FTZ R82, R102.reuse, R82 ;  /* 0x0000005266527220 */ /* 0x040fe40000410000 */
[----:B------:R-:W-:Y:S01]  /*195b0*/  FMUL.FTZ R83, R102, R83 ;  /* 0x0000005366537220 */ /* 0x000fe20000410000 */
        /* <DEDUP_REMOVED lines=90> */
[C---:B-1----:R-:W-:Y:S01]  /*19b60*/  FMUL.FTZ R4, R103.reuse, R112 ;  /* 0x0000007067047220 */ /* 0x042fe20000410000 */
[----:B------:R-:W-:Y:S02]  /*19b70*/  F2FP.BF16.PACK_AB R112, R250, R249 ;  /* 0x000000f9fa70723e */ /* 0x000fe400000010ff */
[----:B----4-:R-:W-:Y:S05]  /*19b80*/  F2FP.BF16.PACK_AB R119, R238, R237 ;  /* 0x000000edee77723e */ /* 0x010fea00000010ff */
[-C--:B------:R-:W-:Y:S05]  /*19b90*/  HMMA.16816.F32.BF16 R4, R112, R20.reuse, R4 ;  /* 0x000000147004723c */ /* 0x080fea0000041804 */
[----:B--2---:R-:W-:Y:S03]  /*19ba0*/  FFMA.FTZ R100, R186, c[0x0][0x2d0], -R3 ;  /* 0x0000b400ba647a23 */ /* 0x004fe60000010803 */
        /* <DEDUP_REMOVED lines=22> */
[C---:B------:R-:W-:Y:S03]  /*19d10*/  FMUL.FTZ R39, R102.reuse, R147 ;  /* 0x0000009366277220 */ /* 0x040fe60000410000 */
[----:B------:R-:W-:Y:S02]  /*19d20*/  FFMA.FTZ R102, R102, R252, R245 ;  /* 0x000000fc66667223 */ /* 0x000fe400000100f5 */
        /* <DEDUP_REMOVED lines=10> */
[----:B------:R-:W4:Y:S01]  /*19dd0*/  LDL.LU R194, [R1+0x8] ;  /* 0x0000080001c27983 */ /* 0x000f220000300800 */
[----:B------:R1:W1:Y:S06]  /*19de0*/  MUFU.EX2 R193, R100 ;  /* 0x0000006400c17308 */ /* 0x00026c0000000800 */
        /* <DEDUP_REMOVED lines=15> */
[----:B------:R-:W2:Y:S07]  /*19ee0*/  LDL.LU R196, [R1] ;  /* 0x0000000001c47983 */ /* 0x000eae0000300800 */
[C---:B------:R-:W-:Y:S08]  /*19ef0*/  HMMA.16816.F32.BF16 R88, R116.reuse, R124, R88 ;  /* 0x0000007c7458723c */ /* 0x040ff00000041858 */
[-C--:B------:R-:W-:Y:S04]  /*19f00*/  HMMA.16816.F32.BF16 R92, R116, R126.reuse, R92 ;  /* 0x0000007e745c723c */ /* 0x080fe8000004185c */
[--C-:B-----5:R-:W-:Y:S02]  /*19f10*/  FFMA.FTZ R100, R197, c[0x0][0x2d0], -R161.reuse ;  /* 0x0000b400c5647a23 */ /* 0x120fe400000108a1 */
[----:B------:R-:W5:Y:S01]  /*19f20*/  LDL R197, [R1+0x50] ;  /* 0x0000500001c57983 */ /* 0x000f620000100800 */
[----:B------:R-:W-:Y:S01]  /*19f30*/  F2FP.BF16.PACK_AB R116, R225, R226 ;  /* 0x000000e2e174723e */ /* 0x000fe200000010ff */
[----:B------:R-:W-:Y:S01]  /*19f40*/  HMMA.16816.F32.BF16 R96, R112, R126, R96 ;  /* 0x0000007e7060723c */ /* 0x000fe20000041860 */
[----:B------:R1:W-:Y:S01]  /*19f50*/  MUFU.EX2 R187, R100 ;  /* 0x0000006400bb7308 */ /* 0x0003e20000000800 */
[----:B------:R-:W1:Y:S02]  /*19f60*/  LDSM.16.MT88.4 R124, [R209+0x2880] ;  /* 0x00288000d17c783b */ /* 0x000e640000004200 */
[----:B------:R-:W-:Y:S02]  /*19f70*/  F2FP.BF16.PACK_AB R117, R207, R224 ;  /* 0x000000e0cf75723e */ /* 0x000fe400000010ff */
[----:B------:R-:W-:Y:S02]  /*19f80*/  F2FP.BF16.PACK_AB R118, R205, R206 ;  /* 0x000000cecd76723e */ /* 0x000fe400000010ff */
[----:B------:R-:W-:Y:S04]  /*19f90*/  F2FP.BF16.PACK_AB R112, R233, R234 ;  /* 0x000000eae970723e */ /* 0x000fe800000010ff */
[----:B------:R-:W-:Y:S02]  /*19fa0*/  F2FP.BF16.PACK_AB R113, R231, R232 ;  /* 0x000000e8e771723e */ /* 0x000fe400000010ff */
[----:B------:R-:W-:Y:S02]  /*19fb0*/  F2FP.BF16.PACK_AB R114, R229, R230 ;  /* 0x000000e6e572723e */ /* 0x000fe400000010ff */
[----:B------:R-:W-:Y:S02]  /*19fc0*/  F2FP.BF16.PACK_AB R115, R227, R228 ;  /* 0x000000e4e373723e */ /* 0x000fe400000010ff */
[----:B------:R-:W-:Y:S05]  /*19fd0*/  F2FP.BF16.PACK_AB R119, R193, R204 ;  /* 0x000000ccc177723e */ /* 0x000fea00000010ff */
[-C--:B-1----:R-:W-:Y:S03]  /*19fe0*/  HMMA.16816.F32.BF16 R4, R112, R120.reuse, R4 ;  /* 0x000000787004723c */ /* 0x082fe60000041804 */
[--C-:B------:R-:W-:Y:S04]  /*19ff0*/  FFMA.FTZ R100, R198, c[0x0][0x2d0], -R161.reuse ;  /* 0x0000b400c6647a23 */ /* 0x100fe800000108a1 */
        /* <DEDUP_REMOVED lines=34> */
[-C--:B----4-:R-:W-:Y:S01]  /*1a220*/  HMMA.16816.F32.BF16 R84, R112, R124.reuse, R84 ;  /* 0x0000007c7054723c */ /* 0x090fe20000041854 */
[----:B------:R1:W4:Y:S07]  /*1a230*/  MUFU.EX2 R180, R100 ;  /* 0x0000006400b47308 */ /* 0x00032e0000000800 */
[C---:B------:R-:W-:Y:S08]  /*1a240*/  HMMA.16816.F32.BF16 R88, R116.reuse, R124, R88 ;  /* 0x0000007c7458723c */ /* 0x040ff00000041858 */
[-C--:B------:R-:W-:Y:S08]  /*1a250*/  HMMA.16816.F32.BF16 R92, R116, R126.reuse, R92 ;  /* 0x0000007e745c723c */ /* 0x080ff0000004185c */
[----:B------:R-:W-:Y:S04]  /*1a260*/  HMMA.16816.F32.BF16 R96, R112, R126, R96 ;  /* 0x0000007e7060723c */ /* 0x000fe80000041860 */
[----:B-1----:R-:W-:Y:S01]  /*1a270*/  FFMA.FTZ R100, R201, c[0x0][0x2d0], -R3 ;  /* 0x0000b400c9647a23 */ /* 0x002fe20000010803 */
[----:B----4-:R-:W-:Y:S01]  /*1a280*/  F2FP.BF16.PACK_AB R160, R180, R181 ;  /* 0x000000b5b4a0723e */ /* 0x010fe200000010ff */
[----:B------:R-:W-:Y:S02]  /*1a290*/  FFMA.FTZ R0, R0, R194, R235 ;  /* 0x000000c200007223 */ /* 0x000fe400000100eb */
[----:B------:R1:W-:Y:S04]  /*1a2a0*/  MUFU.EX2 R179, R100 ;  /* 0x0000006400b37308 */ /* 0x0003e80000000800 */
[----:B------:R-:W-:Y:S04]  /*1a2b0*/  FADD.FTZ R0, R236, R0 ;  /* 0x00000000ec007221 */ /* 0x000fe80000010000 */
[----:B------:R-:W-:Y:S02]  /*1a2c0*/  FADD.FTZ R0, R237, R0 ;  /* 0x00000000ed007221 */ /* 0x000fe40000010000 */
[--C-:B-1----:R-:W-:Y:S02]  /*1a2d0*/  FFMA.FTZ R100, R202, c[0x0][0x2d0], -R3.reuse ;  /* 0x0000b400ca647a23 */ /* 0x102fe40000010803 */
[----:B------:R-:W-:Y:S01]  /*1a2e0*/  FFMA.FTZ R3, R108, c[0x0][0x2d0], -R3 ;  /* 0x0000b4006c037a23 */ /* 0x000fe20000010803 */
[----:B------:R-:W-:Y:S01]  /*1a2f0*/  F2FP.BF16.PACK_AB R108, R192, R191 ;  /* 0x000000bfc06c723e */ /* 0x000fe200000010ff */
[----:B------:R1:W4:Y:S01]  /*1a300*/  MUFU.EX2 R178, R100 ;  /* 0x0000006400b27308 */ /* 0x0003220000000800 */
[----:B---3--:R-:W-:Y:S02]  /*1a310*/  FFMA.FTZ R101, R101, R195, R239 ;  /* 0x000000c365657223 */ /* 0x008fe400000100ef */
[--C-:B-1----:R-:W-:Y:S01]  /*1a320*/  FFMA.FTZ R100, R203, c[0x0][0x2d0], -R110.reuse ;  /* 0x0000b400cb647a23 */ /* 0x102fe2000001086e */
[----:B----4-:R-:W-:Y:S06]  /*1a330*/  F2FP.BF16.PACK_AB R161, R178, R179 ;  /* 0x000000b3b2a1723e */ /* 0x010fec00000010ff */
[----:B------:R1:W-:Y:S01]  /*1a340*/  MUFU.EX2 R177, R100 ;  /* 0x0000006400b17308 */ /* 0x0003e20000000800 */
[----:B--2---:R-:W-:Y:S02]  /*1a350*/  FFMA.FTZ R103, R103, R196, R249 ;  /* 0x000000c467677223 */ /* 0x004fe400000100f9 */
[----:B-1----:R-:W-:Y:S01]  /*1a360*/  FFMA.FTZ R100, R190, c[0x0][0x2d0], -R110 ;  /* 0x0000b400be647a23 */ /* 0x002fe2000001086e */
[----:B------:R-:W-:Y:S02]  /*1a370*/  F2FP.BF16.PACK_AB R110, R184, R185 ;  /* 0x000000b9b86e723e */ /* 0x000fe400000010ff */
[C---:B-----5:R-:W-:Y:S04]  /*1a380*/  ISETP.GT.AND P0, PT, R223.reuse, R197, PT ;  /* 0x000000c5df00720c */ /* 0x060fe80003f04270 */
[----:B------:R-:W1:Y:S01]  /*1a390*/  MUFU.EX2 R176, R100 ;  /* 0x0000006400b07308 */ /* 0x000e620000000800 */
[----:B------:R-:W-:Y:S01]  /*1a3a0*/  IADD3 R223, R223, -0x1, RZ ;  /* 0xffffffffdfdf7810 */ /* 0x000fe20007ffe0ff */
[-C--:B------:R-:W-:Y:S08]  /*1a3b0*/  HMMA.16816.F32.BF16 R112, R108, R132.reuse, R4 ;  /* 0x000000846c70723c */ /* 0x080ff00000041804 */
[----:B------:R-:W2:Y:S01]  /*1a3c0*/  MUFU.EX2 R100, R3 ;  /* 0x0000000300647308 */ /* 0x000ea20000000800 */
[----:B------:R-:W-:Y:S03]  /*1a3d0*/  FADD.FTZ R4, R238, R0 ;  /* 0x00000000ee047221 */ /* 0x000fe60000010000 */
[----:B------:R-:W-:Y:S02]  /*1a3e0*/  FADD.FTZ R5, R246, R102 ;  /* 0x00000066f6057221 */ /* 0x000fe40000010000 */
[----:B------:R-:W-:Y:S02]  /*1a3f0*/  FADD.FTZ R4, R224, R4 ;  /* 0x00000004e0047221 */ /* 0x000fe40000010000 */
[----:B------:R-:W-:Y:S02]  /*1a400*/  FADD.FTZ R5, R244, R5 ;  /* 0x00000005f4057221 */ /* 0x000fe40000010000 */
[----:B------:R-:W-:Y:S02]  /*1a410*/  FADD.FTZ R7, R207, R4 ;  /* 0x00000004cf077221 */ /* 0x000fe40000010000 */
[----:B------:R-:W-:Y:S01]  /*1a420*/  FADD.FTZ R5, R243, R5 ;  /* 0x00000005f3057221 */ /* 0x000fe20000010000 */
[----:B-1----:R-:W-:Y:S03]  /*1a430*/  F2FP.BF16.PACK_AB R162, R176, R177 ;  /* 0x000000b1b0a2723e */ /* 0x002fe600000010ff */
[----:B------:R-:W-:Y:S04]  /*1a440*/  FADD.FTZ R0, R232, R5 ;  /* 0x00000005e8007221 */ /* 0x000fe80000010000 */
        /* <DEDUP_REMOVED lines=36> */
[----:B------:R-:W-:Y:S04]  /*1a690*/  FADD.FTZ R4, R206, R8 ;  /* 0x00000008ce047221 */ /* 0x000fe80000010000 */
        /* <DEDUP_REMOVED lines=13> */
[C---:B------:R-:W-:Y:S01]  /*1a770*/  HMMA.16816.F32.BF16 R72, R160.reuse, R168, R72 ;  /* 0x000000a8a048723c */ /* 0x040fe20000041848 */
[----:B------:R1:W-:Y:S03]  /*1a780*/  STL [R1], R5 ;  /* 0x0000000501007387 */ /* 0x0003e60000100800 */
[----:B------:R-:W-:Y:S01]  /*1a790*/  FADD.FTZ R0, R100, R0 ;  /* 0x0000000064007221 */ /* 0x000fe20000010000 */
[----:B------:R1:W-:Y:S01]  /*1a7a0*/  STL [R1+0x4], R3 ;  /* 0x0000040301007387 */ /* 0x0003e20000100800 */
[----:B------:R-:W-:Y:S01]  /*1a7b0*/  FADD.FTZ R252, R182, R4 ;  /* 0x00000004b6fc7221 */ /* 0x000fe20000010000 */
[----:B------:R-:W-:Y:S01]  /*1a7c0*/  MOV R100, R2 ;  /* 0x0000000200647202 */ /* 0x000fe20000000f00 */
[-C--:B------:R-:W-:Y:S01]  /*1a7d0*/  HMMA.16816.F32.BF16 R76, R160, R170.reuse, R76 ;  /* 0x000000aaa04c723c */ /* 0x080fe2000004184c */
[----:B------:R1:W-:Y:S07]  /*1a7e0*/  STL [R1+0x8], R0 ;  /* 0x0000080001007387 */ /* 0x0003ee0000100800 */
[C---:B------:R-:W-:Y:S08]  /*1a7f0*/  HMMA.16816.F32.BF16 R80, R108.reuse, R170, R80 ;  /* 0x000000aa6c50723c */ /* 0x040ff00000041850 */
[-C--:B------:R-:W-:Y:S08]  /*1a800*/  HMMA.16816.F32.BF16 R84, R108, R172.reuse, R84 ;  /* 0x000000ac6c54723c */ /* 0x080ff00000041854 */
[C---:B------:R-:W-:Y:S08]  /*1a810*/  HMMA.16816.F32.BF16 R88, R160.reuse, R172, R88 ;  /* 0x000000aca058723c */ /* 0x040ff00000041858 */
[-C--:B------:R-:W-:Y:S08]  /*1a820*/  HMMA.16816.F32.BF16 R92, R160, R174.reuse, R92 ;  /* 0x000000aea05c723c */ /* 0x080ff0000004185c */
[----:B------:R-:W-:Y:S01]  /*1a830*/  HMMA.16816.F32.BF16 R96, R108, R174, R96 ;  /* 0x000000ae6c60723c */ /* 0x000fe20000041860 */
[----:B-1----:R-:W-:-:S07]  /*1a840*/  @P0 BRA `(.L_x_496) ;  /* 0xffffcf2000000947 */ /* 0x002fce000383ffff */
.L_x_493:
        /* <DEDUP_REMOVED lines=16> */
[----:B-1----:R-:W-:-:S04]  /*1a950*/  SHF.R.S32.HI R0, RZ, 0x1f, R6 ;  /* 0x0000001fff007819 */ /* 0x002fc80000011406 */
[----:B------:R-:W-:-:S04]  /*1a960*/  LEA.HI R0, R0, R6, RZ, 0x2 ;  /* 0x0000000600007211 */ /* 0x000fc800078f10ff */
[----:B------:R-:W-:-:S04]  /*1a970*/  SHF.R.S32.HI R0, RZ, 0x2, R0 ;  /* 0x00000002ff007819 */ /* 0x000fc80000011400 */
[----:B------:R-:W-:Y:S02]  /*1a980*/  IADD3 R224, -R0, 0x30, RZ ;  /* 0x0000003000e07810 */ /* 0x000fe40007ffe1ff */
[----:B--2---:R-:W-:-:S05]  /*1a990*/  IADD3 R250, P0, R10, 0x20, RZ ;  /* 0x000000200afa7810 */ /* 0x004fca0007f1e0ff */
[----:B---3--:R-:W-:Y:S01]  /*1a9a0*/  IMAD.X R249, RZ, RZ, R9, P0 ;  /* 0x000000fffff97224 */ /* 0x008fe200000e0609 */
[----:B------:R-:W-:-:S05]  /*1a9b0*/  IADD3 R248, P0, R10, 0x40, RZ ;  /* 0x000000400af87810 */ /* 0x000fca0007f1e0ff */
[----:B------:R-:W-:Y:S01]  /*1a9c0*/  IMAD.X R247, RZ, RZ, R9, P0 ;  /* 0x000000fffff77224 */ /* 0x000fe200000e0609 */
[----:B----4-:R-:W-:-:S05]  /*1a9d0*/  IADD3 R246, P0, R4, 0x20, RZ ;  /* 0x0000002004f67810 */ /* 0x010fca0007f1e0ff */
[----:B-----5:R-:W-:Y:S01]  /*1a9e0*/  IMAD.X R245, RZ, RZ, R3, P0 ;  /* 0x000000fffff57224 */ /* 0x020fe200000e0603 */
[----:B------:R-:W-:-:S05]  /*1a9f0*/  IADD3 R244, P0, R4, 0x40, RZ ;  /* 0x0000004004f47810 */ /* 0x000fca0007f1e0ff */
[----:B------:R-:W-:Y:S02]  /*1aa00*/  IMAD.X R243, RZ, RZ, R3, P0 ;  /* 0x000000fffff37224 */ /* 0x000fe400000e0603 */
.L_x_515:
[----:B--2---:R-:W2:Y:S01]  /*1aa10*/  LDL R0, [R1+0x20] ;  /* 0x0000200001007983 */ /* 0x004ea20000100800 */
[----:B------:R-:W-:Y:S04]  /*1aa20*/  DEPBAR.LE SB0, 0x0 ;  /* 0x000080000000791a */ /* 0x000fe80000000000 */
[----:B------:R-:W3:Y:S01]  /*1aa30*/  LDL.64 R8, [R1+0x40] ;  /* 0x0000400001087983 */ /* 0x000ee20000100a00 */
[----:B------:R-:W-:Y:S01]  /*1aa40*/  SHF.R.S32.HI R2, RZ, 0x1f, R223 ;  /* 0x0000001fff027819 */ /* 0x000fe200000114df */
[C---:B------:R-:W-:Y:S01]  /*1aa50*/  IMAD.WIDE.U32 R4, R223.reuse, UR10, RZ ;  /* 0x0000000adf047c25 */ /* 0x040fe2000f8e00ff */
[----:B------:R-:W-:Y:S02]  /*1aa60*/  MOV R10, c[0x0][0x208] ;  /* 0x00008200000a7a02 */ /* 0x000fe40000000f00 */
[----:B------:R-:W-:Y:S01]  /*1aa70*/  MOV R11, c[0x0][0x20c] ;  /* 0x00008300000b7a02 */ /* 0x000fe20000000f00 */
[----:B------:R-:W3:Y:S06]  /*1aa80*/  LDL.64 R12, [R1+0x38] ;  /* 0x00003800010c7983 */ /* 0x000eec0000100a00 */
[----:B------:R-:W-:Y:S08]  /*1aa90*/  BAR.SYNC.DEFER_BLOCKING 0x0 ;  /* 0x0000000000007b1d */ /* 0x000ff00000010000 */
        /* <DEDUP_REMOVED lines=13> */
[C---:B--2---:R-:W-:Y:S02]  /*1ab70*/  LOP3.LUT P5, RZ, R0.reuse, 0x100, RZ, 0xc0, !PT ;  /* 0x0000010000ff7812 */ /* 0x044fe400078ac0ff */
[C---:B------:R-:W-:Y:S02]  /*1ab80*/  LOP3.LUT P4, RZ, R0.reuse, 0x80, RZ, 0xc0, !PT ;  /* 0x0000008000ff7812 */ /* 0x040fe4000788c0ff */
[----:B------:R-:W-:Y:S01]  /*1ab90*/  LOP3.LUT P3, RZ, R0, 0x200, RZ, 0xc0, !PT ;  /* 0x0000020000ff7812 */ /* 0x000fe2000786c0ff */
[----:B------:R-:W-:Y:S04]  /*1aba0*/  IMAD R0, R223, UR5, RZ ;  /* 0x00000005df007c24 */ /* 0x000fe8000f8e02ff */
[----:B------:R-:W-:Y:S01]  /*1abb0*/  IMAD R0, R2, UR10, R0 ;  /* 0x0000000a02007c24 */ /* 0x000fe2000f8e0200 */
[----:B---3--:R-:W-:Y:S04]  /*1abc0*/  IADD3 R2, P0, R8, R4, RZ ;  /* 0x0000000408027210 */ /* 0x008fe80007f1e0ff */
[----:B------:R-:W-:Y:S04]  /*1abd0*/  IADD3 R0, R5, R0, RZ ;  /* 0x0000000005007210 */ /* 0x000fe80007ffe0ff */
[----:B------:R-:W-:Y:S02]  /*1abe0*/  IADD3.X R3, R0, R13, RZ, P0, !PT ;  /* 0x0000000d00037210 */ /* 0x000fe400007fe4ff */
[C---:B------:R-:W-:Y:S04]  /*1abf0*/  LEA R28, P0, R2.reuse, c[0x0][0x1f8], 0x1 ;  /* 0x00007e00021c7a11 */ /* 0x040fe800078008ff */
[----:B------:R-:W-:Y:S02]  /*1ac00*/  LEA.HI.X R29, R2, c[0x0][0x1fc], R3, 0x1, P0 ;  /* 0x00007f00021d7a11 */ /* 0x000fe400000f0c03 */
[-C--:B------:R-:W-:Y:S03]  /*1ac10*/  IADD3 R2, P0, R250, R4.reuse, RZ ;  /* 0x00000004fa027210 */ /* 0x080fe60007f1e0ff */
[----:B------:R-:W-:Y:S01]  /*1ac20*/  @!PT LDS RZ, [RZ] ;  /* 0x00000000fffff984 */ /* 0x000fe20000000800 */
[----:B------:R-:W-:Y:S01]  /*1ac30*/  @!PT LDS RZ, [RZ] ;  /* 0x00000000fffff984 */ /* 0x000fe20000000800 */
[----:B------:R-:W-:Y:S01]  /*1ac40*/  @!PT LDS RZ, [RZ] ;  /* 0x00000000fffff984 */ /* 0x000fe20000000800 */
[----:B------:R2:W-:Y:S01]  /*1ac50*/  LDGSTS.E.BYPASS.LTC128B.128 [R222+0x1880], [R28.64], !P5 ;  /* 0x018800001cde7fae */ /* 0x0005e2000e901d4c */
[----:B------:R-:W-:Y:S02]  /*1ac60*/  IADD3.X R3, R0, R249, RZ, P0, !PT ;  /* 0x000000f900037210 */ /* 0x000fe400007fe4ff */
[C---:B------:R-:W-:Y:S04]  /*1ac70*/  LEA R100, P0, R2.reuse, c[0x0][0x1f8], 0x1 ;  /* 0x00007e0002647a11 */ /* 0x040fe800078008ff */
[----:B------:R-:W-:Y:S02]  /*1ac80*/  LEA.HI.X R101, R2, c[0x0][0x1fc], R3, 0x1, P0 ;  /* 0x00007f0002657a11 */ /* 0x000fe400000f0c03 */
[-C--:B------:R-:W-:Y:S03]  /*1ac90*/  IADD3 R2, P0, R248, R4.reuse, RZ ;  /* 0x00000004f8027210 */ /* 0x080fe60007f1e0ff */
[----:B------:R3:W-:Y:S01]  /*1aca0*/  LDGSTS.E.BYPASS.LTC128B.128 [R222+0x2480], [R100.64], !P4 ;  /* 0x0248000064de7fae */ /* 0x0007e2000e101d4c */
[----:B------:R-:W-:Y:S02]  /*1acb0*/  IADD3.X R3, R0, R247, RZ, P0, !PT ;  /* 0x000000f700037210 */ /* 0x000fe400007fe4ff */
[C---:B------:R-:W-:Y:S04]  /*1acc0*/  LEA R42, P0, R2.reuse, c[0x0][0x1f8], 0x1 ;  /* 0x00007e00022a7a11 */ /* 0x040fe800078008ff */
[----:B------:R-:W-:Y:S02]  /*1acd0*/  LEA.HI.X R43, R2, c[0x0][0x1fc], R3, 0x1, P0 ;  /* 0x00007f00022b7a11 */ /* 0x000fe400000f0c03 */
[C---:B------:R-:W-:Y:S02]  /*1ace0*/  @!P1 LEA R2, P0, R10.reuse, R4, 0x5 ;  /* 0x000000040a029211 */ /* 0x040fe400078028ff */
[-C--:B-1----:R-:W-:Y:S01]  /*1acf0*/  HMMA.16816.F32.BF16 R4, R48, R16.reuse, RZ ;  /* 0x000000103004723c */ /* 0x082fe200000418ff */
[----:B------:R1:W-:Y:S02]  /*1ad00*/  LDGSTS.E.BYPASS.LTC128B.128 [R222+0x3080], [R42.64], !P3 ;  /* 0x030800002ade7fae */ /* 0x0003e4000d901d4c */
[----:B------:R-:W-:Y:S02]  /*1ad10*/  @!P1 LEA.HI.X R0, R10, R0, R11, 0x5, P0 ;  /* 0x000000000a009211 */ /* 0x000fe400000f2c0b */
        /* <DEDUP_REMOVED lines=23> */
[----:B------:R-:W0:Y:S01]  /*1ae90*/  LDGDEPBAR ;  /* 0x00000000000079af */ /* 0x000e220000000000 */
[----:B----4-:R-:W-:Y:S07]  /*1aea0*/  ISETP.GT.AND P0, PT, R223, R225, PT ;  /* 0x000000e1df00720c */ /* 0x010fee0003f04270 */
[----:B------:R-:W2:Y:S01]  /*1aeb0*/  LDSM.16.M88.4 R188, [R208+0x4880] ;  /* 0x00488000d0bc783b */ /* 0x000ea20000000200 */
[-C--:B-----5:R-:W-:Y:S07]  /*1aec0*/  HMMA.16816.F32.BF16 R36, R48, R160.reuse, RZ ;  /* 0x000000a03024723c */ /* 0x0a0fee00000418ff */
        /* <DEDUP_REMOVED lines=185> */
[----:B------:R-:W-:Y:S04]  /*1ba60*/  IMAD.WIDE.U32 R2, R0, c[0x0][0x1e0], RZ ;  /* 0x0000780000027a25 */ /* 0x000fe800078e00ff */
        /* <DEDUP_REMOVED lines=42> */
.L_x_498:
        /* <DEDUP_REMOVED lines=13> */
[C---:B------:R-:W-:Y:S02]  /*1bde0*/  IADD3 R7, -R251.reuse, 0x1, R2 ;  /* 0x00000001fb077810 */ /* 0x040fe40007ffe102 */
[----:B------:R-:W-:Y:S02]  /*1bdf0*/  IADD3 R8, -R251, R2, RZ ;  /* 0x00000002fb087210 */ /* 0x000fe40007ffe1ff */
[----:B---3--:R-:W-:Y:S04]  /*1be00*/  IADD3 R7, -R32, R7, R33 ;  /* 0x0000000720077210 */ /* 0x008fe80007ffe121 */
        /* <DEDUP_REMOVED lines=18> */
.L_x_501:
[----:B------:R-:W-:Y:S04]  /*1bf30*/  MOV R9, c[0x0][0x32c] ;  /* 0x0000cb0000097a02 */ /* 0x000fe80000000f00 */
[----:B------:R-:W-:Y:S11]  /*1bf40*/  ISETP.NE.AND P0, PT, R9, 0x1, PT ;  /* 0x000000010900780c */ /* 0x000ff60003f05270 */
[----:B------:R-:W-:Y:S02]  /*1bf50*/  @!UPT UIADD3 URZ, URZ, URZ, URZ ;  /* 0x0000003f3f3ff290 */ /* 0x000fe4000fffe03f */
[----:B------:R-:W-:Y:S05]  /*1bf60*/  @P0 IMAD.HI.U32 R9, R4, c[0x0][0x330], RZ ;  /* 0x0000cc0004090a27 */ /* 0x000fea00078e00ff */
[----:B------:R-:W-:Y:S02]  /*1bf70*/  @P0 SHF.R.U32.HI R4, RZ, c[0x0][0x334], R9 ;  /* 0x0000cd00ff040a19 */ /* 0x000fe40000011609 */
.L_x_502:
[----:B------:R-:W-:Y:S05]  /*1bf80*/  BSYNC B0 ;  /* 0x0000000000007941 */ /* 0x000fea0003800000 */
.L_x_500:
[----:B------:R-:W-:Y:S05]  /*1bf90*/  IMAD R4, R4, c[0x0][0x32c], R8 ;  /* 0x0000cb0004047a24 */ /* 0x000fea00078e0208 */
[----:B------:R-:W-:Y:S02]  /*1bfa0*/  IADD3 R9, R4, c[0x0][0x32c], RZ ;  /* 0x0000cb0004097a10 */ /* 0x000fe40007ffe0ff */
[----:B------:R-:W-:Y:S02]  /*1bfb0*/  IMNMX R0, R0, R4, !PT ;  /* 0x0000000400007217 */ /* 0x000fe40007800200 */
[----:B------:R-:W-:Y:S02]  /*1bfc0*/  IMNMX R3, R3, R9, PT ;  /* 0x0000000903037217 */ /* 0x000fe40003800200 */
.L_x_499:
        /* <DEDUP_REMOVED lines=72> */
.L_x_505:
[----:B------:R-:W-:Y:S04]  /*1c450*/  MOV R14, c[0x0][0x32c] ;  /* 0x0000cb00000e7a02 */ /* 0x000fe80000000f00 */
[----:B------:R-:W-:Y:S11]  /*1c460*/  ISETP.NE.AND P0, PT, R14, 0x1, PT ;  /* 0x000000010e00780c */ /* 0x000ff60003f05270 */
[----:B------:R-:W-:Y:S02]  /*1c470*/  @!UPT UIADD3 URZ, URZ, URZ, URZ ;  /* 0x0000003f3f3ff290 */ /* 0x000fe4000fffe03f */
[----:B------:R-:W-:Y:S05]  /*1c480*/  @P0 IMAD.HI.U32 R14, R3, c[0x0][0x330], RZ ;  /* 0x0000cc00030e0a27 */ /* 0x000fea00078e00ff */
[----:B------:R-:W-:Y:S02]  /*1c490*/  @P0 SHF.R.U32.HI R3, RZ, c[0x0][0x334], R14 ;  /* 0x0000cd00ff030a19 */ /* 0x000fe4000001160e */
.L_x_506:
[----:B------:R-:W-:Y:S05]  /*1c4a0*/  BSYNC B0 ;  /* 0x0000000000007941 */ /* 0x000fea0003800000 */
.L_x_504:
[----:B------:R-:W-:Y:S05]  /*1c4b0*/  IMAD R3, R3, c[0x0][0x32c], R8 ;  /* 0x0000cb0003037a24 */ /* 0x000fea00078e0208 */
[----:B------:R-:W-:Y:S02]  /*1c4c0*/  IADD3 R14, R3, c[0x0][0x32c], RZ ;  /* 0x0000cb00030e7a10 */ /* 0x000fe40007ffe0ff */
[----:B------:R-:W-:Y:S02]  /*1c4d0*/  IMNMX R0, R0, R3, !PT ;  /* 0x0000000300007217 */ /* 0x000fe40007800200 */
[----:B------:R-:W-:Y:S02]  /*1c4e0*/  IMNMX R2, R2, R14, PT ;  /* 0x0000000e02027217 */ /* 0x000fe40003800200 */
.L_x_503:
        /* <DEDUP_REMOVED lines=61> */
.L_x_509:
[----:B------:R-:W-:Y:S04]  /*1c8c0*/  MOV R14, c[0x0][0x32c] ;  /* 0x0000cb00000e7a02 */ /* 0x000fe80000000f00 */
[----:B------:R-:W-:Y:S11]  /*1c8d0*/  ISETP.NE.AND P0, PT, R14, 0x1, PT ;  /* 0x000000010e00780c */ /* 0x000ff60003f05270 */
[----:B------:R-:W-:Y:S02]  /*1c8e0*/  @!UPT UIADD3 URZ, URZ, URZ, URZ ;  /* 0x0000003f3f3ff290 */ /* 0x000fe4000fffe03f */
[----:B------:R-:W-:Y:S05]  /*1c8f0*/  @P0 IMAD.HI.U32 R14, R3, c[0x0][0x330], RZ ;  /* 0x0000cc00030e0a27 */ /* 0x000fea00078e00ff */
[----:B------:R-:W-:Y:S02]  /*1c900*/  @P0 SHF.R.U32.HI R3, RZ, c[0x0][0x334], R14 ;  /* 0x0000cd00ff030a19 */ /* 0x000fe4000001160e */
.L_x_510:
[----:B------:R-:W-:Y:S05]  /*1c910*/  BSYNC B0 ;  /* 0x0000000000007941 */ /* 0x000fea0003800000 */
.L_x_508:
[----:B------:R-:W-:Y:S05]  /*1c920*/  IMAD R3, R3, c[0x0][0x32c], R8 ;  /* 0x0000cb0003037a24 */ /* 0x000fea00078e0208 */
[----:B------:R-:W-:Y:S02]  /*1c930*/  IADD3 R14, R3, c[0x0][0x32c], RZ ;  /* 0x0000cb00030e7a10 */ /* 0x000fe40007ffe0ff */
[----:B------:R-:W-:Y:S02]  /*1c940*/  IMNMX R0, R0, R3, !PT ;  /* 0x0000000300007217 */ /* 0x000fe40007800200 */
[----:B------:R-:W-:Y:S02]  /*1c950*/  IMNMX R2, R2, R14, PT ;  /* 0x0000000e02027217 */ /* 0x000fe40003800200 */
.L_x_507:
        /* <DEDUP_REMOVED lines=61> */
.L_x_513:
[----:B------:R-:W-:Y:S04]  /*1cd30*/  MOV R5, c[0x0][0x32c] ;  /* 0x0000cb0000057a02 */ /* 0x000fe80000000f00 */
[----:B------:R-:W-:Y:S11]  /*1cd40*/  ISETP.NE.AND P0, PT, R5, 0x1, PT ;  /* 0x000000010500780c */ /* 0x000ff60003f05270 */
[----:B------:R-:W-:Y:S02]  /*1cd50*/  @!UPT UIADD3 URZ, URZ, URZ, URZ ;  /* 0x0000003f3f3ff290 */ /* 0x000fe4000fffe03f */
[----:B------:R-:W-:Y:S05]  /*1cd60*/  @P0 IMAD.HI.U32 R5, R3, c[0x0][0x330], RZ ;  /* 0x0000cc0003050a27 */ /* 0x000fea00078e00ff */
[----:B------:R-:W-:Y:S02]  /*1cd70*/  @P0 SHF.R.U32.HI R3, RZ, c[0x0][0x334], R5 ;  /* 0x0000cd00ff030a19 */ /* 0x000fe40000011605 */
.L_x_514:
[----:B------:R-:W-:Y:S05]  /*1cd80*/  BSYNC B0 ;  /* 0x0000000000007941 */ /* 0x000fea0003800000 */
.L_x_512:
[----:B------:R-:W-:Y:S05]  /*1cd90*/  IMAD R8, R3, c[0x0][0x32c], R8 ;  /* 0x0000cb0003087a24 */ /* 0x000fea00078e0208 */
[----:B------:R-:W-:Y:S02]  /*1cda0*/  IADD3 R3, R8, c[0x0][0x32c], RZ ;  /* 0x0000cb0008037a10 */ /* 0x000fe40007ffe0ff */
[----:B------:R-:W-:Y:S02]  /*1cdb0*/  IMNMX R0, R0, R8, !PT ;  /* 0x0000000800007217 */ /* 0x000fe40007800200 */
[----:B------:R-:W-:Y:S02]  /*1cdc0*/  IMNMX R2, R2, R3, PT ;  /* 0x0000000302027217 */ /* 0x000fe40003800200 */
.L_x_511:
        /* <DEDUP_REMOVED lines=237> */
[----:B------:R-:W-:Y:S02]  /*1dca0*/  FMUL.FTZ R77, R2, R77 ;  /* 0x0000004d024d7220 */ /* 0x000fe40000410000 */
[----:B------:R-:W-:Y:S01]  /*1dcb0*/  FMUL.FTZ R80, R100, R80 ;  /* 0x0000005064507220 */ /* 0x000fe20000410000 */
[-C--:B---3--:R-:W-:Y:S01]  /*1dcc0*/  HMMA.16816.F32.BF16 R4, R160, R20.reuse, R4 ;  /* 0x00000014a004723c */ /* 0x088fe20000041804 */
[C---:B------:R-:W-:Y:S02]  /*1dcd0*/  FMUL.FTZ R28, R2.reuse, R136 ;  /* 0x00000088021c7220 */ /* 0x040fe40000410000 */
[----:B-1----:R-:W-:Y:S02]  /*1dce0*/  FFMA.FTZ R103, R173, c[0x0][0x2d0], -R164 ;  /* 0x0000b400ad677a23 */ /* 0x002fe400000108a4 */
[----:B------:R-:W-:Y:S02]  /*1dcf0*/  FMUL.FTZ R29, R2, R137 ;  /* 0x00000089021d7220 */ /* 0x000fe40000410000 */
[----:B------:R1:W-:Y:S01]  /*1dd00*/  MUFU.EX2 R199, R103 ;  /* 0x0000006700c77308 */ /* 0x0003e20000000800 */
[----:B------:R-:W-:Y:S01]  /*1dd10*/  FMUL.FTZ R81, R100, R81 ;  /* 0x0000005164517220 */ /* 0x000fe20000410000 */
[----:B--2---:R-:W-:Y:S03]  /*1dd20*/  FSEL R0, R101, RZ, P0 ;  /* 0x000000ff65007208 */ /* 0x004fe60000000000 */
[C---:B------:R-:W-:Y:S01]  /*1dd30*/  FMUL.FTZ R82, R3.reuse, R82 ;  /* 0x0000005203527220 */ /* 0x040fe20000410000 */
        /* <DEDUP_REMOVED lines=66> */
[C---:B------:R-:W-:Y:S02]  /*1e160*/  FMUL.FTZ R39, R3.reuse, R147 ;  /* 0x0000009303277220 */ /* 0x040fe40000410000 */
[C---:B------:R-:W-:Y:S02]  /*1e170*/  FMUL.FTZ R90, R0.reuse, R90 ;  /* 0x0000005a005a7220 */ /* 0x040fe40000410000 */
[C---:B------:R-:W-:Y:S01]  /*1e180*/  FMUL.FTZ R91, R0.reuse, R91 ;  /* 0x0000005b005b7220 */ /* 0x040fe20000410000 */
[----:B------:R5:W-:Y:S01]  /*1e190*/  MUFU.EX2 R226, R40 ;  /* 0x0000002800e27308 */ /* 0x000be20000000800 */
[C---:B------:R-:W-:Y:S02]  /*1e1a0*/  FMUL.FTZ R94, R0.reuse, R94 ;  /* 0x0000005e005e7220 */ /* 0x040fe40000410000 */
[----:B------:R-:W-:Y:S02]  /*1e1b0*/  FMUL.FTZ R95, R0, R95 ;  /* 0x0000005f005f7220 */ /* 0x000fe40000410000 */
[----:B----4-:R-:W-:Y:S02]  /*1e1c0*/  FMUL.FTZ R36, R100, R144 ;  /* 0x0000009064247220 */ /* 0x010fe40000410000 */
[----:B------:R-:W-:Y:S05]  /*1e1d0*/  FFMA.FTZ R3, R3, R252, R238 ;  /* 0x000000fc03037223 */ /* 0x000fea00000100ee */
        /* <DEDUP_REMOVED lines=66> */
[----:B------:R-:W3:Y:S06]  /*1e600*/  LDL.LU R188, [R1] ;  /* 0x0000000001bc7983 */ /* 0x000eec0000300800 */
[C---:B------:R-:W-:Y:S08]  /*1e610*/  HMMA.16816.F32.BF16 R40, R120.reuse, R128, R40 ;  /* 0x000000807828723c */ /* 0x040ff00000041828 */
[-C--:B------:R-:W-:Y:S01]  /*1e620*/  HMMA.16816.F32.BF16 R44, R120, R130.reuse, R44 ;  /* 0x00000082782c723c */ /* 0x080fe2000004182c */
[--C-:B--2---:R-:W-:Y:S03]  /*1e630*/  FFMA.FTZ R103, R191, c[0x0][0x2d0], -R164.reuse ;  /* 0x0000b400bf677a23 */ /* 0x104fe600000108a4 */
[----:B------:R-:W-:Y:S01]  /*1e640*/  F2FP.BF16.PACK_AB R160, R178, R181 ;  /* 0x000000b5b2a0723e */ /* 0x000fe200000010ff */
[----:B------:R-:W-:Y:S03]  /*1e650*/  FFMA.FTZ R164, R192, c[0x0][0x2d0], -R164 ;  /* 0x0000b400c0a47a23 */ /* 0x000fe600000108a4 */
[C---:B------:R-:W-:Y:S01]  /*1e660*/  HMMA.16816.F32.BF16 R48, R112.reuse, R130, R48 ;  /* 0x000000827030723c */ /* 0x040fe20000041830 */
[----:B------:R2:W-:Y:S01]  /*1e670*/  MUFU.EX2 R180, R103 ;  /* 0x0000006700b47308 */ /* 0x0005e20000000800 */
[----:B------:R-:W1:Y:S06]  /*1e680*/  LDSM.16.MT88.4 R128, [R210+0x3480] ;  /* 0x00348000d280783b */ /* 0x000e6c0000004200 */
[-C--:B----4-:R-:W-:Y:S03]  /*1e690*/  HMMA.16816.F32.BF16 R52, R112, R116.reuse, R52 ;  /* 0x000000747034723c */ /* 0x090fe60000041834 */
[----:B------:R4:W4:Y:S05]  /*1e6a0*/  MUFU.EX2 R177, R164 ;  /* 0x000000a400b17308 */ /* 0x00092a0000000800 */
[C---:B------:R-:W-:Y:S08]  /*1e6b0*/  HMMA.16816.F32.BF16 R56, R120.reuse, R116, R56 ;  /* 0x000000747838723c */ /* 0x040ff00000041838 */
[-C--:B------:R-:W-:Y:S01]  /*1e6c0*/  HMMA.16816.F32.BF16 R60, R120, R118.reuse, R60 ;  /* 0x00000076783c723c */ /* 0x080fe2000004183c */
[--C-:B--2---:R-:W-:Y:S04]  /*1e6d0*/  FFMA.FTZ R103, R183, c[0x0][0x2d0], -R102.reuse ;  /* 0x0000b400b7677a23 */ /* 0x104fe80000010866 */
[----:B------:R2:W-:Y:S03]  /*1e6e0*/  MUFU.EX2 R172, R103 ;  /* 0x0000006700ac7308 */ /* 0x0005e60000000800 */
[C---:B------:R-:W-:Y:S01]  /*1e6f0*/  HMMA.16816.F32.BF16 R64, R112.reuse, R118, R64 ;  /* 0x000000767040723c */ /* 0x040fe20000041840 */
[----:B----4-:R-:W4:Y:S03]  /*1e700*/  LDSM.16.MT88.4 R164, [R210+0x2c80] ;  /* 0x002c8000d2a4783b */ /* 0x010f260000004200 */
[----:B------:R-:W-:Y:S04]  /*1e710*/  F2FP.BF16.PACK_AB R162, R177, R180 ;  /* 0x000000b4b1a2723e */ /* 0x000fe800000010ff */
[-C--:B-1----:R-:W-:Y:S08]  /*1e720*/  HMMA.16816.F32.BF16 R68, R112, R124.reuse, R68 ;  /* 0x0000007c7044723c */ /* 0x082ff00000041844 */
[C---:B------:R-:W-:Y:S01]  /*1e730*/  HMMA.16816.F32.BF16 R72, R120.reuse, R124, R72 ;  /* 0x0000007c7848723c */ /* 0x040fe20000041848 */
[--C-:B--2---:R-:W-:Y:S07]  /*1e740*/  FFMA.FTZ R103, R184, c[0x0][0x2d0], -R102.reuse ;  /* 0x0000b400b8677a23 */ /* 0x104fee0000010866 */
[-C--:B------:R-:W-:Y:S01]  /*1e750*/  HMMA.16816.F32.BF16 R76, R120, R126.reuse, R76 ;  /* 0x0000007e784c723c */ /* 0x080fe2000004184c */
[----:B------:R1:W2:Y:S07]  /*1e760*/  MUFU.EX2 R107, R103 ;  /* 0x00000067006b7308 */ /* 0x0002ae0000000800 */
        /* <DEDUP_REMOVED lines=8> */
[----:B--2---:R-:W-:Y:S07]  /*1e7f0*/  F2FP.BF16.PACK_AB R161, R107, R172 ;  /* 0x000000ac6ba1723e */ /* 0x004fee00000010ff */
[----:B------:R-:W-:Y:S01]  /*1e800*/  HMMA.16816.F32.BF16 R96, R112, R130, R96 ;  /* 0x000000827060723c */ /* 0x000fe20000041860 */
[----:B------:R-:W1:Y:S07]  /*1e810*/  MUFU.EX2 R102, R102 ;  /* 0x0000006600667308 */ /* 0x000e6e0000000800 */
[-C--:B------:R-:W-:Y:S01]  /*1e820*/  HMMA.16816.F32.BF16 R112, R108, R132.reuse, R4 ;  /* 0x000000846c70723c */ /* 0x080fe20000041804 */
[----:B------:R-:W2:Y:S03]  /*1e830*/  LDSM.16.MT88.4 R4, [R210+0x3880] ;  /* 0x00388000d204783b */ /* 0x000ea60000004200 */
[----:B-1----:R-:W-:Y:S07]  /*1e840*/  F2FP.BF16.PACK_AB R163, R102, R103 ;  /* 0x0000006766a3723e */ /* 0x002fee00000010ff */
[C---:B------:R-:W-:Y:S07]  /*1e850*/  HMMA.16816.F32.BF16 R116, R160.reuse, R132, R8 ;  /* 0x00000084a074723c */ /* 0x040fee0000041808 */
        /* <DEDUP_REMOVED lines=17> */
[-C--:B------:R-:W-:Y:S01]  /*1e970*/  HMMA.16816.F32.BF16 R68, R108, R168.reuse, R68 ;  /* 0x000000a86c44723c */ /* 0x080fe20000041844 */
[----:B------:R-:W-:Y:S04]  /*1e980*/  FADD.FTZ R3, R233, R9 ;  /* 0x00000009e9037221 */ /* 0x000fe80000010000 */
[----:B------:R-:W-:Y:S03]  /*1e990*/  FADD.FTZ R10, R231, R3 ;  /* 0x00000003e70a7221 */ /* 0x000fe60000010000 */
[C---:B------:R-:W-:Y:S01]  /*1e9a0*/  HMMA.16816.F32.BF16 R72, R160.reuse, R168, R72 ;  /* 0x000000a8a048723c */ /* 0x040fe20000041848 */
[----:B---3--:R-:W-:Y:S03]  /*1e9b0*/  FFMA.FTZ R3, R0, R190, R179 ;  /* 0x000000be00037223 */ /* 0x008fe600000100b3 */
[----:B------:R-:W-:Y:S02]  /*1e9c0*/  FADD.FTZ R0, R234, R10 ;  /* 0x0000000aea007221 */ /* 0x000fe40000010000 */
[----:B------:R-:W-:Y:S02]  /*1e9d0*/  FADD.FTZ R3, R228, R3 ;  /* 0x00000003e4037221 */ /* 0x000fe40000010000 */
[-C--:B------:R-:W-:Y:S04]  /*1e9e0*/  HMMA.16816.F32.BF16 R76, R160, R170.reuse, R76 ;  /* 0x000000aaa04c723c */ /* 0x080fe8000004184c */
[----:B------:R-:W-:Y:S04]  /*1e9f0*/  FADD.FTZ R3, R229, R3 ;  /* 0x00000003e5037221 */ /* 0x000fe80000010000 */
[----:B------:R-:W-:Y:S01]  /*1ea00*/  FADD.FTZ R3, R230, R3 ;  /* 0x00000003e6037221 */ /* 0x000fe20000010000 */
[C---:B------:R-:W-:Y:S03]  /*1ea10*/  HMMA.16816.F32.BF16 R80, R108.reuse, R170, R80 ;  /* 0x000000aa6c50723c */ /* 0x040fe60000041850 */
[----:B------:R-:W-:Y:S02]  /*1ea20*/  FADD.FTZ R3, R176, R3 ;  /* 0x00000003b0037221 */ /* 0x000fe40000010000 */
[----:B------:R-:W-:Y:S02]  /*1ea30*/  FFMA.FTZ R100, R100, R188, R242 ;  /* 0x000000bc64647223 */ /* 0x000fe400000100f2 */
[----:B------:R-:W-:Y:S01]  /*1ea40*/  FADD.FTZ R3, R175, R3 ;  /* 0x00000003af037221 */ /* 0x000fe20000010000 */
[-C--:B--2---:R-:W-:Y:S01]  /*1ea50*/  HMMA.16816.F32.BF16 R84, R108, R4.reuse, R84 ;  /* 0x000000046c54723c */ /* 0x084fe20000041854 */
        /* <DEDUP_REMOVED lines=42> */
[----:B------:R2:W-:Y:S03]  /*1ed00*/  STL [R1+0x4], R3 ;  /* 0x0000040301007387 */ /* 0x0005e60000100800 */
[----:B------:R-:W-:Y:S01]  /*1ed10*/  FADD.FTZ R252, R182, R4 ;  /* 0x00000004b6fc7221 */ /* 0x000fe20000010000 */
[----:B------:R2:W-:Y:S01]  /*1ed20*/  STL [R1+0x8], R2 ;  /* 0x0000080201007387 */ /* 0x0005e20000100800 */
[----:B-1----:R-:W-:Y:S04]  /*1ed30*/  IADD3 R0, R223, -0x1, RZ ;  /* 0xffffffffdf007810 */ /* 0x002fe80007ffe0ff */
[----:B------:R-:W-:Y:S01]  /*1ed40*/  MOV R223, R0 ;  /* 0x0000000000df7202 */ /* 0x000fe20000000f00 */
[----:B------:R-:W-:-:S05]  /*1ed50*/  @P0 BRA `(.L_x_515) ;  /* 0xffffbcb000000947 */ /* 0x000fca000383ffff */
.L_x_497:
[----:B------:R-:W3:Y:S04]  /*1ed60*/  LDL.LU R0, [R1] ;  /* 0x0000000001007983 */ /* 0x000ee80000300800 */
[----:B------:R-:W4:Y:S04]  /*1ed70*/  LDL.LU R7, [R1+0x4] ;  /* 0x0000040001077983 */ /* 0x000f280000300800 */
[----:B--2---:R-:W2:Y:S01]  /*1ed80*/  LDL.LU R2, [R1+0x8] ;  /* 0x0000080001027983 */ /* 0x004ea20000300800 */
[----:B------:R-:W-:-:S02]  /*1ed90*/  MOV R50, 0xff800000 ;  /* 0xff80000000327802 */ /* 0x000fc40000000f00 */
[----:B------:R-:W-:Y:S01]  /*1eda0*/  MOV R51, 0xff800000 ;  /* 0xff80000000337802 */ /* 0x000fe20000000f00 */
[----:B------:R-:W5:Y:S01]  /*1edb0*/  SHFL.BFLY PT, R8, R252, 0x2, 0x1f ;  /* 0x0c401f00fc087f89 */ /* 0x000f6200000e0000 */
[----:B------:R-:W-:Y:S01]  /*1edc0*/  PLOP3.LUT P4, PT, PT, PT, PT, 0x8, 0x0 ;  /* 0x000000000000781c */ /* 0x000fe20003f8e170 */
[----:B-----5:R-:W-:-:S05]  /*1edd0*/  FADD.FTZ R8, R8, R252 ;  /* 0x000000fc08087221 */ /* 0x020fca0000010000 */
[----:B-1----:R-:W1:Y:S02]  /*1ede0*/  SHFL.BFLY PT, R3, R8, 0x1, 0x1f ;  /* 0x0c201f0008037f89 */ /* 0x002e6400000e0000 */
[----:B-1----:R-:W-:Y:S01]  /*1edf0*/  FADD.FTZ R8, R8, R3 ;  /* 0x0000000308087221 */ /* 0x002fe20000010000 */
[----:B------:R-:W-:-:S04]  /*1ee00*/  MOV R3, RZ ;  /* 0x000000ff00037202 */ /* 0x000fc80000000f00 */
[----:B------:R-:W-:-:S13]  /*1ee10*/  FSETP.NE.FTZ.AND P2, PT, R8, RZ, PT ;  /* 0x000000ff0800720b */ /* 0x000fda0003f55000 */
[----:B------:R-:W1:Y:S08]  /*1ee20*/  @P2 MUFU.RCP R3, R8 ;  /* 0x0000000800032308 */ /* 0x000e700000001000 */
[----:B------:R-:W5:Y:S01]  /*1ee30*/  @P2 MUFU.LG2 R8, R8 ;  /* 0x0000000800082308 */ /* 0x000f620000000c00 */
        /* <DEDUP_REMOVED lines=13> */
[C---:B------:R-:W-:Y:S01]  /*1ef10*/  FMUL.FTZ R27, R3.reuse, R55 ;  /* 0x00000037031b7220 */ /* 0x040fe20000410000 */
[----:B------:R-:W-:Y:S01]  /*1ef20*/  MOV R55, 0xff800000 ;  /* 0xff80000000377802 */ /* 0x000fe20000000f00 */
        /* <DEDUP_REMOVED lines=9> */
[----:B------:R-:W-:Y:S02]  /*1efc0*/  FMUL.FTZ R99, R3, R99 ;  /* 0x0000006303637220 */ /* 0x000fe40000410000 */
[----:B-----5:R-:W-:Y:S01]  /*1efd0*/  @P2 FMUL.FTZ R8, R8, 0.69314718246459960938 ;  /* 0x3f31721808082820 */ /* 0x020fe20000410000 */
[----:B---3--:R-:W1:Y:S04]  /*1efe0*/  SHFL.BFLY PT, R4, R0, 0x2, 0x1f ;  /* 0x0c401f0000047f89 */ /* 0x008e6800000e0000 */
[----:B----4-:R-:W3:Y:S04]  /*1eff0*/  SHFL.BFLY PT, R6, R7, 0x2, 0x1f ;  /* 0x0c401f0007067f89 */ /* 0x010ee800000e0000 */
[----:B--2---:R-:W2:Y:S01]  /*1f000*/  SHFL.BFLY PT, R5, R2, 0x2, 0x1f ;  /* 0x0c401f0002057f89 */ /* 0x004ea200000e0000 */
[----:B-1----:R-:W-:-:S02]  /*1f010*/  FADD.FTZ R4, R4, R0 ;  /* 0x0000000004047221 */ /* 0x002fc40000010000 */
[----:B---3--:R-:W-:-:S03]  /*1f020*/  FADD.FTZ R6, R6, R7 ;  /* 0x0000000706067221 */ /* 0x008fc60000010000 */
[----:B------:R-:W1:Y:S01]  /*1f030*/  SHFL.BFLY PT, R0, R4, 0x1, 0x1f ;  /* 0x0c201f0004007f89 */ /* 0x000e6200000e0000 */
[----:B--2---:R-:W-:-:S03]  /*1f040*/  FADD.FTZ R5, R5, R2 ;  /* 0x0000000205057221 */ /* 0x004fc60000010000 */
[----:B------:R-:W2:Y:S04]  /*1f050*/  SHFL.BFLY PT, R2, R6, 0x1, 0x1f ;  /* 0x0c201f0006027f89 */ /* 0x000ea800000e0000 */
[----:B------:R-:W3:Y:S01]  /*1f060*/  SHFL.BFLY PT, R7, R5, 0x1, 0x1f ;  /* 0x0c201f0005077f89 */ /* 0x000ee200000e0000 */
[----:B-1----:R-:W-:Y:S01]  /*1f070*/  FADD.FTZ R4, R4, R0 ;  /* 0x0000000004047221 */ /* 0x002fe20000010000 */
[----:B------:R-:W-:-:S04]  /*1f080*/  MOV R0, RZ ;  /* 0x000000ff00007202 */ /* 0x000fc80000000f00 */
[----:B------:R-:W-:Y:S01]  /*1f090*/  FSETP.NE.FTZ.AND P3, PT, R4, RZ, PT ;  /* 0x000000ff0400720b */ /* 0x000fe20003f75000 */
[----:B--2---:R-:W-:Y:S01]  /*1f0a0*/  FADD.FTZ R6, R6, R2 ;  /* 0x0000000206067221 */ /* 0x004fe20000010000 */
[----:B------:R-:W-:Y:S01]  /*1f0b0*/  MOV R2, RZ ;  /* 0x000000ff00027202 */ /* 0x000fe20000000f00 */
[----:B---3--:R-:W-:-:S03]  /*1f0c0*/  FADD.FTZ R5, R7, R5 ;  /* 0x0000000507057221 */ /* 0x008fc60000010000 */
[----:B------:R-:W-:Y:S02]  /*1f0d0*/  FSETP.NE.FTZ.AND P1, PT, R6, RZ, PT ;  /* 0x000000ff0600720b */ /* 0x000fe40003f35000 */
[----:B------:R-:W-:-:S05]  /*1f0e0*/  FSETP.NE.FTZ.AND P0, PT, R5, RZ, PT ;  /* 0x000000ff0500720b */ /* 0x000fca0003f15000 */
[----:B------:R-:W1:Y:S01]  /*1f0f0*/  @P3 MUFU.RCP R0, R4 ;  /* 0x0000000400003308 */ /* 0x000e620000001000 */
[----:B------:R-:W-:-:S05]  /*1f100*/  @P3 MOV R3, 0x3f317218 ;  /* 0x3f31721800033802 */ /* 0x000fca0000000f00 */
[----:B------:R-:W-:Y:S02]  /*1f110*/  @P3 FMUL.FTZ R9, R3, c[0x0][0x2d0] ;  /* 0x0000b40003093a20 */ /* 0x000fe40000410000 */
[----:B------:R-:W2:Y:S01]  /*1f120*/  @P1 MUFU.RCP R2, R6 ;  /* 0x0000000600021308 */ /* 0x000ea20000001000 */
[----:B------:R-:W-:Y:S01]  /*1f130*/  @P0 MOV R7, 0x3f317218 ;  /* 0x3f31721800070802 */ /* 0x000fe20000000f00 */
[----:B-1----:R-:W-:-:S06]  /*1f140*/  FMUL.FTZ R112, R0, R112 ;  /* 0x0000007000707220 */ /* 0x002fcc0000410000 */
[----:B------:R-:W-:Y:S01]  /*1f150*/  @P3 MUFU.LG2 R10, R4 ;  /* 0x00000004000a3308 */ /* 0x000fe20000000c00 */
        /* <DEDUP_REMOVED lines=13> */
[C---:B------:R-:W-:Y:S01]  /*1f230*/  FMUL.FTZ R28, R0.reuse, R53 ;  /* 0x00000035001c7220 */ /* 0x040fe20000410000 */
[----:B------:R-:W-:Y:S01]  /*1f240*/  MOV R53, 0xff800000 ;  /* 0xff80000000357802 */ /* 0x000fe20000000f00 */
        /* <DEDUP_REMOVED lines=10> */
[----:B------:R-:W-:Y:S01]  /*1f2f0*/  MOV R0, RZ ;  /* 0x000000ff00007202 */ /* 0x000fe20000000f00 */
[----:B--2---:R-:W-:-:S02]  /*1f300*/  FMUL.FTZ R47, R2, R116 ;  /* 0x00000074022f7220 */ /* 0x004fc40000410000 */
[C---:B------:R-:W-:Y:S02]  /*1f310*/  FMUL.FTZ R117, R2.reuse, R117 ;  /* 0x0000007502757220 */ /* 0x040fe40000410000 */
[C---:B------:R-:W-:Y:S01]  /*1f320*/  FMUL.FTZ R120, R2.reuse, R120 ;  /* 0x0000007802787220 */ /* 0x040fe20000410000 */
[----:B------:R-:W1:Y:S01]  /*1f330*/  @P0 MUFU.RCP R0, R5 ;  /* 0x0000000500000308 */ /* 0x000e620000001000 */
[C---:B------:R-:W-:Y:S02]  /*1f340*/  FMUL.FTZ R46, R2.reuse, R121 ;  /* 0x00000079022e7220 */ /* 0x040fe40000410000 */
[C---:B------:R-:W-:Y:S02]  /*1f350*/  FMUL.FTZ R132, R2.reuse, R132 ;  /* 0x0000008402847220 */ /* 0x040fe40000410000 */
[C---:B------:R-:W-:Y:S02]  /*1f360*/  FMUL.FTZ R39, R2.reuse, R133 ;  /* 0x0000008502277220 */ /* 0x040fe40000410000 */
[C---:B------:R-:W-:Y:S01]  /*1f370*/  FMUL.FTZ R136, R2.reuse, R136 ;  /* 0x0000008802887220 */ /* 0x040fe20000410000 */
[----:B------:R-:W2:Y:S01]  /*1f380*/  @P0 MUFU.LG2 R5, R5 ;  /* 0x0000000500050308 */ /* 0x000ea20000000c00 */
        /* <DEDUP_REMOVED lines=44> */
[----:B------:R-:W-:-:S02]  /*1f650*/  @P3 FMUL.FTZ R10, R10, 0.69314718246459960938 ;  /* 0x3f3172180a0a3820 */ /* 0x000fc40000410000 */
[----:B------:R-:W-:Y:S02]  /*1f660*/  @P1 FMUL.FTZ R2, R0, c[0x0][0x2d0] ;  /* 0x0000b40000021a20 */ /* 0x000fe40000410000 */
[----:B------:R-:W-:Y:S02]  /*1f670*/  @P1 FMUL.FTZ R6, R6, 0.69314718246459960938 ;  /* 0x3f31721806061820 */ /* 0x000fe40000410000 */
[----:B--2---:R-:W-:Y:S02]  /*1f680*/  @P0 FMUL.FTZ R3, R5, 0.69314718246459960938 ;  /* 0x3f31721805030820 */ /* 0x004fe40000410000 */
[----:B------:R-:W-:Y:S02]  /*1f690*/  @P0 FMUL.FTZ R0, R7, c[0x0][0x2d0] ;  /* 0x0000b40007000a20 */ /* 0x000fe40000410000 */
[----:B------:R-:W-:Y:S02]  /*1f6a0*/  @P3 FFMA.FTZ R50, R9, R106, R10 ;  /* 0x0000006a09323223 */ /* 0x000fe4000001000a */
[----:B------:R-:W-:-:S02]  /*1f6b0*/  @P2 FFMA.FTZ R51, R4, R105, R8 ;  /* 0x0000006904332223 */ /* 0x000fc40000010008 */
[----:B------:R-:W-:Y:S02]  /*1f6c0*/  @P1 FFMA.FTZ R53, R2, R104, R6 ;  /* 0x0000006802351223 */ /* 0x000fe40000010006 */
[----:B------:R-:W-:Y:S02]  /*1f6d0*/  @P0 FFMA.FTZ R55, R0, R100, R3 ;  /* 0x0000006400370223 */ /* 0x000fe40000010003 */
.L_x_399:
        /* <DEDUP_REMOVED lines=151> */
.L_x_517:
[----:B-1----:R-:W-:Y:S01]  /*20050*/  LOP3.LUT R4, R48, 0xffffffe0, RZ, 0xc0, !PT ;  /* 0xffffffe030047812 */ /* 0x002fe200078ec0ff */
[----:B------:R-:W1:Y:S01]  /*20060*/  S2R R10, SR_CTAID.Y ;  /* 0x00000000000a7919 */ /* 0x000e620000002600 */
[----:B------:R-:W-:Y:S01]  /*20070*/  SHF.R.S32.HI R5, RZ, 0x1f, R49 ;  /* 0x0000001fff057819 */ /* 0x000fe20000011431 */
[----:B------:R-:W-:Y:S01]  /*20080*/  IMAD.MOV.U32 R9, RZ, RZ, c[0x0][0x4e8] ;  /* 0x00013a00ff097624 */ /* 0x000fe200078e00ff */
[----:B------:R-:W-:Y:S01]  /*20090*/  LEA.HI R0, R29, R29, RZ, 0x1 ;  /* 0x0000001d1d007211 */ /* 0x000fe200078f08ff */
[----:B------:R-:W-:Y:S01]  /*200a0*/  IMAD.IADD R8, R57, 0x1, -R4 ;  /* 0x0000000139087824 */ /* 0x000fe200078e0a04 */
[----:B------:R-:W2:Y:S01]  /*200b0*/  S2R R14, SR_CTAID.Y ;  /* 0x00000000000e7919 */ /* 0x000ea20000002600 */
[----:B------:R-:W-:Y:S01]  /*200c0*/  LEA.HI R4, R5, R49, RZ, 0x2 ;  /* 0x0000003105047211 */ /* 0x000fe200078f10ff */
[----:B------:R-:W-:Y:S01]  /*200d0*/  IMAD R12, R29, 0x20, R52 ;  /* 0x000000201d0c7824 */ /* 0x000fe200078e0234 */
[C---:B------:R-:W-:Y:S01]  /*200e0*/  LOP3.LUT R5, R0.reuse, 0x1ffffffe, RZ, 0xc0, !PT ;  /* 0x1ffffffe00057812 */ /* 0x040fe200078ec0ff */
[----:B------:R-:W3:Y:S01]  /*200f0*/  S2R R21, SR_CTAID.X ;  /* 0x0000000000157919 */ /* 0x000ee20000002500 */
[----:B------:R-:W-:Y:S01]  /*20100*/  SHF.R.S32.HI R7, RZ, 0x1f, R8 ;  /* 0x0000001fff077819 */ /* 0x000fe20000011408 */
[----:B------:R-:W-:Y:S01]  /*20110*/  IMAD.SHL.U32 R0, R0, 0x20, RZ ;  /* 0x0000002000007824 */ /* 0x000fe200078e00ff */
[----:B------:R-:W-:Y:S01]  /*20120*/  LOP3.LUT R4, R4, 0xffffffc, RZ, 0xc0, !PT ;  /* 0x0ffffffc04047812 */ /* 0x000fe200078ec0ff */
[----:B-----5:R-:W-:Y:S01]  /*20130*/  IMAD R24, R24, c[0x0][0x4e8], RZ ;  /* 0x00013a0018187a24 */ /* 0x020fe200078e02ff */
[----:B------:R-:W-:Y:S01]  /*20140*/  LEA.HI R7, R7, R8, RZ, 0x2 ;  /* 0x0000000807077211 */ /* 0x000fe200078f10ff */
[----:B------:R-:W-:Y:S01]  /*20150*/  BSSY B0, `(.L_x_518) ;  /* 0x0000087000007945 */ /* 0x000fe20003800000 */
[----:B------:R-:W-:-:S02]  /*20160*/  IADD3 R6, R29, -R5, RZ ;  /* 0x800000051d067210 */ /* 0x000fc40007ffe0ff */
[----:B------:R-:W-:Y:S01]  /*20170*/  LOP3.LUT R5, R0, 0xffffffc0, RZ, 0xc0, !PT ;  /* 0xffffffc000057812 */ /* 0x000fe200078ec0ff */
[----:B------:R-:W-:Y:S01]  /*20180*/  IMAD.IADD R0, R49, 0x1, -R4 ;  /* 0x0000000131007824 */ /* 0x000fe200078e0a04 */
[----:B------:R-:W-:Y:S02]  /*20190*/  SHF.R.S32.HI R4, RZ, 0x2, R7 ;  /* 0x00000002ff047819 */ /* 0x000fe40000011407 */
[----:B------:R-:W-:Y:S01]  /*201a0*/  ISETP.NE.AND P2, PT, R9, 0x1, PT ;  /* 0x000000010900780c */ /* 0x000fe20003f45270 */
[----:B------:R-:W-:Y:S01]  /*201b0*/  IMAD R6, R6, 0x8, R5 ;  /* 0x0000000806067824 */ /* 0x000fe200078e0205 */
[----:B------:R-:W-:Y:S01]  /*201c0*/  LEA R16, R0, R4, 0x4 ;  /* 0x0000000400107211 */ /* 0x000fe200078e20ff */
[----:B------:R-:W-:Y:S01]  /*201d0*/  IMAD R0, R3, c[0x0][0x3a0], RZ ;  /* 0x0000e80003007a24 */ /* 0x000fe200078e02ff */
[----:B-1----:R-:W-:Y:S02]  /*201e0*/  SHF.R.S32.HI R11, RZ, 0x1f, R10 ;  /* 0x0000001fff0b7819 */ /* 0x002fe4000001140a */
[----:B------:R-:W-:Y:S01]  /*201f0*/  LEA.HI R10, R52, R52, RZ, 0x1 ;  /* 0x00000034340a7211 */ /* 0x000fe200078f08ff */
[----:B------:R-:W-:Y:S01]  /*20200*/  IMAD.IADD R6, R16, 0x1, R6 ;  /* 0x0000000110067824 */ /* 0x000fe200078e0206 */
[----:B------:R-:W-:Y:S01]  /*20210*/  LOP3.LUT P0, RZ, R8, 0x3, RZ, 0xc0, !PT ;  /* 0x0000000308ff7812 */ /* 0x000fe2000780c0ff */
[----:B--2---:R-:W-:Y:S01]  /*20220*/  IMAD.WIDE.U32 R4, R14, c[0x0][0x490], R2 ;  /* 0x000124000e047a25 */ /* 0x004fe200078e0002 */
[----:B------:R-:W-:-:S02]  /*20230*/  LOP3.LUT R10, R10, 0x3fffffe, RZ, 0xc0, !PT ;  /* 0x03fffffe0a0a7812 */ /* 0x000fc400078ec0ff */
[----:B------:R-:W-:Y:S01]  /*20240*/  LEA.HI R13, R61, R57, RZ, 0x3 ;  /* 0x000000393d0d7211 */ /* 0x000fe200078f18ff */
[C---:B------:R-:W-:Y:S02]  /*20250*/  IMAD R7, R2.reuse, c[0x0][0x3a4], R0 ;  /* 0x0000e90002077a24 */ /* 0x040fe400078e0200 */
[----:B------:R-:W-:-:S04]  /*20260*/  IMAD.WIDE.U32 R2, R2, c[0x0][0x3a0], RZ ;  /* 0x0000e80002027a25 */ /* 0x000fc800078e00ff */
[----:B---3--:R-:W-:Y:S02]  /*20270*/  IMAD R0, R21, 0x80, R6 ;  /* 0x0000008015007824 */ /* 0x008fe400078e0206 */
[----:B------:R-:W-:Y:S02]  /*20280*/  IMAD R9, R11, c[0x0][0x490], RZ ;  /* 0x000124000b097a24 */ /* 0x000fe400078e02ff */
[----:B------:R-:W-:Y:S01]  /*20290*/  IMAD.IADD R3, R3, 0x1, R7 ;  /* 0x0000000103037824 */ /* 0x000fe200078e0207 */
[----:B------:R-:W-:Y:S01]  /*202a0*/  MOV R6, R0 ;  /* 0x0000000000067202 */ /* 0x000fe20000000f00 */
[----:B------:R-:W-:-:S04]  /*202b0*/  @P2 IMAD.HI.U32 R8, R0, c[0x0][0x4ec], RZ ;  /* 0x00013b0000082a27 */ /* 0x000fc800078e00ff */
[----:B------:R-:W-:Y:S01]  /*202c0*/  IMAD.IADD R7, R52, 0x1, -R10 ;  /* 0x0000000134077824 */ /* 0x000fe200078e0a0a */
[----:B------:R-:W-:Y:S01]  /*202d0*/  @P2 SHF.R.U32.HI R6, RZ, c[0x0][0x4f0], R8 ;  /* 0x00013c00ff062a19 */ /* 0x000fe20000011608 */
[C---:B------:R-:W-:Y:S02]  /*202e0*/  IMAD R9, R14.reuse, c[0x0][0x494], R9 ;  /* 0x000125000e097a24 */ /* 0x040fe400078e0209 */
[----:B------:R-:W-:Y:S01]  /*202f0*/  IMAD R20, R49, 0x8, R7 ;  /* 0x0000000831147824 */ /* 0x000fe200078e0207 */
[----:B------:R-:W-:Y:S01]  /*20300*/  SHF.R.S32.HI R7, RZ, 0x1f, R63 ;  /* 0x0000001fff077819 */ /* 0x000fe2000001143f */
[----:B------:R-:W-:Y:S01]  /*20310*/  IMAD R11, R11, c[0x0][0x3e8], RZ ;  /* 0x0000fa000b0b7a24 */ /* 0x000fe200078e02ff */
[----:B------:R-:W-:Y:S01]  /*20320*/  IADD3 R5, R5, R9, RZ ;  /* 0x0000000905057210 */ /* 0x000fe20007ffe0ff */
[----:B------:R-:W-:Y:S01]  /*20330*/  IMAD.WIDE.U32 R2, R14, c[0x0][0x3e8], R2 ;  /* 0x0000fa000e027a25 */ /* 0x000fe200078e0002 */
[----:B------:R-:W-:Y:S02]  /*20340*/  IADD3 R8, -R6, RZ, RZ ;  /* 0x000000ff06087210 */ /* 0x000fe40007ffe1ff */
[----:B------:R-:W-:Y:S01]  /*20350*/  SEL R9, R63, RZ, !P1 ;  /* 0x000000ff3f097207 */ /* 0x000fe20004800000 */
[----:B------:R-:W-:Y:S01]  /*20360*/  IMAD R12, R21, 0x80, R12 ;  /* 0x00000080150c7824 */ /* 0x000fe200078e020c */
[----:B------:R-:W-:Y:S01]  /*20370*/  SEL R10, R7, RZ, !P1 ;  /* 0x000000ff070a7207 */ /* 0x000fe20004800000 */
[----:B------:R-:W-:-:S02]  /*20380*/  IMAD R7, R14, c[0x0][0x3ec], R11 ;  /* 0x0000fb000e077a24 */ /* 0x000fc400078e020b */
        /* <DEDUP_REMOVED lines=99> */
.L_x_519:
[----:B---3--:R-:W-:Y:S05]  /*209c0*/  BSYNC B0 ;  /* 0x0000000000007941 */ /* 0x008fea0003800000 */
.L_x_518:
        /* <DEDUP_REMOVED lines=23> */
.L_x_521:
[----:B------:R-:W-:Y:S05]  /*20b40*/  BSYNC B0 ;  /* 0x0000000000007941 */ /* 0x000fea0003800000 */
.L_x_520:
        /* <DEDUP_REMOVED lines=23> */
.L_x_523:
[----:B------:R-:W-:Y:S05]  /*20cc0*/  BSYNC B0 ;  /* 0x0000000000007941 */ /* 0x000fea0003800000 */
.L_x_522:
        /* <DEDUP_REMOVED lines=24> */
.L_x_516:
        /* <DEDUP_REMOVED lines=19> */
.L_x_524:
[----:B-1----:R-:W1:Y:S01]  /*20f80*/  S2R R11, SR_TID.X ;  /* 0x00000000000b7919 */ /* 0x002e620000002100 */
[----:B------:R-:W-:Y:S01]  /*20f90*/  SHF.R.S32.HI R0, RZ, 0x1f, R8 ;  /* 0x0000001fff007819 */ /* 0x000fe20000011408 */
[----:B------:R-:W-:Y:S01]  /*20fa0*/  BSSY B0, `(.L_x_525) ;  /* 0x0000029000007945 */ /* 0x000fe20003800000 */
[----:B------:R-:W-:Y:S01]  /*20fb0*/  SEL R9, R8, RZ, !P0 ;  /* 0x000000ff08097207 */ /* 0x000fe20004000000 */
[----:B------:R-:W2:Y:S01]  /*20fc0*/  S2R R2, SR_CTAID.Y ;  /* 0x0000000000027919 */ /* 0x000ea20000002600 */
[----:B------:R-:W-:-:S03]  /*20fd0*/  SEL R10, R0, RZ, !P0 ;  /* 0x000000ff000a7207 */ /* 0x000fc60004000000 */
[----:B------:R-:W3:Y:S01]  /*20fe0*/  S2R R12, SR_CTAID.Y ;  /* 0x00000000000c7919 */ /* 0x000ee20000002600 */
[----:B-1----:R-:W-:Y:S02]  /*20ff0*/  ISETP.GT.AND P1, PT, R11, 0x7f, PT ;  /* 0x0000007f0b00780c */ /* 0x002fe40003f24270 */
[----:B--2---:R-:W-:-:S11]  /*21000*/  SHF.R.S32.HI R14, RZ, 0x1f, R2 ;  /* 0x0000001fff0e7819 */ /* 0x004fd60000011402 */
[----:B------:R-:W-:Y:S05]  /*21010*/  @P1 BRA `(.L_x_526) ;  /* 0x0000021000001947 */ /* 0x000fea0003800000 */
[----:B---3--:R-:W1:Y:S01]  /*21020*/  S2R R8, SR_CTAID.X ;  /* 0x0000000000087919 */ /* 0x008e620000002500 */
        /* <DEDUP_REMOVED lines=32> */
.L_x_526:
[----:B---3--:R-:W-:Y:S05]  /*21230*/  BSYNC B0 ;  /* 0x0000000000007941 */ /* 0x008fea0003800000 */
.L_x_525:
        /* <DEDUP_REMOVED lines=64> */
.L_x_528:
[----:B------:R-:W-:Y:S05]  /*21640*/  BSYNC B0 ;  /* 0x0000000000007941 */ /* 0x000fea0003800000 */
.L_x_527:
        /* <DEDUP_REMOVED lines=21> */
.L_x_530:
[----:B------:R-:W-:Y:S05]  /*217a0*/  BSYNC B0 ;  /* 0x0000000000007941 */ /* 0x000fea0003800000 */
.L_x_529:
        /* <DEDUP_REMOVED lines=21> */
.L_x_532:
[----:B------:R-:W-:Y:S05]  /*21900*/  BSYNC B0 ;  /* 0x0000000000007941 */ /* 0x000fea0003800000 */
.L_x_531:
        /* <DEDUP_REMOVED lines=22> */
.L_x_533:
        /* <DEDUP_REMOVED lines=9> */
.L_x_759:


//--------------------- .text._ZN7cutlass13device_kernelIN5flash19enable_sm80_to_sm89INS1_16FlashAttnFwdSm80INS1_25CollectiveMainloopFwdSm80ILi4ELi1ELb0EN4cute5tupleIJNS5_1CILi128EEENS7_ILi64EEENS7_ILi96EEEEEELi96ENS_10bfloat16_tEfNS_4arch4Sm80ELb1ELb0ELb1ELb0ELb0ELb0ELb1ELb0EEENS1_21CollectiveEpilogueFwdINS6_IJS8_SA_S9_EEENS6_IJNS7_ILi1EEESI_SI_EEESC_SE_Li128ELb0ELb1ELb0ELb0EEENS1_30DynamicPersistentTileSchedulerILi128ELi128ELb0ELb1ELb0EEEEEEEEEvNT_6ParamsE --------------------------
	.section	.text._ZN7cutlass13device_kernelIN5flash19enable_sm80_to_sm89INS1_16FlashAttnFwdSm80INS1_25CollectiveMainloopFwdSm80ILi4ELi1ELb0EN4cute5tupleIJNS5_1CILi128EEENS7_ILi64EEENS7_ILi96EEEEEELi96ENS_10bfloat16_tEfNS_4arch4Sm80ELb1ELb0ELb1ELb0ELb0ELb0ELb1ELb0EEENS1_21CollectiveEpilogueFwdINS6_IJS8_SA_S9_EEENS6_IJNS7_ILi1EEESI_SI_EEESC_SE_Li128ELb0ELb1ELb0ELb0EEENS1_30DynamicPersistentTileSchedulerILi128ELi128ELb0ELb1ELb0EEEEEEEEEvNT_6ParamsE,"ax",@progbits
	.sectioninfo	@"SHI_REGISTERS=255"
	.align	128
.text._ZN7cutlass13device_kernelIN5flash19enable_sm80_to_sm89INS1_16FlashAttnFwdSm80INS1_25CollectiveMainloopFwdSm80ILi4ELi1ELb0EN4cute5tupleIJNS5_1CILi128EEENS7_ILi64EEENS7_ILi96EEEEEELi96ENS_10bfloat16_tEfNS_4arch4Sm80ELb1ELb0ELb1ELb0ELb0ELb0ELb1ELb0EEENS1_21CollectiveEpilogueFwdINS6_IJS8_SA_S9_EEENS6_IJNS7_ILi1EEESI_SI_EEESC_SE_Li128ELb0ELb1ELb0ELb0EEENS1_30DynamicPersistentTileSchedulerILi128ELi128ELb0ELb1ELb0EEEEEEEEEvNT_6ParamsE:
        .type           _ZN7cutlass13device_kernelIN5flash19enable_sm80_to_sm89INS1_16FlashAttnFwdSm80INS1_25CollectiveMainloopFwdSm80ILi4ELi1ELb0EN4cute5tupleIJNS5_1CILi128EEENS7_ILi64EEENS7_ILi96EEEEEELi96ENS_10bfloat16_tEfNS_4arch4Sm80ELb1ELb0ELb1ELb0ELb0ELb0ELb1ELb0EEENS1_21CollectiveEpilogueFwdINS6_IJS8_SA_S9_EEENS6_IJNS7_ILi1EEESI_SI_EEESC_SE_Li128ELb0ELb1ELb0ELb0EEENS1_30DynamicPersistentTileSchedulerILi128ELi128ELb0ELb1ELb0EEEEEEEEEvNT_6ParamsE,@function
        .size           _ZN7cutlass13device_kernelIN5flash19enable_sm80_to_sm89INS1_16FlashAttnFwdSm80INS1_25CollectiveMainloopFwdSm80ILi4ELi1ELb0EN4cute5tupleIJNS5_1CILi128EEENS7_ILi64EEENS7_ILi96EEEEEELi96ENS_10bfloat16_tEfNS_4arch4Sm80ELb1ELb0ELb1ELb0ELb0ELb0ELb1ELb0EEENS1_21CollectiveEpilogueFwdINS6_IJS8_SA_S9_EEENS6_IJNS7_ILi1EEESI_SI_EEESC_SE_Li128ELb0ELb1ELb0ELb0EEENS1_30DynamicPersistentTileSchedulerILi128ELi128ELb0ELb1ELb0EEEEEEEEEvNT_6ParamsE,(.L_x_760 - _ZN7cutlass13device_kernelIN5flash19enable_sm80_to_sm89INS1_16FlashAttnFwdSm80INS1_25CollectiveMainloopFwdSm80ILi4ELi1ELb0EN4cute5tupleIJNS5_1CILi128EEENS7_ILi64EEENS7_ILi96EEEEEELi96ENS_10bfloat16_tEfNS_4arch4Sm80ELb1ELb0ELb1ELb0ELb0ELb0ELb1ELb0EEENS1_21CollectiveEpilogueFwdINS6_IJS8_SA_S9_EEENS6_IJNS7_ILi1EEESI_SI_EEESC_SE_Li128ELb0ELb1ELb0ELb0EEENS1_30DynamicPersistentTileSchedulerILi128ELi128ELb0ELb1ELb0EEEEEEEEEvNT_6ParamsE)
        .other          _ZN7cutlass13device_kernelIN5flash19enable_sm80_to_sm89INS1_16FlashAttnFwdSm80INS1_25CollectiveMainloopFwdSm80ILi4ELi1ELb0EN4cute5tupleIJNS5_1CILi128EEENS7_ILi64EEENS7_ILi96EEEEEELi96ENS_10bfloat16_tEfNS_4arch4Sm80ELb1ELb0ELb1ELb0ELb0ELb0ELb1ELb0EEENS1_21CollectiveEpilogueFwdINS6_IJS8_SA_S9_EEENS6_IJNS7_ILi1EEESI_SI_EEESC_SE_Li128ELb0ELb1ELb0ELb0EEENS1_30DynamicPersistentTileSchedulerILi128ELi128ELb0ELb1ELb0EEEEEEEEEvNT_6ParamsE,@"STO_CUDA_ENTRY STV_DEFAULT"
_ZN7cutlass13device_kernelIN5flash19enable_sm80_to_sm89INS1_16FlashAttnFwdSm80INS1_25CollectiveMainloopFwdSm80ILi4ELi1ELb0EN4cute5tupleIJNS5_1CILi128EEENS7_ILi64EEENS7_ILi96EEEEEELi96ENS_10bfloat16_tEfNS_4arch4Sm80ELb1ELb0ELb1ELb0ELb0ELb0ELb1ELb0EEENS1_21CollectiveEpilogueFwdINS6_IJS8_SA_S9_EEENS6_IJNS7_ILi1EEESI_SI_EEESC_SE_Li128ELb0ELb1ELb0ELb0EEENS1_30DynamicPersistentTileSchedulerILi128ELi128ELb0ELb1ELb0EEEEEEEEEvNT_6ParamsE:
[----:B------:R-:W-:-:S03]  /*0000*/  MOV R1, c[0x0][0x28] ;  /* 0x00000a0000017a02 */ /* 0x000fc60000000f00 */
[----:B------:R-:W1:Y:S01]  /*0010*/  S2R R18, SR_TID.X ;  /* 0x0000000000127919 */ /* 0x000e620000002100 */
[----:B------:R-:W-:-:S03]  /*0020*/  IADD3 R1, R1, -0x88, RZ ;  /* 0xffffff7801017810 */ /* 0x000fc60007ffe0ff */
[----:B------:R-:W2:Y:S01]  /*0030*/  S2R R17, SR_CTAID.X ;  /* 0x0000000000117919 */ /* 0x000ea20000002500 */
[----:B-1----:R-:W-:-:S05]  /*0040*/  SHF.R.U32.HI R2, RZ, 0x5, R18 ;  /* 0x00000005ff027819 */ /* 0x002fca0000011612 */
[----:B------:R-:W1:Y:S02]  /*0050*/  SHFL.IDX PT, R0, R2, RZ, 0x1f ;  /* 0x00001fff02007589 */ /* 0x000e6400000e0000 */
[----:B-1----:R-:W-:Y:S02]  /*0060*/  ISETP.GE.AND P0, PT, R0, 0x1, PT ;  /* 0x000000010000780c */ /* 0x002fe40003f06270 */
[----:B------:R1:W-:Y:S11]  /*0070*/  STL [R1+0x7c], R0 ;  /* 0x00007c0001007387 */ /* 0x0003f60000100800 */
[----:B------:R-:W-:Y:S06]  /*0080*/  @P0 BAR.ARV 0x4, 0x80 ;  /* 0x0102000000000b1d */ /* 0x000fec0000002000 */
[----:B--2---:R-:W-:-:S13]  /*0090*/  ISETP.GE.AND P0, PT, R17, c[0x0][0x538], PT ;  /* 0x00014e0011007a0c */ /* 0x004fda0003f06270 */
[----:B------:R-:W-:Y:S05]  /*00a0*/  @P0 EXIT ;  /* 0x000000000000094d */ /* 0x000fea0003800000 */
[----:B-1----:R-:W-:Y:S01]  /*00b0*/  SHF.R.S32.HI R6, RZ, 0x1f, R18 ;  /* 0x0000001fff067819 */ /* 0x002fe20000011412 */
[----:B------:R-:W-:Y:S01]  /*00c0*/  IMAD.MOV.U32 R206, RZ, RZ, 0x20 ;  /* 0x00000020ffce7424 */ /* 0x000fe200078e00ff */
[----:B------:R-:W-:Y:S02]  /*00d0*/  ULDC.64 UR6, c[0x0][0x118] ;  /* 0x0000460000067ab9 */ /* 0x000fe40000000a00 */
[CC--:B------:R-:W-:Y:S02]  /*00e0*/  LEA.HI R16, R6.reuse, R18.reuse, RZ, 0x3 ;  /* 0x0000001206107211 */ /* 0x0c0fe400078f18ff */
[----:B------:R-:W-:Y:S02]  /*00f0*/  LEA.HI R5, R6, R18, RZ, 0x4 ;  /* 0x0000001206057211 */ /* 0x000fe400078f20ff */
[----:B------:R-:W-:Y:S02]  /*0100*/  LOP3.LUT R0, R16, 0xfffffff8, RZ, 0xc0, !PT ;  /* 0xfffffff810007812 */ /* 0x000fe400078ec0ff */
[----:B------:R-:W-:-:S02]  /*0110*/  SHF.R.S32.HI R4, RZ, 0x4, R5 ;  /* 0x00000004ff047819 */ /* 0x000fc40000011405 */
[----:B------:R-:W-:Y:S01]  /*0120*/  LEA.HI R10, R6, R18, RZ, 0x2 ;  /* 0x00000012060a7211 */ /* 0x000fe200078f10ff */
[----:B------:R-:W-:Y:S01]  /*0130*/  IMAD.IADD R0, R18, 0x1, -R0 ;  /* 0x0000000112007824 */ /* 0x000fe200078e0a00 */
[----:B------:R-:W-:Y:S02]  /*0140*/  LEA.HI R3, R5, R4, RZ, 0x1 ;  /* 0x0000000405037211 */ /* 0x000fe400078f08ff */
[----:B------:R-:W-:Y:S02]  /*0150*/  SHF.R.S32.HI R24, RZ, 0x2, R10 ;  /* 0x00000002ff187819 */ /* 0x000fe4000001140a */
[----:B------:R-:W-:Y:S02]  /*0160*/  LEA.HI R11, R0, R0, RZ, 0x1 ;  /* 0x00000000000b7211 */ /* 0x000fe400078f08ff */
[----:B------:R-:W-:Y:S02]  /*0170*/  LOP3.LUT R3, R3, 0xfffffffe, RZ, 0xc0, !PT ;  /* 0xfffffffe03037812 */ /* 0x000fe400078ec0ff */
[----:B------:R-:W-:-:S02]  /*0180*/  LOP3.LUT R2, R11, 0x3fffffe, RZ, 0xc0, !PT ;  /* 0x03fffffe0b027812 */ /* 0x000fc400078ec0ff */
[----:B------:R-:W-:Y:S01]  /*0190*/  LEA.HI R13, R6, R18, RZ, 0x5 ;  /* 0x00000012060d7211 */ /* 0x000fe200078f28ff */
[----:B------:R-:W-:Y:S01]  /*01a0*/  IMAD.IADD R14, R4, 0x1, -R3 ;  /* 0x00000001040e7824 */ /* 0x000fe200078e0a03 */
[----:B------:R-:W-:Y:S01]  /*01b0*/  LOP3.LUT R3, R5, 0xfffffff0, RZ, 0xc0, !PT ;  /* 0xfffffff005037812 */ /* 0x000fe200078ec0ff */
[----:B------:R-:W-:Y:S01]  /*01c0*/  IMAD.IADD R204, R0, 0x1, -R2 ;  /* 0x0000000100cc7824 */ /* 0x000fe200078e0a02 */
[----:B------:R-:W-:Y:S02]  /*01d0*/  SHF.R.S32.HI R0, RZ, 0x3, R16 ;  /* 0x00000003ff007819 */ /* 0x000fe40000011410 */
[----:B------:R-:W-:Y:S01]  /*01e0*/  LOP3.LUT R2, R10, 0xfffffffc, RZ, 0xc0, !PT ;  /* 0xfffffffc0a027812 */ /* 0x000fe200078ec0ff */
[----:B------:R-:W-:Y:S01]  /*01f0*/  IMAD R204, R14, 0x8, R204 ;  /* 0x000000080ecc7824 */ /* 0x000fe200078e02cc */
[----:B------:R-:W-:Y:S01]  /*0200*/  LEA.HI R4, R10, R24, RZ, 0x1 ;  /* 0x000000180a047211 */ /* 0x000fe200078f08ff */
[----:B------:R-:W-:Y:S01]  /*0210*/  IMAD.SHL.U32 R0, R0, 0x40, RZ ;  /* 0x0000004000007824 */ /* 0x000fe200078e00ff */
[----:B------:R-:W-:Y:S01]  /*0220*/  SHF.R.S32.HI R207, RZ, 0x5, R13 ;  /* 0x00000005ffcf7819 */ /* 0x000fe2000001140d */
[----:B------:R-:W-:Y:S01]  /*0230*/  IMAD.IADD R9, R18, 0x1, -R2 ;  /* 0x0000000112097824 */ /* 0x000fe200078e0a02 */
[----:B------:R-:W-:-:S02]  /*0240*/  LOP3.LUT R4, R4, 0x7fffffe, RZ, 0xc0, !PT ;  /* 0x07fffffe04047812 */ /* 0x000fc400078ec0ff */
[----:B------:R-:W-:Y:S01]  /*0250*/  LOP3.LUT R2, R0, 0xc0, RZ, 0xc0, !PT ;  /* 0x000000c000027812 */ /* 0x000fe200078ec0ff */
[----:B------:R-:W-:Y:S02]  /*0260*/  IMAD.IADD R0, R18, 0x1, -R3 ;  /* 0x0000000112007824 */ /* 0x000fe400078e0a03 */
[----:B------:R-:W-:Y:S01]  /*0270*/  IMAD.SHL.U32 R22, R9, 0x8, RZ ;  /* 0x0000000809167824 */ /* 0x000fe200078e00ff */
[----:B------:R-:W-:Y:S01]  /*0280*/  SHF.R.U32.HI R3, RZ, 0x3, R2 ;  /* 0x00000003ff037819 */ /* 0x000fe20000011602 */
[----:B------:R-:W-:Y:S01]  /*0290*/  IMAD.IADD R6, R24, 0x1, -R4 ;  /* 0x0000000118067824 */ /* 0x000fe200078e0a04 */
[----:B------:R-:W-:Y:S02]  /*02a0*/  LEA.HI R7, R0, R0, RZ, 0x1 ;  /* 0x0000000000077211 */ /* 0x000fe400078f08ff */
[----:B------:R-:W-:Y:S02]  /*02b0*/  LOP3.LUT R2, R2, 0x18, R22, 0xf8, !PT ;  /* 0x0000001802027812 */ /* 0x000fe400078ef816 */
[----:B------:R-:W-:-:S02]  /*02c0*/  LOP3.LUT R4, R7, 0x7fffffe, RZ, 0xc0, !PT ;  /* 0x07fffffe07047812 */ /* 0x000fc400078ec0ff */
[----:B------:R-:W-:Y:S01]  /*02d0*/  LOP3.LUT R5, R2, R3, RZ, 0x3c, !PT ;  /* 0x0000000302057212 */ /* 0x000fe200078e3cff */
[----:B------:R-:W-:Y:S01]  /*02e0*/  IMAD R3, R207, 0x8, R6 ;  /* 0x00000008cf037824 */ /* 0x000fe200078e0206 */
[----:B------:R-:W-:Y:S01]  /*02f0*/  SHF.R.S32.HI R8, RZ, 0x1f, R0 ;  /* 0x0000001fff087819 */ /* 0x000fe20000011400 */
[----:B------:R-:W-:Y:S01]  /*0300*/  IMAD.IADD R12, R0, 0x1, -R4 ;  /* 0x00000001000c7824 */ /* 0x000fe200078e0a04 */
[----:B------:R-:W-:Y:S02]  /*0310*/  LEA.HI R2, R9, R9, RZ, 0x1 ;  /* 0x0000000909027211 */ /* 0x000fe400078f08ff */
[----:B------:R-:W-:Y:S01]  /*0320*/  LEA.HI R15, R8, R0, RZ, 0x3 ;  /* 0x00000000080f7211 */ /* 0x000fe200078f18ff */
[----:B------:R-:W-:Y:S01]  /*0330*/  IMAD.U32 R0, R3, 0x20, R5 ;  /* 0x0000002003007824 */ /* 0x000fe200078e0005 */
[----:B------:R-:W-:Y:S02]  /*0340*/  LOP3.LUT R4, R13, 0xffffffe0, RZ, 0xc0, !PT ;  /* 0xffffffe00d047812 */ /* 0x000fe400078ec0ff */
[----:B------:R-:W-:-:S02]  /*0350*/  SHF.R.S32.HI R6, RZ, 0x1f, R10 ;  /* 0x0000001fff067819 */ /* 0x000fc4000001140a */
[----:B------:R1:W-:Y:S01]  /*0360*/  STL [R1+0x30], R0 ;  /* 0x0000300001007387 */ /* 0x0003e20000100800 */
[----:B------:R-:W-:Y:S01]  /*0370*/  LOP3.LUT R3, R2, 0x1ffffffe, RZ, 0xc0, !PT ;  /* 0x1ffffffe02037812 */ /* 0x000fe200078ec0ff */
[----:B------:R-:W-:Y:S01]  /*0380*/  IMAD.IADD R21, R18, 0x1, -R4 ;  /* 0x0000000112157824 */ /* 0x000fe200078e0a04 */
[----:B------:R-:W-:Y:S02]  /*0390*/  SHF.R.S32.HI R5, RZ, 0x1f, R13 ;  /* 0x0000001fff057819 */ /* 0x000fe4000001140d */
[----:B------:R-:W-:Y:S01]  /*03a0*/  SHF.R.S32.HI R8, RZ, 0x1, R7 ;  /* 0x00000001ff087819 */ /* 0x000fe20000011407 */
[----:B------:R-:W-:Y:S01]  /*03b0*/  IMAD.IADD R3, R9, 0x1, -R3 ;  /* 0x0000000109037824 */ /* 0x000fe200078e0a03 */
[----:B------:R-:W-:Y:S02]  /*03c0*/  LEA.HI R4, R5, R207, RZ, 0x2 ;  /* 0x000000cf05047211 */ /* 0x000fe400078f10ff */
[----:B------:R-:W-:Y:S02]  /*03d0*/  SHF.R.S32.HI R5, RZ, 0x1f, R21 ;  /* 0x0000001fff057819 */ /* 0x000fe40000011415 */
[----:B------:R-:W-:-:S02]  /*03e0*/  SHF.R.S32.HI R23, RZ, 0x1f, R22 ;  /* 0x0000001fff177819 */ /* 0x000fc40000011416 */
[----:B------:R-:W-:Y:S01]  /*03f0*/  LEA.HI R10, R5, R21, RZ, 0x2 ;  /* 0x00000015050a7211 */ /* 0x000fe200078f10ff */
[----:B-1----:R-:W-:Y:S01]  /*0400*/  IMAD.SHL.U32 R0, R2, 0x20, RZ ;  /* 0x0000002002007824 */ /* 0x002fe200078e00ff */
[----:B------:R-:W-:Y:S02]  /*0410*/  LEA.HI R2, R6, R24, RZ, 0x3 ;  /* 0x0000001806027211 */ /* 0x000fe400078f18ff */
[----:B------:R-:W-:Y:S02]  /*0420*/  SHF.R.S32.HI R6, RZ, 0x1f, R7 ;  /* 0x0000001fff067819 */ /* 0x000fe40000011407 */
[----:B------:R-:W-:Y:S02]  /*0430*/  LOP3.LUT R0, R0, 0xffffffc0, RZ, 0xc0, !PT ;  /* 0xffffffc000007812 */ /* 0x000fe400078ec0ff */
[----:B------:R-:W-:-:S03]  /*0440*/  LOP3.LUT R2, R2, 0xfffffff8, RZ, 0xc0, !PT ;  /* 0xfffffff802027812 */ /* 0x000fc600078ec0ff */
[----:B------:R-:W-:Y:S01]  /*0450*/  IMAD R13, R3, 0x8, R0 ;  /* 0x00000008030d7824 */ /* 0x000fe200078e0200 */
[----:B------:R-:W-:Y:S01]  /*0460*/  LOP3.LUT R0, R4, 0xffffffc, RZ, 0xc0, !PT ;  /* 0x0ffffffc04007812 */ /* 0x000fe200078ec0ff */
[----:B------:R-:W-:Y:S01]  /*0470*/  IMAD.IADD R4, R24, 0x1, -R2 ;  /* 0x0000000118047824 */ /* 0x000fe200078e0a02 */
[----:B------:R-:W-:-:S03]  /*0480*/  SHF.R.S32.HI R3, RZ, 0x1, R11 ;  /* 0x00000001ff037819 */ /* 0x000fc6000001140b */
[C---:B------:R-:W-:Y:S01]  /*0490*/  IMAD.IADD R2, R207.reuse, 0x1, -R0 ;  /* 0x00000001cf027824 */ /* 0x040fe200078e0a00 */
[----:B------:R-:W-:Y:S01]  /*04a0*/  SHF.R.S32.HI R0, RZ, 0x2, R10 ;  /* 0x00000002ff007819 */ /* 0x000fe2000001140a */
[----:B------:R-:W-:Y:S01]  /*04b0*/  IMAD.SHL.U32 R207, R207, 0x200, RZ ;  /* 0x00000200cfcf7824 */ /* 0x000fe200078e00ff */
[----:B------:R-:W-:Y:S02]  /*04c0*/  LEA.HI R7, R4, R4, RZ, 0x1 ;  /* 0x0000000404077211 */ /* 0x000fe400078f08ff */
[C---:B------:R-:W-:Y:S01]  /*04d0*/  LOP3.LUT P2, RZ, R3.reuse, 0x2, RZ, 0xc0, !PT ;  /* 0x0000000203ff7812 */ /* 0x040fe2000784c0ff */
[----:B------:R-:W-:Y:S01]  /*04e0*/  IMAD.SHL.U32 R3, R3, 0x40, RZ ;  /* 0x0000004003037824 */ /* 0x000fe200078e00ff */
[----:B------:R-:W-:Y:S01]  /*04f0*/  LOP3.LUT R5, R7, 0x3fffffe, RZ, 0xc0, !PT ;  /* 0x03fffffe07057812 */ /* 0x000fe200078ec0ff */
[----:B------:R-:W-:Y:S01]  /*0500*/  IMAD R20, R2, 0x10, R0 ;  /* 0x0000001002147824 */ /* 0x000fe200078e0200 */
[----:B------:R-:W-:Y:S01]  /*0510*/  LEA.HI R2, R6, R8, RZ, 0x2 ;  /* 0x0000000806027211 */ /* 0x000fe200078f10ff */
[----:B------:R-:W-:Y:S01]  /*0520*/  IMAD R6, R9, 0x2, R207 ;  /* 0x0000000209067824 */ /* 0x000fe200078e02cf */
[----:B------:R-:W-:Y:S01]  /*0530*/  LOP3.LUT R0, R3, 0xc0, RZ, 0xc0, !PT ;  /* 0x000000c003007812 */ /* 0x000fe200078ec0ff */
[----:B------:R-:W-:Y:S01]  /*0540*/  IMAD.IADD R5, R4, 0x1, -R5 ;  /* 0x0000000104057824 */ /* 0x000fe200078e0a05 */
[----:B------:R-:W-:Y:S01]  /*0550*/  LOP3.LUT R2, R2, 0xfffffffc, RZ, 0xc0, !PT ;  /* 0xfffffffc02027812 */ /* 0x000fe200078ec0ff */
[----:B------:R-:W-:Y:S01]  /*0560*/  STL [R1+0x80], R20 ;  /* 0x0000801401007387 */ /* 0x000fe20000100800 */
[----:B------:R-:W-:Y:S01]  /*0570*/  LOP3.LUT R4, R0, 0x8, R16, 0xf8, !PT ;  /* 0x0000000800047812 */ /* 0x000fe200078ef810 */
[----:B------:R-:W-:Y:S01]  /*0580*/  IMAD R6, R5, 0x20, R6 ;  /* 0x0000002005067824 */ /* 0x000fe200078e0206 */
[----:B------:R-:W-:Y:S01]  /*0590*/  SHF.R.U32.HI R3, RZ, 0x3, R0 ;  /* 0x00000003ff037819 */ /* 0x000fe20000011600 */
[----:B------:R-:W-:Y:S01]  /*05a0*/  IMAD.IADD R2, R8, 0x1, -R2 ;  /* 0x0000000108027824 */ /* 0x000fe200078e0a02 */
[----:B------:R-:W-:Y:S01]  /*05b0*/  SHF.R.S32.HI R0, RZ, 0x1, R7 ;  /* 0x00000001ff007819 */ /* 0x000fe20000011407 */
[----:B------:R-:W-:Y:S01]  /*05c0*/  IMAD.SHL.U32 R5, R15, 0x20, RZ ;  /* 0x000000200f057824 */ /* 0x000fe200078e00ff */
[----:B------:R-:W-:Y:S01]  /*05d0*/  LOP3.LUT R8, R4, R3, RZ, 0x3c, !PT ;  /* 0x0000000304087212 */ /* 0x000fe200078e3cff */
[----:B------:R-:W-:Y:S01]  /*05e0*/  IMAD.SHL.U32 R7, R14, 0x8, RZ ;  /* 0x000000080e077824 */ /* 0x000fe200078e00ff */
[C---:B------:R-:W-:Y:S01]  /*05f0*/  LOP3.LUT R4, R0.reuse, 0x1, RZ, 0xc0, !PT ;  /* 0x0000000100047812 */ /* 0x040fe200078ec0ff */
[----:B------:R-:W-:Y:S01]  /*0600*/  IMAD.SHL.U32 R3, R0, 0x40, RZ ;  /* 0x0000004000037824 */ /* 0x000fe200078e00ff */
[C---:B------:R-:W-:Y:S01]  /*0610*/  LOP3.LUT P3, RZ, R2.reuse, 0x2, RZ, 0xc0, !PT ;  /* 0x0000000202ff7812 */ /* 0x040fe2000786c0ff */
[----:B------:R-:W-:Y:S01]  /*0620*/  IMAD.SHL.U32 R2, R2, 0x40, RZ ;  /* 0x0000004002027824 */ /* 0x000fe200078e00ff */
[----:B------:R-:W-:Y:S01]  /*0630*/  ISETP.NE.U32.AND P1, PT, R4, 0x1, PT ;  /* 0x000000010400780c */ /* 0x000fe20003f25070 */
[----:B------:R-:W-:Y:S01]  /*0640*/  IMAD.U32 R204, R204, 0x20, R8 ;  /* 0x00000020cccc7824 */ /* 0x000fe200078e0008 */
[----:B------:R-:W-:-:S02]  /*0650*/  LOP3.LUT R3, R3, 0xc0, RZ, 0xc0, !PT ;  /* 0x000000c003037812 */ /* 0x000fc400078ec0ff */
[----:B------:R-:W-:Y:S02]  /*0660*/  LOP3.LUT P0, RZ, R0, 0x2, RZ, 0xc0, !PT ;  /* 0x0000000200ff7812 */ /* 0x000fe4000780c0ff */
[----:B------:R-:W-:Y:S02]  /*0670*/  LEA.HI R3, R3, R3, RZ, 0x1d ;  /* 0x0000000303037211 */ /* 0x000fe400078fe8ff */
[----:B------:R-:W-:Y:S02]  /*0680*/  LOP3.LUT R0, R5, 0xffffff00, RZ, 0xc0, !PT ;  /* 0xffffff0005007812 */ /* 0x000fe400078ec0ff */
[----:B------:R-:W-:Y:S01]  /*0690*/  LOP3.LUT R2, R2, 0xc0, RZ, 0xc0, !PT ;  /* 0x000000c002027812 */ /* 0x000fe200078ec0ff */
[----:B------:R-:W-:Y:S01]  /*06a0*/  IMAD.IADD R3, R3, 0x1, R6 ;  /* 0x0000000103037824 */ /* 0x000fe200078e0206 */
[----:B------:R-:W-:Y:S01]  /*06b0*/  LEA R204, R204, 0x3100, 0x1 ;  /* 0x00003100cccc7811 */ /* 0x000fe200078e08ff */
[----:B------:R-:W-:Y:S01]  /*06c0*/  IMAD.IADD R207, R0, 0x1, R207 ;  /* 0x0000000100cf7824 */ /* 0x000fe200078e02cf */
[----:B------:R-:W-:Y:S01]  /*06d0*/  LOP3.LUT R4, R2, 0x8, R7, 0xf8, !PT ;  /* 0x0000000802047812 */ /* 0x000fe200078ef807 */
[----:B------:R-:W-:Y:S01]  /*06e0*/  IMAD.SHL.U32 R19, R3, 0x2, RZ ;  /* 0x0000000203137824 */ /* 0x000fe200078e00ff */
[----:B------:R-:W-:Y:S01]  /*06f0*/  SHF.R.U32.HI R205, RZ, 0x3, R2 ;  /* 0x00000003ffcd7819 */ /* 0x000fe20000011602 */
[----:B------:R-:W-:Y:S01]  /*0700*/  IMAD R2, R12, 0x20, R0 ;  /* 0x000000200c027824 */ /* 0x000fe200078e0200 */
[----:B------:R-:W-:Y:S01]  /*0710*/  IADD3 R3, R22, 0x20, RZ ;  /* 0x0000002016037810 */ /* 0x000fe20007ffe0ff */
[----:B------:R-:W-:Y:S01]  /*0720*/  IMAD R207, R12, 0x20, R207 ;  /* 0x000000200ccf7824 */ /* 0x000fe200078e02cf */
[----:B------:R-:W-:Y:S01]  /*0730*/  IADD3 R0, R19, 0x80, RZ ;  /* 0x0000008013007810 */ /* 0x000fe20007ffe0ff */
[----:B------:R-:W-:Y:S01]  /*0740*/  STL [R1+0x5c], R19 ;  /* 0x00005c1301007387 */ /* 0x000fe20000100800 */
[----:B------:R-:W-:-:S02]  /*0750*/  LOP3.LUT R205, R4, R205, RZ, 0x3c, !PT ;  /* 0x000000cd04cd7212 */ /* 0x000fc400078e3cff */
[----:B------:R-:W-:Y:S01]  /*0760*/  IADD3 R18, R19, 0x70, RZ ;  /* 0x0000007013127810 */ /* 0x000fe20007ffe0ff */
[----:B------:R-:W-:Y:S01]  /*0770*/  STL [R1+0x74], R17 ;  /* 0x0000741101007387 */ /* 0x000fe20000100800 */
[----:B------:R-:W-:Y:S01]  /*0780*/  @P1 IADD3 R18, R0, 0x10, RZ ;  /* 0x0000001000121810 */ /* 0x000fe20007ffe0ff */
[----:B------:R-:W-:Y:S01]  /*0790*/  IMAD R0, R9, 0x20, R24 ;  /* 0x0000002009007824 */ /* 0x000fe200078e0218 */
[C---:B------:R-:W-:Y:S01]  /*07a0*/  IADD3 R209, R204.reuse, 0x20, RZ ;  /* 0x00000020ccd17810 */ /* 0x040fe20007ffe0ff */
[C---:B------:R-:W-:Y:S01]  /*07b0*/  IMAD.IADD R207, R205.reuse, 0x1, R207 ;  /* 0x00000001cdcf7824 */ /* 0x040fe200078e02cf */
[----:B------:R-:W-:Y:S01]  /*07c0*/  @P2 IADD3 R209, R204, -0x20, RZ ;  /* 0xffffffe0ccd12810 */ /* 0x000fe20007ffe0ff */
[----:B------:R-:W-:Y:S01]  /*07d0*/  IMAD.IADD R205, R205, 0x1, R2 ;  /* 0x00000001cdcd7824 */ /* 0x000fe200078e0202 */
[----:B------:R-:W-:Y:S01]  /*07e0*/  STL [R1+0x60], R18 ;  /* 0x0000601201007387 */ /* 0x000fe20000100800 */
[----:B------:R-:W-:Y:S02]  /*07f0*/  IADD3 R2, R22, 0x40, RZ ;  /* 0x0000004016027810 */ /* 0x000fe40007ffe0ff */
[----:B------:R-:W-:Y:S01]  /*0800*/  LEA R207, R207, 0x6100, 0x1 ;  /* 0x00006100cfcf7811 */ /* 0x000fe200078e08ff */
[----:B------:R1:W-:Y:S01]  /*0810*/  STL [R1+0x78], R0 ;  /* 0x0000780001007387 */ /* 0x0003e20000100800 */
[----:B------:R-:W-:-:S02]  /*0820*/  LEA R205, R205, 0x100, 0x1 ;  /* 0x00000100cdcd7811 */ /* 0x000fc400078e08ff */
[C---:B------:R-:W-:Y:S01]  /*0830*/  IADD3 R220, R209.reuse, 0x400, RZ ;  /* 0x00000400d1dc7810 */ /* 0x040fe20007ffe0ff */
[----:B------:R-:W-:Y:S01]  /*0840*/  STL.64 [R1+0x38], R22 ;  /* 0x0000381601007387 */ /* 0x000fe20000100a00 */
[C---:B------:R-:W-:Y:S02]  /*0850*/  IADD3 R219, R209.reuse, 0x800, RZ ;  /* 0x00000800d1db7810 */ /* 0x040fe40007ffe0ff */
[C---:B------:R-:W-:Y:S01]  /*0860*/  IADD3 R218, R209.reuse, 0xc00, RZ ;  /* 0x00000c00d1da7810 */ /* 0x040fe20007ffe0ff */
[----:B------:R2:W-:Y:S01]  /*0870*/  STL [R1+0x40], R3 ;  /* 0x0000400301007387 */ /* 0x0005e20000100800 */
[C---:B------:R-:W-:Y:S02]  /*0880*/  IADD3 R217, R209.reuse, 0x1000, RZ ;  /* 0x00001000d1d97810 */ /* 0x040fe40007ffe0ff */
[C---:B------:R-:W-:Y:S01]  /*0890*/  IADD3 R216, R209.reuse, 0x1400, RZ ;  /* 0x00001400d1d87810 */ /* 0x040fe20007ffe0ff */
[----:B------:R3:W-:Y:S01]  /*08a0*/  STL [R1+0x44], R2 ;  /* 0x0000440201007387 */ /* 0x0007e20000100800 */
[----:B------:R-:W-:-:S02]  /*08b0*/  IADD3 R215, R209, 0x1800, RZ ;  /* 0x00001800d1d77810 */ /* 0x000fc40007ffe0ff */
[C---:B------:R-:W-:Y:S02]  /*08c0*/  IADD3 R214, R209.reuse, 0x1c00, RZ ;  /* 0x00001c00d1d67810 */ /* 0x040fe40007ffe0ff */
[C---:B------:R-:W-:Y:S02]  /*08d0*/  IADD3 R213, R209.reuse, 0x2000, RZ ;  /* 0x00002000d1d57810 */ /* 0x040fe40007ffe0ff */
[C---:B------:R-:W-:Y:S02]  /*08e0*/  IADD3 R212, R209.reuse, 0x2400, RZ ;  /* 0x00002400d1d47810 */ /* 0x040fe40007ffe0ff */
[C---:B------:R-:W-:Y:S02]  /*08f0*/  IADD3 R211, R209.reuse, 0x2800, RZ ;  /* 0x00002800d1d37810 */ /* 0x040fe40007ffe0ff */
[----:B------:R-:W-:Y:S02]  /*0900*/  IADD3 R210, R209, 0x2c00, RZ ;  /* 0x00002c00d1d27810 */ /* 0x000fe40007ffe0ff */
[----:B-1----:R-:W-:-:S05]  /*0910*/  LOP3.LUT R0, R10, 0x7ffffffc, RZ, 0xc0, !PT ;  /* 0x7ffffffc0a007812 */ /* 0x002fca00078ec0ff */
[----:B------:R-:W-:Y:S01]  /*0920*/  IMAD.IADD R0, R21, 0x1, -R0 ;  /* 0x0000000115007824 */ /* 0x000fe200078e0a00 */
[----:B--2---:R-:W-:-:S03]  /*0930*/  SHF.R.S32.HI R3, RZ, 0x1f, R3 ;  /* 0x0000001fff037819 */ /* 0x004fc60000011403 */
[----:B------:R-:W-:Y:S01]  /*0940*/  IMAD.SHL.U32 R0, R0, 0x2, RZ ;  /* 0x0000000200007824 */ /* 0x000fe200078e00ff */
[----:B---3--:R-:W-:Y:S01]  /*0950*/  SHF.R.S32.HI R2, RZ, 0x1f, R2 ;  /* 0x0000001fff027819 */ /* 0x008fe20000011402 */
[----:B------:R1:W-:Y:S04]  /*0960*/  STL [R1+0x70], R3 ;  /* 0x0000700301007387 */ /* 0x0003e80000100800 */
[----:B------:R2:W-:Y:S01]  /*0970*/  STL [R1+0x6c], R2 ;  /* 0x00006c0201007387 */ /* 0x0005e20000100800 */
[----:B-1----:R-:W-:Y:S01]  /*0980*/  IMAD.IADD R3, R20, 0x1, R13 ;  /* 0x0000000114037824 */ /* 0x002fe200078e020d */
[----:B--2---:R-:W-:-:S04]  /*0990*/  SEL R2, R206, 0xffffffe0, !P0 ;  /* 0xffffffe0ce027807 */ /* 0x004fc80004000000 */
[----:B------:R-:W-:Y:S01]  /*09a0*/  STL [R1+0x58], R3 ;  /* 0x0000580301007387 */ /* 0x000fe20000100800 */
[----:B------:R-:W-:-:S03]  /*09b0*/  SEL R206, R206, 0xffffffe0, !P3 ;  /* 0xffffffe0cece7807 */ /* 0x000fc60005800000 */
[----:B------:R1:W-:Y:S02]  /*09c0*/  STL [R1+0x54], R0 ;  /* 0x0000540001007387 */ /* 0x0003e40000100800 */
[----:B------:R-:W-:Y:S02]  /*09d0*/  IMAD.IADD R208, R207, 0x1, R206 ;  /* 0x00000001cfd07824 */ /* 0x000fe400078e02ce */
[----:B------:R-:W-:Y:S02]  /*09e0*/  IMAD.IADD R206, R206, 0x1, R205 ;  /* 0x00000001cece7824 */ /* 0x000fe400078e02cd */
[----:B-1----:R-:W-:-:S05]  /*09f0*/  IMAD.IADD R0, R19, 0x1, R2 ;  /* 0x0000000113007824 */ /* 0x002fca00078e0202 */
[----:B------:R1:W-:Y:S02]  /*0a00*/  STL [R1+0x68], R0 ;  /* 0x0000680001007387 */ /* 0x0003e40000100800 */
[----:B-1----:R-:W-:-:S05]  /*0a10*/  IMAD.IADD R0, R2, 0x1, R18 ;  /* 0x0000000102007824 */ /* 0x002fca00078e0212 */
[----:B------:R1:W-:Y:S02]  /*0a20*/  STL [R1+0x64], R0 ;  /* 0x0000640001007387 */ /* 0x0003e40000100800 */
.L_x_587:
[----:B------:R-:W2:Y:S01]  /*0a30*/  LDL R4, [R1+0x74] ;  /* 0x0000740001047983 */ /* 0x000ea20000100800 */
[----:B-1----:R-:W-:Y:S01]  /*0a40*/  IMAD.MOV.U32 R0, RZ, RZ, c[0x0][0x560] ;  /* 0x00015800ff007624 */ /* 0x002fe200078e00ff */
[----:B------:R-:W-:Y:S01]  /*0a50*/  YIELD ;  /* 0x0000000000007946 */ /* 0x000fe20003800000 */
[----:B------:R-:W-:Y:S03]  /*0a60*/  BSSY B0, `(.L_x_534) ;  /* 0x0000016000007945 */ /* 0x000fe60003800000 */
[----:B------:R-:W-:-:S13]  /*0a70*/  ISETP.NE.AND P0, PT, R0, 0x1, PT ;  /* 0x000000010000780c */ /* 0x000fda0003f05270 */
[----:B--2---:R-:W-:Y:S01]  /*0a80*/  @P0 IMAD.HI.U32 R0, R4, c[0x0][0x564], RZ ;  /* 0x0001590004000a27 */ /* 0x004fe200078e00ff */
[----:B------:R-:W-:-:S04]  /*0a90*/  MOV R3, R4 ;  /* 0x0000000400037202 */ /* 0x000fc80000000f00 */
[----:B------:R-:W-:-:S04]  /*0aa0*/  @P0 SHF.R.U32.HI R3, RZ, c[0x0][0x568], R0 ;  /* 0x00015a00ff030a19 */ /* 0x000fc80000011600 */
[----:B------:R-:W-:Y:S01]  /*0ab0*/  ISETP.GE.AND P0, PT, R3, c[0x0][0x578], PT ;  /* 0x00015e0003007a0c */ /* 0x000fe20003f06270 */
[----:B------:R-:W-:-:S04]  /*0ac0*/  IMAD.MOV R2, RZ, RZ, -R3 ;  /* 0x000000ffff027224 */ /* 0x000fc800078e0a03 */
[----:B------:R-:W-:-:S08]  /*0ad0*/  IMAD R2, R2, c[0x0][0x560], R4 ;  /* 0x0001580002027a24 */ /* 0x000fd000078e0204 */
[----:B------:R-:W-:Y:S05]  /*0ae0*/  @!P0 BRA `(.L_x_535) ;  /* 0x0000007000008947 */ /* 0x000fea0003800000 */
[----:B------:R-:W-:-:S04]  /*0af0*/  MOV R0, c[0x0][0x56c] ;  /* 0x00015b0000007a02 */ /* 0x000fc80000000f00 */
[----:B------:R-:W-:Y:S02]  /*0b00*/  ISETP.NE.AND P0, PT, R0, 0x1, PT ;  /* 0x000000010000780c */ /* 0x000fe40003f05270 */
[----:B------:R-:W-:-:S11]  /*0b10*/  MOV R0, R2 ;  /* 0x0000000200007202 */ /* 0x000fd60000000f00 */
[----:B------:R-:W-:-:S05]  /*0b20*/  @P0 IMAD.HI.U32 R4, R2, c[0x0][0x570], RZ ;  /* 0x00015c0002040a27 */ /* 0x000fca00078e00ff */
[----:B------:R-:W-:-:S05]  /*0b30*/  @P0 SHF.R.U32.HI R0, RZ, c[0x0][0x574], R4 ;  /* 0x00015d00ff000a19 */ /* 0x000fca0000011604 */
[----:B------:R-:W-:Y:S01]  /*0b40*/  IMAD R4, R0, c[0x0][0x56c], RZ ;  /* 0x00015b0000047a24 */ /* 0x000fe200078e02ff */
[----:B------:R-:W-:Y:S05]  /*0b50*/  BRA `(.L_x_536) ;  /* 0x0000006000007947 */ /* 0x000fea0003800000 */
.L_x_535:
[----:B------:R-:W-:-:S04]  /*0b60*/  MOV R0, c[0x0][0x554] ;  /* 0x0001550000007a02 */ /* 0x000fc80000000f00 */
[----:B------:R-:W-:Y:S02]  /*0b70*/  ISETP.NE.AND P0, PT, R0, 0x1, PT ;  /* 0x000000010000780c */ /* 0x000fe40003f05270 */
[----:B------:R-:W-:-:S11]  /*0b80*/  MOV R0, R2 ;  /* 0x0000000200007202 */ /* 0x000fd60000000f00 */
[----:B------:R-:W-:-:S05]  /*0b90*/  @P0 IMAD.HI.U32 R4, R2, c[0x0][0x558], RZ ;  /* 0x0001560002040a27 */ /* 0x000fca00078e00ff */
[----:B------:R-:W-:-:S05]  /*0ba0*/  @P0 SHF.R.U32.HI R0, RZ, c[0x0][0x55c], R4 ;  /* 0x00015700ff000a19 */ /* 0x000fca0000011604 */
[----:B------:R-:W-:Y:S02]  /*0bb0*/  IMAD R4, R0, c[0x0][0x554], RZ ;  /* 0x0001550000047a24 */ /* 0x000fe400078e02ff */
.L_x_536:
[----:B------:R-:W-:Y:S05]  /*0bc0*/  BSYNC B0 ;  /* 0x0000000000007941 */ /* 0x000fea0003800000 */
.L_x_534:
[----:B------:R-:W-:Y:S01]  /*0bd0*/  IMAD.MOV.U32 R5, RZ, RZ, c[0x0][0x2c4] ;  /* 0x0000b100ff057624 */ /* 0x000fe200078e00ff */
[----:B------:R-:W-:Y:S01]  /*0be0*/  LOP3.LUT R0, RZ, R0, RZ, 0x33, !PT ;  /* 0x00000000ff007212 */ /* 0x000fe200078e33ff */
[----:B------:R-:W-:Y:S01]  /*0bf0*/  IMAD.MOV.U32 R6, RZ, RZ, c[0x0][0x548] ;  /* 0x00015200ff067624 */ /* 0x000fe200078e00ff */
[----:B------:R-:W-:Y:S01]  /*0c00*/  ULDC UR5, c[0x0][0x1d0] ;  /* 0x0000740000057ab9 */ /* 0x000fe20000000800 */
[----:B------:R-:W-:Y:S01]  /*0c10*/  IMAD.IADD R2, R2, 0x1, -R4 ;  /* 0x0000000102027824 */ /* 0x000fe200078e0a04 */
[----:B------:R-:W-:Y:S01]  /*0c20*/  ISETP.NE.AND P2, PT, R5, 0x1, PT ;  /* 0x000000010500780c */ /* 0x000fe20003f45270 */
[----:B------:R-:W-:Y:S01]  /*0c30*/  IMAD.MOV.U32 R5, RZ, RZ, 0x40 ;  /* 0x00000040ff057424 */ /* 0x000fe200078e00ff */
[----:B------:R-:W-:Y:S01]  /*0c40*/  IADD3 R0, R0, c[0x0][0x53c], RZ ;  /* 0x00014f0000007a10 */ /* 0x000fe20007ffe0ff */
[----:B------:R-:W-:Y:S01]  /*0c50*/  IMAD R2, R3, c[0x0][0x554], R2 ;  /* 0x0001550003027a24 */ /* 0x000fe200078e0202 */
[----:B------:R-:W-:Y:S01]  /*0c60*/  ISETP.NE.AND P0, PT, R6, 0x1, PT ;  /* 0x000000010600780c */ /* 0x000fe20003f05270 */
[----:B------:R-:W-:Y:S01]  /*0c70*/  UIADD3 UR5, UR5, 0x3f, URZ ;  /* 0x0000003f05057890 */ /* 0x000fe2000fffe03f */
[----:B------:R-:W-:Y:S01]  /*0c80*/  SHF.L.U32 R49, R0, 0x7, RZ ;  /* 0x0000000700317819 */ /* 0x000fe200000006ff */
[----:B------:R-:W-:Y:S01]  /*0c90*/  CS2R R94, SRZ ;  /* 0x00000000005e7805 */ /* 0x000fe2000001ff00 */
[----:B------:R-:W-:Y:S01]  /*0ca0*/  MOV R52, R2 ;  /* 0x0000000200347202 */ /* 0x000fe20000000f00 */
[----:B------:R-:W-:Y:S01]  /*0cb0*/  USHF.R.S32.HI UR4, URZ, 0x1f, UR5 ;  /* 0x0000001f3f047899 */ /* 0x000fe20008011405 */
[----:B------:R-:W-:Y:S01]  /*0cc0*/  IADD3 R0, R49, 0x7f, RZ ;  /* 0x0000007f31007810 */ /* 0x000fe20007ffe0ff */
[----:B------:R1:W-:Y:S01]  /*0cd0*/  STL [R1+0x48], R49 ;  /* 0x0000483101007387 */ /* 0x0003e20000100800 */
[----:B------:R-:W-:Y:S01]  /*0ce0*/  CS2R R92, SRZ ;  /* 0x00000000005c7805 */ /* 0x000fe2000001ff00 */
[----:B------:R-:W-:Y:S01]  /*0cf0*/  ULEA.HI UR4, UR4, UR5, URZ, 0x6 ;  /* 0x0000000504047291 */ /* 0x000fe2000f8f303f */
[----:B------:R-:W-:Y:S01]  /*0d00*/  CS2R R98, SRZ ;  /* 0x0000000000627805 */ /* 0x000fe2000001ff00 */
[----:B------:R-:W-:Y:S01]  /*0d10*/  @P2 IMAD.HI.U32 R3, R0, c[0x0][0x2c8], RZ ;  /* 0x0000b20000032a27 */ /* 0x000fe200078e00ff */
[----:B------:R-:W-:Y:S01]  /*0d20*/  CS2R R96, SRZ ;  /* 0x0000000000607805 */ /* 0x000fe2000001ff00 */
[----:B------:R-:W-:Y:S01]  /*0d30*/  USHF.R.S32.HI UR4, URZ, 0x6, UR4 ;  /* 0x000000063f047899 */ /* 0x000fe20008011404 */
[----:B------:R-:W-:Y:S01]  /*0d40*/  MOV R90, RZ ;  /* 0x000000ff005a7202 */ /* 0x000fe20000000f00 */
[----:B------:R-:W-:Y:S01]  /*0d50*/  @P0 IMAD.HI.U32 R4, R2, c[0x0][0x54c], RZ ;  /* 0x0001530002040a27 */ /* 0x000fe200078e00ff */
[----:B------:R-:W-:Y:S01]  /*0d60*/  @P2 SHF.R.U32.HI R0, RZ, c[0x0][0x2cc], R3 ;  /* 0x0000b300ff002a19 */ /* 0x000fe20000011603 */
[----:B------:R-:W-:Y:S01]  /*0d70*/  CS2R R88, SRZ ;  /* 0x0000000000587805 */ /* 0x000fe2000001ff00 */
[----:B------:R-:W-:Y:S01]  /*0d80*/  IADD3 R3, R5, -c[0x0][0x168], RZ ;  /* 0x80005a0005037a10 */ /* 0x000fe20007ffe0ff */
[----:B------:R-:W-:Y:S01]  /*0d90*/  IMAD.MOV.U32 R5, RZ, RZ, RZ ;  /* 0x000000ffff057224 */ /* 0x000fe200078e00ff */
[----:B------:R-:W-:Y:S01]  /*0da0*/  @P0 SHF.R.U32.HI R52, RZ, c[0x0][0x550], R4 ;  /* 0x00015400ff340a19 */ /* 0x000fe20000011604 */
[----:B------:R-:W-:Y:S01]  /*0db0*/  CS2R R86, SRZ ;  /* 0x0000000000567805 */ /* 0x000fe2000001ff00 */
[----:B------:R-:W-:Y:S01]  /*0dc0*/  IADD3 R0, R0, c[0x0][0x1d0], R3 ;  /* 0x0000740000007a10 */ /* 0x000fe20007ffe003 */
[----:B------:R-:W-:Y:S01]  /*0dd0*/  CS2R R84, SRZ ;  /* 0x0000000000547805 */ /* 0x000fe2000001ff00 */
[----:B------:R-:W-:Y:S01]  /*0de0*/  IMAD.MOV.U32 R9, RZ, RZ, RZ ;  /* 0x000000ffff097224 */ /* 0x000fe200078e00ff */
[----:B------:R1:W-:Y:S01]  /*0df0*/  STL [R1+0x50], R52 ;  /* 0x0000503401007387 */ /* 0x0003e20000100800 */
[----:B------:R-:W-:Y:S01]  /*0e00*/  IMAD.MOV R3, RZ, RZ, -R52 ;  /* 0x000000ffff037224 */ /* 0x000fe200078e0a34 */
[----:B------:R-:W-:Y:S01]  /*0e10*/  SHF.R.S32.HI R4, RZ, 0x1f, R0 ;  /* 0x0000001fff047819 */ /* 0x000fe20000011400 */
[----:B------:R-:W-:Y:S01]  /*0e20*/  IMAD.MOV.U32 R78, RZ, RZ, RZ ;  /* 0x000000ffff4e7224 */ /* 0x000fe200078e00ff */
[----:B------:R-:W-:Y:S01]  /*0e30*/  CS2R R10, SRZ ;  /* 0x00000000000a7805 */ /* 0x000fe2000001ff00 */
[----:B------:R-:W-:Y:S01]  /*0e40*/  IMAD R53, R3, c[0x0][0x548], R2 ;  /* 0x0001520003357a24 */ /* 0x000fe200078e0202 */
[----:B------:R-:W-:Y:S01]  /*0e50*/  LEA.HI R2, R4, R0, RZ, 0x6 ;  /* 0x0000000004027211 */ /* 0x000fe200078f30ff */
[----:B------:R-:W-:Y:S01]  /*0e60*/  IMAD.MOV.U32 R82, RZ, RZ, RZ ;  /* 0x000000ffff527224 */ /* 0x000fe200078e00ff */
[----:B------:R-:W-:Y:S01]  /*0e70*/  PRMT R0, RZ, 0x7610, R0 ;  /* 0x00007610ff007816 */ /* 0x000fe20000000000 */
[----:B------:R-:W-:Y:S01]  /*0e80*/  CS2R R12, SRZ ;  /* 0x00000000000c7805 */ /* 0x000fe2000001ff00 */
[----:B------:R-:W-:Y:S01]  /*0e90*/  SHF.R.S32.HI R2, RZ, 0x6, R2 ;  /* 0x00000006ff027819 */ /* 0x000fe20000011402 */
[----:B------:R1:W-:Y:S01]  /*0ea0*/  STL [R1+0x4c], R53 ;  /* 0x00004c3501007387 */ /* 0x0003e20000100800 */
[----:B------:R-:W-:Y:S01]  /*0eb0*/  MOV R76, RZ ;  /* 0x000000ff004c7202 */ /* 0x000fe20000000f00 */
[----:B------:R-:W-:Y:S01]  /*0ec0*/  IMAD.MOV.U32 R80, RZ, RZ, RZ ;  /* 0x000000ffff507224 */ /* 0x000fe200078e00ff */
[----:B------:R-:W-:Y:S01]  /*0ed0*/  IMNMX R7, R2, UR4, PT ;  /* 0x0000000402077c17 */ /* 0x000fe2000b800200 */
[----:B------:R-:W-:Y:S01]  /*0ee0*/  CS2R R14, SRZ ;  /* 0x00000000000e7805 */ /* 0x000fe2000001ff00 */
[----:B------:R-:W-:Y:S01]  /*0ef0*/  MOV R74, RZ ;  /* 0x000000ff004a7202 */ /* 0x000fe20000000f00 */
[----:B------:R-:W-:Y:S01]  /*0f00*/  IMAD.MOV.U32 R72, RZ, RZ, RZ ;  /* 0x000000ffff487224 */ /* 0x000fe200078e00ff */
[----:B------:R-:W-:Y:S01]  /*0f10*/  ISETP.GE.AND P0, PT, R7, 0x1, PT ;  /* 0x000000010700780c */ /* 0x000fe20003f06270 */
[----:B------:R1:W-:Y:S01]  /*0f20*/  STL [R1], R7 ;  /* 0x0000000701007387 */ /* 0x0003e20000100800 */
[----:B------:R-:W-:Y:S01]  /*0f30*/  IMAD.MOV.U32 R70, RZ, RZ, RZ ;  /* 0x000000ffff467224 */ /* 0x000fe200078e00ff */
[----:B------:R-:W-:Y:S01]  /*0f40*/  CS2R R16, SRZ ;  /* 0x0000000000107805 */ /* 0x000fe2000001ff00 */
[----:B------:R-:W-:Y:S01]  /*0f50*/  MOV R68, RZ ;  /* 0x000000ff00447202 */ /* 0x000fe20000000f00 */
[----:B------:R-:W-:Y:S01]  /*0f60*/  IMAD.MOV.U32 R170, RZ, RZ, RZ ;  /* 0x000000ffffaa7224 */ /* 0x000fe200078e00ff */
[----:B------:R-:W-:Y:S01]  /*0f70*/  CS2R R18, SRZ ;  /* 0x0000000000127805 */ /* 0x000fe2000001ff00 */
[----:B------:R-:W-:Y:S01]  /*0f80*/  IMAD.MOV.U32 R168, RZ, RZ, RZ ;  /* 0x000000ffffa87224 */ /* 0x000fe200078e00ff */
[----:B------:R-:W-:Y:S01]  /*0f90*/  MOV R174, RZ ;  /* 0x000000ff00ae7202 */ /* 0x000fe20000000f00 */
[----:B------:R-:W-:Y:S01]  /*0fa0*/  CS2R R20, SRZ ;  /* 0x0000000000147805 */ /* 0x000fe2000001ff00 */
[----:B------:R-:W-:Y:S01]  /*0fb0*/  IMAD.MOV.U32 R172, RZ, RZ, RZ ;  /* 0x000000ffffac7224 */ /* 0x000fe200078e00ff */
[----:B------:R-:W-:Y:S01]  /*0fc0*/  CS2R R22, SRZ ;  /* 0x0000000000167805 */ /* 0x000fe2000001ff00 */
[----:B------:R-:W-:Y:S01]  /*0fd0*/  IMAD.MOV.U32 R166, RZ, RZ, RZ ;  /* 0x000000ffffa67224 */ /* 0x000fe200078e00ff */
[----:B------:R-:W-:Y:S01]  /*0fe0*/  MOV R164, RZ ;  /* 0x000000ff00a47202 */ /* 0x000fe20000000f00 */
[----:B------:R-:W-:Y:S01]  /*0ff0*/  IMAD.MOV.U32 R162, RZ, RZ, RZ ;  /* 0x000000ffffa27224 */ /* 0x000fe200078e00ff */
        /* <DEDUP_REMOVED lines=37> */
[----:B------:R-:W-:Y:S05]  /*1250*/  @!P0 BRA `(.L_x_537) ;  /* 0x0000d94000008947 */ /* 0x000fea0003800000 */
[----:B-1----:R-:W2:Y:S01]  /*1260*/  LDL R7, [R1+0x78] ;  /* 0x0000780001077983 */ /* 0x002ea20000100800 */
[----:B------:R-:W-:-:S03]  /*1270*/  ISETP.NE.U32.AND P1, PT, RZ, c[0x0][0x340], PT ;  /* 0x0000d000ff007a0c */ /* 0x000fc60003f25070 */
[----:B------:R-:W3:Y:S01]  /*1280*/  LDL.64 R50, [R1+0x38] ;  /* 0x0000380001327983 */ /* 0x000ee20000100a00 */
[----:B------:R-:W-:-:S03]  /*1290*/  ISETP.NE.AND.EX P1, PT, RZ, c[0x0][0x344], PT, P1 ;  /* 0x0000d100ff007a0c */ /* 0x000fc60003f25310 */
[----:B------:R-:W4:Y:S04]  /*12a0*/  LDL R17, [R1+0x40] ;  /* 0x0000400001117983 */ /* 0x000f280000100800 */
[----:B------:R-:W5:Y:S06]  /*12b0*/  LDL R16, [R1+0x44] ;  /* 0x0000440001107983 */ /* 0x000f6c0000100800 */
[----:B------:R-:W-:-:S05]  /*12c0*/  @P1 MOV R2, 0x4 ;  /* 0x0000000400021802 */ /* 0x000fca0000000f00 */
[----:B------:R-:W-:-:S05]  /*12d0*/  @P1 IMAD.WIDE R2, R52, R2, c[0x0][0x340] ;  /* 0x0000d00034021625 */ /* 0x000fca00078e0202 */
[----:B------:R1:W3:Y:S01]  /*12e0*/  @P1 LDG.E R15, [R2.64] ;  /* 0x00000006020f1981 */ /* 0x0002e2000c1e1900 */
[----:B------:R-:W-:-:S05]  /*12f0*/  SHF.R.S32.HI R13, RZ, 0x1f, R53 ;  /* 0x0000001fff0d7819 */ /* 0x000fca0000011435 */
[----:B------:R-:W-:Y:S01]  /*1300*/  IMAD R5, R13, c[0x0][0x1b8], RZ ;  /* 0x00006e000d057a24 */ /* 0x000fe200078e02ff */
[----:B------:R-:W-:-:S03]  /*1310*/  SHF.R.S32.HI R14, RZ, 0x1f, R52 ;  /* 0x0000001fff0e7819 */ /* 0x000fc60000011434 */
[C---:B------:R-:W-:Y:S02]  /*1320*/  IMAD R5, R53.reuse, c[0x0][0x1bc], R5 ;  /* 0x00006f0035057a24 */ /* 0x040fe400078e0205 */
[----:B-1----:R-:W-:-:S05]  /*1330*/  IMAD.WIDE.U32 R2, R53, c[0x0][0x1b8], RZ ;  /* 0x00006e0035027a25 */ /* 0x002fca00078e00ff */
[----:B------:R-:W-:Y:S01]  /*1340*/  IADD3 R3, R3, R5, RZ ;  /* 0x0000000503037210 */ /* 0x000fe20007ffe0ff */
[----:B------:R-:W-:-:S04]  /*1350*/  IMAD R5, R14, c[0x0][0x1c0], RZ ;  /* 0x000070000e057a24 */ /* 0x000fc800078e02ff */
[C---:B------:R-:W-:Y:S02]  /*1360*/  IMAD R5, R52.reuse, c[0x0][0x1c4], R5 ;  /* 0x0000710034057a24 */ /* 0x040fe400078e0205 */
[----:B------:R-:W-:-:S05]  /*1370*/  IMAD.WIDE.U32 R2, R52, c[0x0][0x1c0], R2 ;  /* 0x0000700034027a25 */ /* 0x000fca00078e0002 */
[----:B------:R-:W-:Y:S02]  /*1380*/  IADD3 R3, R3, R5, RZ ;  /* 0x0000000503037210 */ /* 0x000fe40007ffe0ff */
[----:B--2---:R-:W-:Y:S02]  /*1390*/  IADD3 R4, R7, R49, RZ ;  /* 0x0000003107047210 */ /* 0x004fe40007ffe0ff */
[----:B------:R-:W1:Y:S03]  /*13a0*/  S2R R7, SR_TID.X ;  /* 0x0000000000077919 */ /* 0x000e660000002100 */
[----:B------:R-:W-:-:S04]  /*13b0*/  @P2 IMAD.HI.U32 R6, R4, c[0x0][0x2c8], RZ ;  /* 0x0000b20004062a27 */ /* 0x000fc800078e00ff */
[----:B------:R-:W-:Y:S01]  /*13c0*/  IMAD.MOV.U32 R0, RZ, RZ, R4 ;  /* 0x000000ffff007224 */ /* 0x000fe200078e0004 */
[----:B------:R-:W-:-:S05]  /*13d0*/  @P2 SHF.R.U32.HI R0, RZ, c[0x0][0x2cc], R6 ;  /* 0x0000b300ff002a19 */ /* 0x000fca0000011606 */
[----:B------:R-:W-:-:S04]  /*13e0*/  IMAD.MOV R8, RZ, RZ, -R0 ;  /* 0x000000ffff087224 */ /* 0x000fc800078e0a00 */
[----:B------:R-:W-:Y:S01]  /*13f0*/  IMAD R8, R8, c[0x0][0x2c4], R4 ;  /* 0x0000b10008087a24 */ /* 0x000fe200078e0204 */
[----:B------:R-:W-:Y:S02]  /*1400*/  SHF.R.S32.HI R4, RZ, 0x1f, R0 ;  /* 0x0000001fff047819 */ /* 0x000fe40000011400 */
[----:B-1----:R-:W-:-:S04]  /*1410*/  SHF.R.S32.HI R48, RZ, 0x1f, R7 ;  /* 0x0000001fff307819 */ /* 0x002fc80000011407 */
[----:B------:R-:W-:Y:S01]  /*1420*/  LEA.HI R48, R48, R7, RZ, 0x2 ;  /* 0x0000000730307211 */ /* 0x000fe200078f10ff */
[----:B------:R-:W-:-:S03]  /*1430*/  IMAD R9, R4, c[0x0][0x1b0], RZ ;  /* 0x00006c0004097a24 */ /* 0x000fc600078e02ff */
[----:B------:R-:W-:Y:S01]  /*1440*/  SHF.R.S32.HI R48, RZ, 0x2, R48 ;  /* 0x00000002ff307819 */ /* 0x000fe20000011430 */
[----:B------:R-:W-:-:S03]  /*1450*/  IMAD R9, R0, c[0x0][0x1b4], R9 ;  /* 0x00006d0000097a24 */ /* 0x000fc600078e0209 */
[----:B------:R-:W-:Y:S01]  /*1460*/  SHF.R.S32.HI R10, RZ, 0x1f, R48 ;  /* 0x0000001fff0a7819 */ /* 0x000fe20000011430 */
[----:B------:R-:W-:Y:S01]  /*1470*/  IMAD.WIDE.U32 R2, R0, c[0x0][0x1b0], R2 ;  /* 0x00006c0000027a25 */ /* 0x000fe200078e0002 */
[----:B------:R-:W-:-:S03]  /*1480*/  SHF.R.S32.HI R0, RZ, 0x1f, R8 ;  /* 0x0000001fff007819 */ /* 0x000fc60000011408 */
[C---:B------:R-:W-:Y:S02]  /*1490*/  IMAD R11, R10.reuse, c[0x0][0x1e0], RZ ;  /* 0x000078000a0b7a24 */ /* 0x040fe400078e02ff */
[----:B------:R-:W-:Y:S01]  /*14a0*/  IMAD R10, R10, c[0x0][0x208], RZ ;  /* 0x000082000a0a7a24 */ /* 0x000fe200078e02ff */
[----:B------:R-:W-:Y:S01]  /*14b0*/  IADD3 R3, R3, R9, RZ ;  /* 0x0000000903037210 */ /* 0x000fe20007ffe0ff */
[----:B---3--:R-:W-:-:S04]  /*14c0*/  IMAD.WIDE.U32 R6, R48, c[0x0][0x1e0], R50 ;  /* 0x0000780030067a25 */ /* 0x008fc800078e0032 */
[----:B------:R-:W-:Y:S02]  /*14d0*/  IMAD R11, R48, c[0x0][0x1e4], R11 ;  /* 0x00007900300b7a24 */ /* 0x000fe400078e020b */
[----:B------:R-:W-:Y:S02]  /*14e0*/  IMAD R0, R0, c[0x0][0x1a8], RZ ;  /* 0x00006a0000007a24 */ /* 0x000fe400078e02ff */
[----:B------:R-:W-:Y:S01]  /*14f0*/  IMAD.WIDE.U32 R4, R48, c[0x0][0x208], R50 ;  /* 0x0000820030047a25 */ /* 0x000fe200078e0032 */
[----:B------:R-:W-:-:S03]  /*1500*/  IADD3 R7, R7, R11, RZ ;  /* 0x0000000b07077210 */ /* 0x000fc60007ffe0ff */
[----:B------:R-:W-:Y:S01]  /*1510*/  IMAD R10, R48, c[0x0][0x20c], R10 ;  /* 0x00008300300a7a24 */ /* 0x000fe200078e020a */
[----:B----4-:R-:W-:Y:S01]  /*1520*/  ISETP.GE.AND P4, PT, R17, c[0x0][0x1d4], PT ;  /* 0x0000750011007a0c */ /* 0x010fe20003f86270 */
[C---:B------:R-:W-:Y:S02]  /*1530*/  IMAD R12, R8.reuse, c[0x0][0x1ac], R0 ;  /* 0x00006b00080c7a24 */ /* 0x040fe400078e0200 */
[----:B------:R-:W-:Y:S01]  /*1540*/  IMAD.WIDE.U32 R8, R8, c[0x0][0x1a8], R2 ;  /* 0x00006a0008087a25 */ /* 0x000fe200078e0002 */
[----:B------:R-:W-:-:S03]  /*1550*/  ISETP.GE.AND P5, PT, R50, c[0x0][0x1d4], PT ;  /* 0x0000750032007a0c */ /* 0x000fc60003fa6270 */
[----:B------:R-:W-:Y:S02]  /*1560*/  IMAD.IADD R5, R5, 0x1, R10 ;  /* 0x0000000105057824 */ /* 0x000fe400078e020a */
[C---:B------:R-:W-:Y:S02]  /*1570*/  IMAD R2, R13.reuse, c[0x0][0x1e8], RZ ;  /* 0x00007a000d027a24 */ /* 0x040fe400078e02ff */
[----:B------:R-:W-:Y:S01]  /*1580*/  IMAD R3, R13, c[0x0][0x210], RZ ;  /* 0x000084000d037a24 */ /* 0x000fe200078e02ff */
[----:B------:R-:W-:Y:S01]  /*1590*/  SEL R0, RZ, 0xffffffff, P4 ;  /* 0xffffffffff007807 */ /* 0x000fe20002000000 */
[C---:B------:R-:W-:Y:S02]  /*15a0*/  IMAD R2, R53.reuse, c[0x0][0x1ec], R2 ;  /* 0x00007b0035027a24 */ /* 0x040fe400078e0202 */
[C---:B------:R-:W-:Y:S02]  /*15b0*/  IMAD R10, R53.reuse, c[0x0][0x214], R3 ;  /* 0x00008500350a7a24 */ /* 0x040fe400078e0203 */
[----:B------:R-:W-:Y:S01]  /*15c0*/  IMAD.WIDE.U32 R6, R53, c[0x0][0x1e8], R6 ;  /* 0x00007a0035067a25 */ /* 0x000fe200078e0006 */
[----:B------:R-:W-:-:S03]  /*15d0*/  @P1 SHF.R.S32.HI R3, RZ, 0x1f, R15 ;  /* 0x0000001fff031819 */ /* 0x000fc6000001140f */
[----:B------:R-:W-:Y:S01]  /*15e0*/  IMAD.WIDE.U32 R4, R53, c[0x0][0x210], R4 ;  /* 0x0000840035047a25 */ /* 0x000fe200078e0004 */
[----:B------:R-:W-:Y:S02]  /*15f0*/  SEL R11, RZ, 0x1, P5 ;  /* 0x00000001ff0b7807 */ /* 0x000fe40002800000 */
[----:B------:R-:W-:Y:S01]  /*1600*/  SHF.L.U32 R0, R0, 0x1, RZ ;  /* 0x0000000100007819 */ /* 0x000fe200000006ff */
[----:B------:R-:W-:Y:S01]  /*1610*/  IMAD.IADD R7, R7, 0x1, R2 ;  /* 0x0000000107077824 */ /* 0x000fe200078e0202 */
[----:B------:R-:W-:Y:S01]  /*1620*/  @!P1 MOV R3, R14 ;  /* 0x0000000e00039202 */ /* 0x000fe20000000f00 */
[----:B------:R-:W-:Y:S01]  /*1630*/  @P1 IMAD.MOV.U32 R2, RZ, RZ, R15 ;  /* 0x000000ffff021224 */ /* 0x000fe200078e000f */
[----:B------:R-:W-:Y:S02]  /*1640*/  IADD3 R5, R5, R10, RZ ;  /* 0x0000000a05057210 */ /* 0x000fe40007ffe0ff */
[----:B------:R-:W-:Y:S02]  /*1650*/  IADD3 R10, R9, R12, RZ ;  /* 0x0000000c090a7210 */ /* 0x000fe40007ffe0ff */
[----:B------:R-:W-:-:S02]  /*1660*/  @!P1 MOV R2, R52 ;  /* 0x0000003400029202 */ /* 0x000fc40000000f00 */
[----:B------:R-:W-:Y:S01]  /*1670*/  LOP3.LUT R9, R0, 0x2, R11, 0xe2, !PT ;  /* 0x0000000200097812 */ /* 0x000fe200078ee20b */
[C---:B------:R-:W-:Y:S02]  /*1680*/  IMAD R0, R3.reuse, c[0x0][0x1f0], RZ ;  /* 0x00007c0003007a24 */ /* 0x040fe400078e02ff */
[----:B------:R-:W-:Y:S02]  /*1690*/  IMAD R3, R3, c[0x0][0x218], RZ ;  /* 0x0000860003037a24 */ /* 0x000fe400078e02ff */
[----:B------:R-:W-:-:S04]  /*16a0*/  IMAD.WIDE.U32 R6, R2, c[0x0][0x1f0], R6 ;  /* 0x00007c0002067a25 */ /* 0x000fc800078e0006 */
[----:B------:R-:W-:-:S04]  /*16b0*/  IMAD.WIDE.U32 R4, R2, c[0x0][0x218], R4 ;  /* 0x0000860002047a25 */ /* 0x000fc800078e0004 */
[C---:B------:R-:W-:Y:S02]  /*16c0*/  IMAD R0, R2.reuse, c[0x0][0x1f4], R0 ;  /* 0x00007d0002007a24 */ /* 0x040fe400078e0200 */
[----:B------:R-:W-:Y:S01]  /*16d0*/  IMAD R2, R2, c[0x0][0x21c], R3 ;  /* 0x0000870002027a24 */ /* 0x000fe200078e0203 */
[----:B------:R1:W-:Y:S04]  /*16e0*/  STL.64 [R1+0x8], R6 ;  /* 0x0000080601007387 */ /* 0x0003e80000100a00 */
[----:B------:R2:W-:Y:S01]  /*16f0*/  STL.64 [R1+0x10], R4 ;  /* 0x0000100401007387 */ /* 0x0005e20000100a00 */
[----:B------:R-:W-:Y:S02]  /*1700*/  LEA R12, P0, R8, c[0x0][0x160], 0x1 ;  /* 0x00005800080c7a11 */ /* 0x000fe400078008ff */
[----:B-----5:R-:W-:-:S02]  /*1710*/  ISETP.GE.AND P3, PT, R16, c[0x0][0x1d4], PT ;  /* 0x0000750010007a0c */ /* 0x020fc40003f66270 */
[----:B-1----:R-:W-:Y:S02]  /*1720*/  IADD3 R6, R7, R0, RZ ;  /* 0x0000000007067210 */ /* 0x002fe40007ffe0ff */
[----:B------:R-:W-:-:S05]  /*1730*/  IADD3 R0, R5, R2, RZ ;  /* 0x0000000205007210 */ /* 0x000fca0007ffe0ff */
[----:B------:R2:W-:Y:S04]  /*1740*/  STL [R1+0x1c], R0 ;  /* 0x00001c0001007387 */ /* 0x0005e80000100800 */
[----:B------:R2:W-:Y:S01]  /*1750*/  STL [R1+0x18], R6 ;  /* 0x0000180601007387 */ /* 0x0005e20000100800 */
[----:B------:R-:W-:Y:S02]  /*1760*/  LEA.HI.X R10, R8, c[0x0][0x164], R10, 0x1, P0 ;  /* 0x00005900080a7a11 */ /* 0x000fe400000f0c0a */
[----:B------:R-:W-:Y:S02]  /*1770*/  ISETP.GE.AND P1, PT, R50, c[0x0][0x198], PT ;  /* 0x0000660032007a0c */ /* 0x000fe40003f26270 */
[----:B------:R-:W-:Y:S02]  /*1780*/  ISETP.GE.AND P0, PT, R17, c[0x0][0x198], PT ;  /* 0x0000660011007a0c */ /* 0x000fe40003f06270 */
[----:B------:R-:W-:Y:S01]  /*1790*/  SEL R8, RZ, 0x4, P3 ;  /* 0x00000004ff087807 */ /* 0x000fe20001800000 */
[----:B------:R-:W-:Y:S01]  /*17a0*/  IMAD.IADD R3, R48, 0x1, R49 ;  /* 0x0000000130037824 */ /* 0x000fe200078e0231 */
[----:B------:R-:W-:-:S02]  /*17b0*/  ISETP.GE.AND P6, PT, R16, c[0x0][0x198], PT ;  /* 0x0000660010007a0c */ /* 0x000fc40003fc6270 */
[----:B------:R-:W-:Y:S02]  /*17c0*/  P2R R11, PR, RZ, 0x2 ;  /* 0x00000002ff0b7803 */ /* 0x000fe40000000000 */
[----:B------:R-:W-:Y:S02]  /*17d0*/  P2R R13, PR, RZ, 0x1 ;  /* 0x00000001ff0d7803 */ /* 0x000fe40000000000 */
[----:B------:R-:W-:Y:S01]  /*17e0*/  LOP3.LUT R18, R9, R8, RZ, 0xfc, !PT ;  /* 0x0000000809127212 */ /* 0x000fe200078efcff */
[----:B------:R-:W-:Y:S05]  /*17f0*/  BRA.DIV ~URZ, `(.L_x_538) ;  /* 0x0000f4427f007947 */ /* 0x000fea000b800000 */
[----:B------:R1:W3:Y:S02]  /*1800*/  SHFL.IDX PT, R2, R10, RZ, 0x1c1f ;  /* 0x001c1fff0a027589 */ /* 0x0002e400000e0000 */
.L_x_588:
[----:B------:R-:W-:Y:S05]  /*1810*/  BRA.DIV ~URZ, `(.L_x_539) ;  /* 0x0000f4927f007947 */ /* 0x000fea000b800000 */
[----:B--2---:R2:W4:Y:S02]  /*1820*/  SHFL.IDX PT, R0, R12, RZ, 0x1c1f ;  /* 0x001c1fff0c007589 */ /* 0x00452400000e0000 */
.L_x_589:
[----:B------:R-:W-:Y:S01]  /*1830*/  MOV R14, c[0x0][0x2c4] ;  /* 0x0000b100000e7a02 */ /* 0x000fe20000000f00 */
[----:B------:R-:W-:Y:S04]  /*1840*/  BSSY B0, `(.L_x_540) ;  /* 0x0000019000007945 */ /* 0x000fe80003800000 */
[----:B------:R-:W-:-:S05]  /*1850*/  IMAD R14, R14, c[0x0][0x168], RZ ;  /* 0x00005a000e0e7a24 */ /* 0x000fca00078e02ff */
[----:B------:R-:W-:-:S13]  /*1860*/  ISETP.GE.AND P0, PT, R3, R14, PT ;  /* 0x0000000e0300720c */ /* 0x000fda0003f06270 */
[----:B------:R-:W-:Y:S05]  /*1870*/  @P0 BRA `(.L_x_541) ;  /* 0x0000015000000947 */ /* 0x000fea0003800000 */
[----:B------:R-:W5:Y:S04]  /*1880*/  LDL.64 R6, [R1+0x38] ;  /* 0x0000380001067983 */ /* 0x000f680000100a00 */
[----:B--2---:R-:W2:Y:S04]  /*1890*/  LDL R4, [R1+0x40] ;  /* 0x0000400001047983 */ /* 0x004ea80000100800 */
[----:B----4-:R-:W4:Y:S04]  /*18a0*/  LDL R5, [R1+0x70] ;  /* 0x0000700001057983 */ /* 0x010f280000100800 */
[----:B---3--:R-:W3:Y:S04]  /*18b0*/  LDL R16, [R1+0x44] ;  /* 0x0000440001107983 */ /* 0x008ee80000100800 */
[----:B------:R-:W3:Y:S04]  /*18c0*/  LDL R17, [R1+0x6c] ;  /* 0x00006c0001117983 */ /* 0x000ee80000100800 */
[----:B------:R-:W3:Y:S01]  /*18d0*/  LDL R15, [R1+0x30] ;  /* 0x00003000010f7983 */ /* 0x000ee20000100800 */
[----:B------:R-:W-:-:S02]  /*18e0*/  ISETP.NE.AND P1, PT, R13, RZ, PT ;  /* 0x000000ff0d00720c */ /* 0x000fc40003f25270 */
[----:B-----5:R-:W-:-:S04]  /*18f0*/  LEA R8, P0, R6, R0, 0x1 ;  /* 0x0000000006087211 */ /* 0x020fc800078008ff */
[----:B------:R-:W-:Y:S02]  /*1900*/  LEA.HI.X R9, R6, R2, R7, 0x1, P0 ;  /* 0x0000000206097211 */ /* 0x000fe400000f0c07 */
[----:B--2---:R-:W-:-:S04]  /*1910*/  LEA R6, P0, R4, R0, 0x1 ;  /* 0x0000000004067211 */ /* 0x004fc800078008ff */
[----:B----4-:R-:W-:Y:S02]  /*1920*/  LEA.HI.X R7, R4, R2, R5, 0x1, P0 ;  /* 0x0000000204077211 */ /* 0x010fe400000f0c05 */
[----:B---3--:R-:W-:-:S04]  /*1930*/  LEA R4, P0, R16, R0, 0x1 ;  /* 0x0000000010047211 */ /* 0x008fc800078008ff */
[----:B------:R-:W-:Y:S02]  /*1940*/  LEA.HI.X R5, R16, R2, R17, 0x1, P0 ;  /* 0x0000000210057211 */ /* 0x000fe400000f0c11 */
[----:B------:R-:W-:Y:S01]  /*1950*/  ISETP.NE.AND P0, PT, R11, RZ, PT ;  /* 0x000000ff0b00720c */ /* 0x000fe20003f05270 */
[----:B------:R-:W-:-:S12]  /*1960*/  IMAD.SHL.U32 R0, R15, 0x2, RZ ;  /* 0x000000020f007824 */ /* 0x000fd800078e00ff */
[----:B------:R-:W-:Y:S01]  /*1970*/  @!PT LDS RZ, [RZ] ;  /* 0x00000000fffff984 */ /* 0x000fe20000000800 */
[----:B------:R-:W-:Y:S01]  /*1980*/  @!PT LDS RZ, [RZ] ;  /* 0x00000000fffff984 */ /* 0x000fe20000000800 */
[----:B------:R-:W-:Y:S01]  /*1990*/  @!PT LDS RZ, [RZ] ;  /* 0x00000000fffff984 */ /* 0x000fe20000000800 */
[----:B------:R2:W-:Y:S04]  /*19a0*/  LDGSTS.E.BYPASS.LTC128B.128 [R0+0x6100], [R8.64], !P0 ;  /* 0x0610000008007fae */ /* 0x0005e8000c101d46 */
[----:B------:R2:W-:Y:S04]  /*19b0*/  LDGSTS.E.BYPASS.LTC128B.128 [R0+0x8100], [R6.64], !P1 ;  /* 0x0810000006007fae */ /* 0x0005e8000c901d46 */
[----:B------:R2:W-:Y:S02]  /*19c0*/  LDGSTS.E.BYPASS.LTC128B.128 [R0+0xa100], [R4.64], !P6 ;  /* 0x0a10000004007fae */ /* 0x0005e4000f101d46 */
.L_x_541:
[----:B------:R-:W-:Y:S05]  /*19d0*/  BSYNC B0 ;  /* 0x0000000000007941 */ /* 0x000fea0003800000 */
.L_x_540:
[----:B------:R-:W-:Y:S05]  /*19e0*/  BRA.DIV ~URZ, `(.L_x_542) ;  /* 0x0000f3227f007947 */ /* 0x000fea000b800000 */
[----:B---3--:R3:W1:Y:S04]  /*19f0*/  SHFL.IDX PT, R2, R10, 0x1, 0x1c1f ;  /* 0x003c1f000a027f89 */ /* 0x00866800000e0000 */
[----:B--2-4-:R3:W2:Y:S02]  /*1a00*/  SHFL.IDX PT, R0, R12, 0x1, 0x1c1f ;  /* 0x003c1f000c007f89 */ /* 0x0146a400000e0000 */
.L_x_590:
[----:B------:R-:W-:Y:S01]  /*1a10*/  IADD3 R4, R3, 0x20, RZ ;  /* 0x0000002003047810 */ /* 0x000fe20007ffe0ff */
[----:B------:R-:W-:Y:S03]  /*1a20*/  BSSY B0, `(.L_x_543) ;  /* 0x0000018000007945 */ /* 0x000fe60003800000 */
[----:B------:R-:W-:-:S13]  /*1a30*/  ISETP.GE.AND P0, PT, R4, R14, PT ;  /* 0x0000000e0400720c */ /* 0x000fda0003f06270 */
[----:B------:R-:W-:Y:S05]  /*1a40*/  @P0 BRA `(.L_x_544) ;  /* 0x0000015000000947 */ /* 0x000fea0003800000 */
[----:B------:R-:W4:Y:S04]  /*1a50*/  LDL.64 R6, [R1+0x38] ;  /* 0x0000380001067983 */ /* 0x000f280000100a00 */
[----:B------:R-:W5:Y:S04]  /*1a60*/  LDL R5, [R1+0x40] ;  /* 0x0000400001057983 */ /* 0x000f680000100800 */
[----:B---3--:R-:W3:Y:S04]  /*1a70*/  LDL R19, [R1+0x70] ;  /* 0x0000700001137983 */ /* 0x008ee80000100800 */
[----:B--2---:R-:W2:Y:S04]  /*1a80*/  LDL R16, [R1+0x44] ;  /* 0x0000440001107983 */ /* 0x004ea80000100800 */
[----:B------:R-:W2:Y:S04]  /*1a90*/  LDL R17, [R1+0x6c] ;  /* 0x00006c0001117983 */ /* 0x000ea80000100800 */
[----:B------:R-:W2:Y:S01]  /*1aa0*/  LDL R15, [R1+0x30] ;  /* 0x00003000010f7983 */ /* 0x000ea20000100800 */
[----:B------:R-:W-:-:S02]  /*1ab0*/  ISETP.NE.AND P1, PT, R13, RZ, PT ;  /* 0x000000ff0d00720c */ /* 0x000fc40003f25270 */
[----:B----4-:R-:W-:-:S04]  /*1ac0*/  LEA R8, P0, R6, R0, 0x1 ;  /* 0x0000000006087211 */ /* 0x010fc800078008ff */
[----:B-1----:R-:W-:Y:S02]  /*1ad0*/  LEA.HI.X R9, R6, R2, R7, 0x1, P0 ;  /* 0x0000000206097211 */ /* 0x002fe400000f0c07 */
[----:B-----5:R-:W-:-:S04]  /*1ae0*/  LEA R6, P0, R5, R0, 0x1 ;  /* 0x0000000005067211 */ /* 0x020fc800078008ff */
[----:B---3--:R-:W-:Y:S02]  /*1af0*/  LEA.HI.X R7, R5, R2, R19, 0x1, P0 ;  /* 0x0000000205077211 */ /* 0x008fe400000f0c13 */
[----:B--2---:R-:W-:-:S04]  /*1b00*/  LEA R4, P0, R16, R0, 0x1 ;  /* 0x0000000010047211 */ /* 0x004fc800078008ff */
        /* <DEDUP_REMOVED lines=9> */
.L_x_544:
[----:B------:R-:W-:Y:S05]  /*1ba0*/  BSYNC B0 ;  /* 0x0000000000007941 */ /* 0x000fea0003800000 */
.L_x_543:
[----:B------:R-:W-:Y:S05]  /*1bb0*/  BRA.DIV ~URZ, `(.L_x_545) ;  /* 0x0000f2127f007947 */ /* 0x000fea000b800000 */
[----:B-1----:R1:W4:Y:S02]  /*1bc0*/  SHFL.IDX PT, R2, R10, 0x2, 0x1c1f ;  /* 0x005c1f000a027f89 */ /* 0x00232400000e0000 */
.L_x_591:
[----:B------:R-:W-:Y:S05]  /*1bd0*/  BRA.DIV ~URZ, `(.L_x_546) ;  /* 0x0000f2627f007947 */ /* 0x000fea000b800000 */
[----:B--2---:R2:W1:Y:S02]  /*1be0*/  SHFL.IDX PT, R0, R12, 0x2, 0x1c1f ;  /* 0x005c1f000c007f89 */ /* 0x00446400000e0000 */
.L_x_592:
[----:B------:R-:W-:Y:S01]  /*1bf0*/  IADD3 R4, R3, 0x40, RZ ;  /* 0x0000004003047810 */ /* 0x000fe20007ffe0ff */
[----:B------:R-:W-:Y:S03]  /*1c00*/  BSSY B0, `(.L_x_547) ;  /* 0x0000018000007945 */ /* 0x000fe60003800000 */
[----:B------:R-:W-:-:S13]  /*1c10*/  ISETP.GE.AND P0, PT, R4, R14, PT ;  /* 0x0000000e0400720c */ /* 0x000fda0003f06270 */
[----:B------:R-:W-:Y:S05]  /*1c20*/  @P0 BRA `(.L_x_548) ;  /* 0x0000015000000947 */ /* 0x000fea0003800000 */
[----:B------:R-:W5:Y:S04]  /*1c30*/  LDL.64 R6, [R1+0x38] ;  /* 0x0000380001067983 */ /* 0x000f680000100a00 */
[----:B--2---:R-:W2:Y:S04]  /*1c40*/  LDL R5, [R1+0x40] ;  /* 0x0000400001057983 */ /* 0x004ea80000100800 */
[----:B---3--:R-:W3:Y:S04]  /*1c50*/  LDL R19, [R1+0x70] ;  /* 0x0000700001137983 */ /* 0x008ee80000100800 */
[----:B----4-:R-:W4:Y:S04]  /*1c60*/  LDL R16, [R1+0x44] ;  /* 0x0000440001107983 */ /* 0x010f280000100800 */
[----:B------:R-:W4:Y:S04]  /*1c70*/  LDL R17, [R1+0x6c] ;  /* 0x00006c0001117983 */ /* 0x000f280000100800 */
[----:B------:R-:W4:Y:S01]  /*1c80*/  LDL R15, [R1+0x30] ;  /* 0x00003000010f7983 */ /* 0x000f220000100800 */
[----:B------:R-:W-:-:S02]  /*1c90*/  ISETP.NE.AND P1, PT, R13, RZ, PT ;  /* 0x000000ff0d00720c */ /* 0x000fc40003f25270 */
[----:B-1---5:R-:W-:-:S04]  /*1ca0*/  LEA R8, P0, R6, R0, 0x1 ;  /* 0x0000000006087211 */ /* 0x022fc800078008ff */
[----:B------:R-:W-:Y:S02]  /*1cb0*/  LEA.HI.X R9, R6, R2, R7, 0x1, P0 ;  /* 0x0000000206097211 */ /* 0x000fe400000f0c07 */
[----:B--2---:R-:W-:-:S04]  /*1cc0*/  LEA R6, P0, R5, R0, 0x1 ;  /* 0x0000000005067211 */ /* 0x004fc800078008ff */
[----:B---3--:R-:W-:Y:S02]  /*1cd0*/  LEA.HI.X R7, R5, R2, R19, 0x1, P0 ;  /* 0x0000000205077211 */ /* 0x008fe400000f0c13 */
[----:B----4-:R-:W-:-:S04]  /*1ce0*/  LEA R4, P0, R16, R0, 0x1 ;  /* 0x0000000010047211 */ /* 0x010fc800078008ff */
        /* <DEDUP_REMOVED lines=9> */
.L_x_548:
[----:B------:R-:W-:Y:S05]  /*1d80*/  BSYNC B0 ;  /* 0x0000000000007941 */ /* 0x000fea0003800000 */
.L_x_547:
[----:B------:R-:W-:Y:S05]  /*1d90*/  BRA.DIV ~URZ, `(.L_x_549) ;  /* 0x0000f1027f007947 */ /* 0x000fea000b800000 */
[----:B----4-:R4:W2:Y:S04]  /*1da0*/  SHFL.IDX PT, R2, R10, 0x3, 0x1c1f ;  /* 0x007c1f000a027f89 */ /* 0x0108a800000e0000 */
[----:B-1----:R4:W1:Y:S02]  /*1db0*/  SHFL.IDX PT, R0, R12, 0x3, 0x1c1f ;  /* 0x007c1f000c007f89 */ /* 0x00286400000e0000 */
.L_x_593:
[----:B------:R-:W5:Y:S04]  /*1dc0*/  LDL.64 R6, [R1+0x38] ;  /* 0x0000380001067983 */ /* 0x000f680000100a00 */
[----:B---3--:R-:W3:Y:S04]  /*1dd0*/  LDL R4, [R1+0x40] ;  /* 0x0000400001047983 */ /* 0x008ee80000100800 */
[----:B----4-:R-:W4:Y:S04]  /*1de0*/  LDL R5, [R1+0x70] ;  /* 0x0000700001057983 */ /* 0x010f280000100800 */
[----:B--2---:R-:W2:Y:S04]  /*1df0*/  LDL R12, [R1+0x44] ;  /* 0x00004400010c7983 */ /* 0x004ea80000100800 */
[----:B------:R-:W2:Y:S04]  /*1e00*/  LDL R15, [R1+0x6c] ;  /* 0x00006c00010f7983 */ /* 0x000ea80000100800 */
[----:B------:R-:W2:Y:S04]  /*1e10*/  LDL R16, [R1+0x30] ;  /* 0x0000300001107983 */ /* 0x000ea80000100800 */
[----:B------:R-:W2:Y:S01]  /*1e20*/  LDL R180, [R1] ;  /* 0x0000000001b47983 */ /* 0x000ea20000100800 */
[----:B------:R-:W-:-:S04]  /*1e30*/  IADD3 R3, R3, 0x60, RZ ;  /* 0x0000006003037810 */ /* 0x000fc80007ffe0ff */
[----:B------:R-:W-:Y:S02]  /*1e40*/  ISETP.GE.AND P1, PT, R3, R14, PT ;  /* 0x0000000e0300720c */ /* 0x000fe40003f26270 */
[----:B------:R-:W-:Y:S02]  /*1e50*/  P2R R10, PR, RZ, 0x4 ;  /* 0x00000004ff0a7803 */ /* 0x000fe40000000000 */
[----:B------:R-:W-:-:S09]  /*1e60*/  ISETP.NE.AND P2, PT, R11, RZ, PT ;  /* 0x000000ff0b00720c */ /* 0x000fd20003f45270 */
[----:B-1---5:R-:W-:-:S04]  /*1e70*/  @!P1 LEA R8, P0, R6, R0, 0x1 ;  /* 0x0000000006089211 */ /* 0x022fc800078008ff */
[----:B------:R-:W-:Y:S02]  /*1e80*/  @!P1 LEA.HI.X R9, R6, R2, R7, 0x1, P0 ;  /* 0x0000000206099211 */ /* 0x000fe400000f0c07 */
[----:B---3--:R-:W-:-:S04]  /*1e90*/  @!P1 LEA R6, P0, R4, R0, 0x1 ;  /* 0x0000000004069211 */ /* 0x008fc800078008ff */
[----:B----4-:R-:W-:Y:S02]  /*1ea0*/  @!P1 LEA.HI.X R7, R4, R2, R5, 0x1, P0 ;  /* 0x0000000204079211 */ /* 0x010fe400000f0c05 */
[----:B--2---:R-:W-:-:S04]  /*1eb0*/  @!P1 LEA R4, P0, R12, R0, 0x1 ;  /* 0x000000000c049211 */ /* 0x004fc800078008ff */
[----:B------:R-:W-:Y:S02]  /*1ec0*/  @!P1 LEA.HI.X R5, R12, R2, R15, 0x1, P0 ;  /* 0x000000020c059211 */ /* 0x000fe400000f0c0f */
[----:B------:R-:W-:Y:S01]  /*1ed0*/  ISETP.NE.AND P0, PT, R13, RZ, PT ;  /* 0x000000ff0d00720c */ /* 0x000fe20003f05270 */
[----:B------:R-:W-:-:S05]  /*1ee0*/  IMAD.SHL.U32 R145, R16, 0x2, RZ ;  /* 0x0000000210917824 */ /* 0x000fca00078e00ff */
[----:B------:R-:W-:Y:S01]  /*1ef0*/  @!PT LDS RZ, [RZ] ;  /* 0x00000000fffff984 */ /* 0x000fe20000000800 */
[----:B------:R-:W-:Y:S01]  /*1f00*/  @!PT LDS RZ, [RZ] ;  /* 0x00000000fffff984 */ /* 0x000fe20000000800 */
[----:B------:R-:W-:Y:S01]  /*1f10*/  @!PT LDS RZ, [RZ] ;  /* 0x00000000fffff984 */ /* 0x000fe20000000800 */
[----:B------:R1:W-:Y:S01]  /*1f20*/  @!P1 LDGSTS.E.BYPASS.LTC128B.128 [R145+0x7900], [R8.64], !P2 ;  /* 0x0790000008919fae */ /* 0x0003e2000d101d46 */
[----:B------:R-:W-:-:S06]  /*1f30*/  ISETP.NE.AND P2, PT, R10, RZ, PT ;  /* 0x000000ff0a00720c */ /* 0x000fcc0003f45270 */
[----:B------:R1:W-:Y:S04]  /*1f40*/  @!P1 LDGSTS.E.BYPASS.LTC128B.128 [R145+0x9900], [R6.64], !P0 ;  /* 0x0990000006919fae */ /* 0x0003e8000c101d46 */
[----:B------:R1:W-:Y:S01]  /*1f50*/  @!P1 LDGSTS.E.BYPASS.LTC128B.128 [R145+0xb900], [R4.64], !P6 ;  /* 0x0b90000004919fae */ /* 0x0003e2000f101d46 */
[----:B------:R-:W-:-:S03]  /*1f60*/  IADD3 R40, R180, -0x1, RZ ;  /* 0xffffffffb4287810 */ /* 0x000fc60007ffe0ff */
[----:B------:R-:W0:Y:S01]  /*1f70*/  LDGDEPBAR ;  /* 0x00000000000079af */ /* 0x000e220000000000 */
[----:B------:R-:W-:Y:S03]  /*1f80*/  WARPSYNC 0xffffffff ;  /* 0xffffffff00007948 */ /* 0x000fe60003800000 */
[----:B------:R-:W2:Y:S04]  /*1f90*/  LDL.64 R162, [R1+0x8] ;  /* 0x0000080001a27983 */ /* 0x000ea80000100a00 */
[----:B------:R-:W3:Y:S04]  /*1fa0*/  LDL R161, [R1+0x18] ;  /* 0x0000180001a17983 */ /* 0x000ee80000100800 */
[----:B------:R-:W4:Y:S04]  /*1fb0*/  S2R R15, SR_TID.X ;  /* 0x00000000000f7919 */ /* 0x000f280000002100 */
[----:B------:R-:W5:Y:S01]  /*1fc0*/  LDL R10, [R1+0x1c] ;  /* 0x00001c00010a7983 */ /* 0x000f620000100800 */
[----:B----4-:R-:W-:-:S04]  /*1fd0*/  SHF.R.S32.HI R12, RZ, 0x1f, R15 ;  /* 0x0000001fff0c7819 */ /* 0x010fc8000001140f */
[----:B------:R-:W-:Y:S02]  /*1fe0*/  LEA.HI R12, R12, R15, RZ, 0x2 ;  /* 0x0000000f0c0c7211 */ /* 0x000fe400078f10ff */
[----:B------:R-:W4:Y:S02]  /*1ff0*/  LDL.64 R14, [R1+0x10] ;  /* 0x00001000010e7983 */ /* 0x000f240000100a00 */
[----:B------:R-:W-:-:S04]  /*2000*/  SHF.R.S32.HI R12, RZ, 0x2, R12 ;  /* 0x00000002ff0c7819 */ /* 0x000fc8000001140c */
[----:B------:R-:W-:Y:S02]  /*2010*/  IADD3 R0, -R12, c[0x0][0x1d0], RZ ;  /* 0x000074000c007a10 */ /* 0x000fe40007ffe1ff */
[----:B-1----:R-:W-:-:S03]  /*2020*/  SHF.R.S32.HI R7, RZ, 0x1f, R40 ;  /* 0x0000001fff077819 */ /* 0x002fc60000011428 */
[----:B------:R-:W-:Y:S02]  /*2030*/  IMAD R0, R40, -0x40, R0 ;  /* 0xffffffc028007824 */ /* 0x000fe400078e0200 */
[----:B------:R-:W-:-:S03]  /*2040*/  IMAD R4, R7, c[0x0][0x1e0], RZ ;  /* 0x0000780007047a24 */ /* 0x000fc600078e02ff */
[----:B------:R-:W-:Y:S01]  /*2050*/  ISETP.GE.AND P6, PT, R0, 0x1, PT ;  /* 0x000000010000780c */ /* 0x000fe20003fc6270 */
[----:B------:R-:W-:Y:S01]  /*2060*/  IMAD.WIDE.U32 R2, R40, c[0x0][0x1e0], RZ ;  /* 0x0000780028027a25 */ /* 0x000fe200078e00ff */
[----:B------:R-:W-:-:S03]  /*2070*/  ISETP.GE.AND P1, PT, R0, 0x21, PT ;  /* 0x000000210000780c */ /* 0x000fc60003f26270 */
[----:B------:R-:W-:Y:S01]  /*2080*/  IMAD R4, R40, c[0x0][0x1e4], R4 ;  /* 0x0000790028047a24 */ /* 0x000fe200078e0204 */
[----:B------:R-:W-:-:S04]  /*2090*/  MOV R5, 0x20 ;  /* 0x0000002000057802 */ /* 0x000fc80000000f00 */
[----:B------:R-:W-:Y:S01]  /*20a0*/  IADD3 R4, R3, R4, RZ ;  /* 0x0000000403047210 */ /* 0x000fe20007ffe0ff */
[----:B------:R-:W-:-:S04]  /*20b0*/  IMAD.WIDE.U32 R8, R5, c[0x0][0x1e0], RZ ;  /* 0x0000780005087a25 */ /* 0x000fc800078e00ff */
[----:B------:R-:W-:Y:S01]  /*20c0*/  IMAD R3, R5, c[0x0][0x1e4], RZ ;  /* 0x0000790005037a24 */ /* 0x000fe200078e02ff */
[----:B------:R-:W-:Y:S01]  /*20d0*/  @P6 SHF.L.U32 R6, R16, 0x1, RZ ;  /* 0x0000000110066819 */ /* 0x000fe200000006ff */
[----:B------:R-:W-:Y:S01]  /*20e0*/  IMAD R7, R7, c[0x0][0x208], RZ ;  /* 0x0000820007077a24 */ /* 0x000fe200078e02ff */
[----:B------:R-:W-:-:S05]  /*20f0*/  MOV R160, 0xffffffc0 ;  /* 0xffffffc000a07802 */ /* 0x000fca0000000f00 */
[----:B------:R-:W-:Y:S01]  /*2100*/  IMAD R144, R40, R160, c[0x0][0x1d0] ;  /* 0x0000740028907624 */ /* 0x000fe200078e02a0 */
[----:B------:R-:W-:Y:S01]  /*2110*/  P2R R19, PR, RZ, 0x4 ;  /* 0x00000004ff137803 */ /* 0x000fe20000000000 */
[----:B------:R-:W-:Y:S01]  /*2120*/  BAR.SYNC.DEFER_BLOCKING 0x0 ;  /* 0x0000000000007b1d */ /* 0x000fe20000010000 */
[----:B--2---:R-:W-:-:S04]  /*2130*/  LEA R0, P0, R2, R162, 0x6 ;  /* 0x000000a202007211 */ /* 0x004fc800078030ff */
[----:B---3--:R-:W-:Y:S02]  /*2140*/  LEA.HI.X R2, R2, R161, R4, 0x6, P0 ;  /* 0x000000a102027211 */ /* 0x008fe400000f3404 */
[----:B------:R-:W-:-:S04]  /*2150*/  @P6 LEA R4, P0, R0, c[0x0][0x1c8], 0x1 ;  /* 0x0000720000046a11 */ /* 0x000fc800078008ff */
[C---:B------:R-:W-:Y:S02]  /*2160*/  @P6 LEA.HI.X R5, R0.reuse, c[0x0][0x1cc], R2, 0x1, P0 ;  /* 0x0000730000056a11 */ /* 0x040fe400000f0c02 */
[----:B------:R-:W-:-:S03]  /*2170*/  @P1 IADD3 R0, P0, R0, R8, RZ ;  /* 0x0000000800001210 */ /* 0x000fc60007f1e0ff */
[----:B------:R-:W-:Y:S01]  /*2180*/  @!PT LDS RZ, [RZ] ;  /* 0x00000000fffff984 */ /* 0x000fe20000000800 */
[----:B------:R-:W-:Y:S01]  /*2190*/  @!PT LDS RZ, [RZ] ;  /* 0x00000000fffff984 */ /* 0x000fe20000000800 */
[----:B------:R-:W-:Y:S01]  /*21a0*/  @!PT LDS RZ, [RZ] ;  /* 0x00000000fffff984 */ /* 0x000fe20000000800 */
[----:B------:R1:W-:Y:S01]  /*21b0*/  @P6 LDGSTS.E.BYPASS.LTC128B.128 [R6+0x3100], [R4.64], !P5 ;  /* 0x0310000004066fae */ /* 0x0003e2000e901d46 */
[----:B------:R-:W-:Y:S02]  /*21c0*/  @P1 IADD3.X R3, R2, R9, R3, P0, !PT ;  /* 0x0000000902031210 */ /* 0x000fe400007fe403 */
[C---:B------:R-:W-:Y:S01]  /*21d0*/  @P1 LEA R2, P0, R0.reuse, c[0x0][0x1c8], 0x1 ;  /* 0x0000720000021a11 */ /* 0x040fe200078008ff */
[----:B------:R1:W-:Y:S03]  /*21e0*/  @P6 LDGSTS.E.BYPASS.LTC128B.128 [R6+0x4100], [R4.64+0x40], !P4 ;  /* 0x0410004004066fae */ /* 0x0003e6000e101d46 */
[----:B------:R-:W-:Y:S01]  /*21f0*/  @P1 LEA.HI.X R3, R0, c[0x0][0x1cc], R3, 0x1, P0 ;  /* 0x0000730000031a11 */ /* 0x000fe200000f0c03 */
[----:B------:R1:W-:Y:S01]  /*2200*/  @P6 LDGSTS.E.BYPASS.LTC128B.128 [R6+0x5100], [R4.64+0x80], !P3 ;  /* 0x0510008004066fae */ /* 0x0003e2000d901d46 */
[----:B------:R-:W-:-:S05]  /*2210*/  @P1 SHF.L.U32 R0, R16, 0x1, RZ ;  /* 0x0000000110001819 */ /* 0x000fca00000006ff */
[----:B------:R4:W-:Y:S04]  /*2220*/  @P1 LDGSTS.E.BYPASS.LTC128B.128 [R0+0x3900], [R2.64], !P5 ;  /* 0x0390000002001fae */ /* 0x0009e8000e901d46 */
[----:B------:R4:W-:Y:S04]  /*2230*/  @P1 LDGSTS.E.BYPASS.LTC128B.128 [R0+0x4900], [R2.64+0x40], !P4 ;  /* 0x0490004002001fae */ /* 0x0009e8000e101d46 */
[----:B------:R4:W-:Y:S04]  /*2240*/  @P1 LDGSTS.E.BYPASS.LTC128B.128 [R0+0x5900], [R2.64+0x80], !P3 ;  /* 0x0590008002001fae */ /* 0x0009e8000d901d46 */
[----:B------:R-:W0:Y:S01]  /*2250*/  LDGDEPBAR ;  /* 0x00000000000079af */ /* 0x000e220000000000 */
[----:B-1----:R-:W-:-:S04]  /*2260*/  IMAD.WIDE.U32 R4, R40, c[0x0][0x208], RZ ;  /* 0x0000820028047a25 */ /* 0x002fc800078e00ff */
[----:B------:R-:W-:Y:S01]  /*2270*/  IMAD R6, R40, c[0x0][0x20c], R7 ;  /* 0x0000830028067a24 */ /* 0x000fe200078e0207 */
[----:B------:R-:W-:-:S04]  /*2280*/  DEPBAR.LE SB0, 0x1 ;  /* 0x000080400000791a */ /* 0x000fc80000000000 */
[----:B------:R-:W-:-:S04]  /*2290*/  DEPBAR.LE SB0, 0x0 ;  /* 0x000080000000791a */ /* 0x000fc80000000000 */
[----:B------:R-:W-:Y:S01]  /*22a0*/  BAR.SYNC.DEFER_BLOCKING 0x0 ;  /* 0x0000000000007b1d */ /* 0x000fe20000010000 */
[----:B----4-:R-:W-:Y:S02]  /*22b0*/  LEA R0, P0, R4, R14, 0x6 ;  /* 0x0000000e04007211 */ /* 0x010fe400078030ff */
[----:B------:R-:W-:-:S04]  /*22c0*/  IADD3 R6, R5, R6, RZ ;  /* 0x0000000605067210 */ /* 0x000fc80007ffe0ff */
[----:B-----5:R-:W-:Y:S02]  /*22d0*/  LEA.HI.X R4, R4, R10, R6, 0x6, P0 ;  /* 0x0000000a04047211 */ /* 0x020fe400000f3406 */
[----:B------:R-:W-:Y:S02]  /*22e0*/  LEA R2, P0, R0, c[0x0][0x1f8], 0x1 ;  /* 0x00007e0000027a11 */ /* 0x000fe400078008ff */
[----:B------:R-:W-:Y:S02]  /*22f0*/  MOV R6, c[0x0][0x208] ;  /* 0x0000820000067a02 */ /* 0x000fe40000000f00 */
[----:B------:R-:W-:Y:S02]  /*2300*/  LOP3.LUT R5, R18, 0x1, RZ, 0xc0, !PT ;  /* 0x0000000112057812 */ /* 0x000fe400078ec0ff */
[----:B------:R-:W-:Y:S02]  /*2310*/  LEA.HI.X R3, R0, c[0x0][0x1fc], R4, 0x1, P0 ;  /* 0x00007f0000037a11 */ /* 0x000fe400000f0c04 */
[----:B------:R-:W-:-:S02]  /*2320*/  MOV R4, c[0x0][0x20c] ;  /* 0x0000830000047a02 */ /* 0x000fc40000000f00 */
[----:B------:R-:W-:Y:S02]  /*2330*/  LEA R16, P0, R6, R2, 0x6 ;  /* 0x0000000206107211 */ /* 0x000fe400078030ff */
[----:B------:R-:W-:Y:S02]  /*2340*/  ISETP.NE.U32.AND P6, PT, R5, 0x1, PT ;  /* 0x000000010500780c */ /* 0x000fe40003fc5070 */
[----:B------:R-:W-:Y:S01]  /*2350*/  IADD3 R0, -R12, R144, RZ ;  /* 0x000000900c007210 */ /* 0x000fe20007ffe1ff */
[----:B------:R-:W-:Y:S01]  /*2360*/  LDSM.16.M88.4 R20, [R204] ;  /* 0x00000000cc14783b */ /* 0x000fe20000000200 */
[----:B------:R-:W-:Y:S02]  /*2370*/  LEA.HI.X R17, R6, R3, R4, 0x6, P0 ;  /* 0x0000000306117211 */ /* 0x000fe400000f3404 */
[----:B------:R-:W-:Y:S01]  /*2380*/  ISETP.LT.OR P0, PT, R0, 0x1, P6 ;  /* 0x000000010000780c */ /* 0x000fe20003701670 */
[----:B------:R-:W1:Y:S01]  /*2390*/  LDSM.16.M88.4 R12, [R207] ;  /* 0x00000000cf0c783b */ /* 0x000e620000000200 */
[----:B------:R-:W-:-:S03]  /*23a0*/  LOP3.LUT P1, RZ, R18, 0x2, RZ, 0xc0, !PT ;  /* 0x0000000212ff7812 */ /* 0x000fc6000782c0ff */
[----:B------:R-:W2:Y:S04]  /*23b0*/  LDSM.16.M88.4 R8, [R207+0x1000] ;  /* 0x00100000cf08783b */ /* 0x000ea80000000200 */
[----:B------:R-:W3:Y:S04]  /*23c0*/  LDSM.16.M88.4 R44, [R204+0x400] ;  /* 0x00040000cc2c783b */ /* 0x000ee80000000200 */
[----:B------:R-:W4:Y:S04]  /*23d0*/  LDSM.16.M88.4 R28, [R204+0x800] ;  /* 0x00080000cc1c783b */ /* 0x000f280000000200 */
[----:B------:R-:W5:Y:S04]  /*23e0*/  LDSM.16.M88.4 R24, [R204+0xc00] ;  /* 0x000c0000cc18783b */ /* 0x000f680000000200 */
[----:B------:R-:W-:Y:S04]  /*23f0*/  LDSM.16.M88.4 R36, [R208] ;  /* 0x00000000d024783b */ /* 0x000fe80000000200 */
[----:B------:R-:W-:Y:S04]  /*2400*/  LDSM.16.M88.4 R4, [R208+0x1000] ;  /* 0x00100000d004783b */ /* 0x000fe80000000200 */
[----:B------:R-:W2:Y:S04]  /*2410*/  LDSM.16.M88.4 R48, [R209] ;  /* 0x00000000d130783b */ /* 0x000ea80000000200 */
[----:B------:R-:W-:Y:S04]  /*2420*/  LDSM.16.M88.4 R68, [R220] ;  /* 0x00000000dc44783b */ /* 0x000fe80000000200 */
[----:B------:R-:W-:Y:S04]  /*2430*/  LDSM.16.M88.4 R88, [R219] ;  /* 0x00000000db58783b */ /* 0x000fe80000000200 */
[----:B------:R-:W-:Y:S04]  /*2440*/  LDSM.16.M88.4 R104, [R218] ;  /* 0x00000000da68783b */ /* 0x000fe80000000200 */
[----:B------:R-:W-:Y:S01]  /*2450*/  @!PT LDS RZ, [RZ] ;  /* 0x00000000fffff984 */ /* 0x000fe20000000800 */
[----:B------:R-:W-:Y:S01]  /*2460*/  @!PT LDS RZ, [RZ] ;  /* 0x00000000fffff984 */ /* 0x000fe20000000800 */
[----:B------:R-:W-:Y:S01]  /*2470*/  @!PT LDS RZ, [RZ] ;  /* 0x00000000fffff984 */ /* 0x000fe20000000800 */
[----:B------:R2:W-:Y:S01]  /*2480*/  LDGSTS.E.BYPASS.LTC128B.128 [R145+0x100], [R2.64], !P0 ;  /* 0x0010000002917fae */ /* 0x0005e2000c101d46 */
[----:B------:R-:W-:-:S02]  /*2490*/  ISETP.LT.OR P0, PT, R0, 0x1, !P1 ;  /* 0x000000010000780c */ /* 0x000fc40004f01670 */
[C---:B------:R-:W-:Y:S02]  /*24a0*/  ISETP.LT.OR P6, PT, R0.reuse, 0x21, P6 ;  /* 0x000000210000780c */ /* 0x040fe400037c1670 */
[----:B------:R-:W-:-:S09]  /*24b0*/  ISETP.LT.OR P1, PT, R0, 0x21, !P1 ;  /* 0x000000210000780c */ /* 0x000fd20004f21670 */
[----:B------:R2:W-:Y:S01]  /*24c0*/  LDGSTS.E.BYPASS.LTC128B.128 [R145+0x1100], [R2.64+0x40], !P0 ;  /* 0x0110004002917fae */ /* 0x0005e2000c101d46 */
[----:B------:R-:W-:-:S04]  /*24d0*/  LOP3.LUT P0, RZ, R18, 0x4, RZ, 0xc0, !PT ;  /* 0x0000000412ff7812 */ /* 0x000fc8000780c0ff */
[C---:B------:R-:W-:Y:S02]  /*24e0*/  ISETP.LT.OR P2, PT, R0.reuse, 0x1, !P0 ;  /* 0x000000010000780c */ /* 0x040fe40004741670 */
[----:B------:R-:W-:Y:S01]  /*24f0*/  ISETP.LT.OR P0, PT, R0, 0x21, !P0 ;  /* 0x000000210000780c */ /* 0x000fe20004701670 */
[-C--:B-1----:R-:W-:Y:S10]  /*2500*/  HMMA.16816.F32.BF16 R52, R12, R20.reuse, RZ ;  /* 0x000000140c34723c */ /* 0x082ff400000418ff */
[----:B------:R1:W-:Y:S04]  /*2510*/  LDGSTS.E.BYPASS.LTC128B.128 [R145+0x2100], [R2.64+0x80], !P2 ;  /* 0x0210008002917fae */ /* 0x0003e8000d101d46 */
[----:B------:R1:W-:Y:S04]  /*2520*/  LDGSTS.E.BYPASS.LTC128B.128 [R145+0x900], [R16.64], !P6 ;  /* 0x0090000010917fae */ /* 0x0003e8000f101d46 */
[----:B------:R1:W-:Y:S04]  /*2530*/  LDGSTS.E.BYPASS.LTC128B.128 [R145+0x1900], [R16.64+0x40], !P1 ;  /* 0x0190004010917fae */ /* 0x0003e8000c901d46 */
[----:B------:R1:W-:Y:S04]  /*2540*/  LDGSTS.E.BYPASS.LTC128B.128 [R145+0x2900], [R16.64+0x80], !P0 ;  /* 0x0290008010917fae */ /* 0x0003e8000c101d46 */
[----:B------:R-:W-:Y:S04]  /*2550*/  LDSM.16.M88.4 R64, [R204+0x1000] ;  /* 0x00100000cc40783b */ /* 0x000fe80000000200 */
[----:B------:R-:W1:Y:S01]  /*2560*/  LDSM.16.M88.4 R32, [R207+0x2000] ;  /* 0x00200000cf20783b */ /* 0x000e620000000200 */
[----:B--2---:R-:W-:Y:S01]  /*2570*/  HMMA.16816.F32.BF16 R56, R8, R20, RZ ;  /* 0x000000140838723c */ /* 0x004fe200000418ff */
[----:B------:R-:W-:-:S02]  /*2580*/  ISETP.NE.AND P2, PT, R19, RZ, PT ;  /* 0x000000ff1300720c */ /* 0x000fc40003f45270 */
[----:B------:R-:W0:Y:S05]  /*2590*/  LDGDEPBAR ;  /* 0x00000000000079af */ /* 0x000e2a0000000000 */
[C---:B---3--:R-:W-:Y:S08]  /*25a0*/  HMMA.16816.F32.BF16 R100, R8.reuse, R44, RZ ;  /* 0x0000002c0864723c */ /* 0x048ff000000418ff */
[C---:B----4-:R-:W-:Y:S08]  /*25b0*/  HMMA.16816.F32.BF16 R96, R8.reuse, R28, RZ ;  /* 0x0000001c0860723c */ /* 0x050ff000000418ff */
[C---:B-----5:R-:W-:Y:S08]  /*25c0*/  HMMA.16816.F32.BF16 R76, R8.reuse, R24, RZ ;  /* 0x00000018084c723c */ /* 0x060ff000000418ff */
[C---:B------:R-:W-:Y:S08]  /*25d0*/  HMMA.16816.F32.BF16 R92, R8.reuse, R22, RZ ;  /* 0x00000016085c723c */ /* 0x040ff000000418ff */
[C---:B------:R-:W-:Y:S08]  /*25e0*/  HMMA.16816.F32.BF16 R80, R8.reuse, R46, RZ ;  /* 0x0000002e0850723c */ /* 0x040ff000000418ff */
[C---:B------:R-:W-:Y:S08]  /*25f0*/  HMMA.16816.F32.BF16 R72, R8.reuse, R30, RZ ;  /* 0x0000001e0848723c */ /* 0x040ff000000418ff */
[----:B------:R-:W-:Y:S08]  /*2600*/  HMMA.16816.F32.BF16 R60, R8, R26, RZ ;  /* 0x0000001a083c723c */ /* 0x000ff000000418ff */
[----:B------:R-:W-:Y:S01]  /*2610*/  HMMA.16816.F32.BF16 R8, R36, R48, R52 ;  /* 0x000000302408723c */ /* 0x000fe20000041834 */
[----:B------:R-:W-:Y:S07]  /*2620*/  LDSM.16.M88.4 R52, [R213] ;  /* 0x00000000d534783b */ /* 0x000fee0000000200 */
[C---:B------:R-:W-:Y:S08]  /*2630*/  HMMA.16816.F32.BF16 R108, R12.reuse, R28, RZ ;  /* 0x0000001c0c6c723c */ /* 0x040ff000000418ff */
[C---:B------:R-:W-:Y:S01]  /*2640*/  HMMA.16816.F32.BF16 R128, R12.reuse, R30, RZ ;  /* 0x0000001e0c80723c */ /* 0x040fe200000418ff */
[----:B------:R-:W2:Y:S07]  /*2650*/  LDSM.16.M88.4 R28, [R207+0x3000] ;  /* 0x00300000cf1c783b */ /* 0x000eae0000000200 */
[C---:B------:R-:W-:Y:S01]  /*2660*/  HMMA.16816.F32.BF16 R84, R12.reuse, R22, RZ ;  /* 0x000000160c54723c */ /* 0x040fe200000418ff */
[----:B------:R-:W-:Y:S07]  /*2670*/  LDSM.16.M88.4 R20, [R208+0x3000] ;  /* 0x00300000d014783b */ /* 0x000fee0000000200 */
[C---:B-1----:R-:W-:Y:S08]  /*2680*/  HMMA.16816.F32.BF16 R16, R12.reuse, R44, RZ ;  /* 0x0000002c0c10723c */ /* 0x042ff000000418ff */
[C---:B------:R-:W-:Y:S01]  /*2690*/  HMMA.16816.F32.BF16 R116, R12.reuse, R46, RZ ;  /* 0x0000002e0c74723c */ /* 0x040fe200000418ff */
[----:B------:R-:W-:Y:S07]  /*26a0*/  LDSM.16.M88.4 R44, [R217] ;  /* 0x00000000d92c783b */ /* 0x000fee0000000200 */
[C---:B------:R-:W-:Y:S08]  /*26b0*/  HMMA.16816.F32.BF16 R112, R12.reuse, R24, RZ ;  /* 0x000000180c70723c */ /* 0x040ff000000418ff */
[----:B------:R-:W-:Y:S01]  /*26c0*/  HMMA.16816.F32.BF16 R120, R12, R26, RZ ;  /* 0x0000001a0c78723c */ /* 0x000fe200000418ff */
[----:B------:R-:W1:Y:S07]  /*26d0*/  LDSM.16.M88.4 R24, [R208+0x2000] ;  /* 0x00200000d018783b */ /* 0x000e6e0000000200 */
[----:B------:R-:W-:Y:S08]  /*26e0*/  HMMA.16816.F32.BF16 R12, R4, R48, R56 ;  /* 0x00000030040c723c */ /* 0x000ff00000041838 */
[----:B------:R-:W-:Y:S08]  /*26f0*/  HMMA.16816.F32.BF16 R8, R32, R64, R8 ;  /* 0x000000402008723c */ /* 0x000ff00000041808 */
[C---:B------:R-:W-:Y:S08]  /*2700*/  HMMA.16816.F32.BF16 R136, R4.reuse, R88, R96 ;  /* 0x000000580488723c */ /* 0x040ff00000041860 */
[C---:B------:R-:W-:Y:S08]  /*2710*/  HMMA.16816.F32.BF16 R148, R4.reuse, R104, R76 ;  /* 0x000000680494723c */ /* 0x040ff0000004184c */
[----:B------:R-:W-:Y:S08]  /*2720*/  HMMA.16816.F32.BF16 R92, R4, R50, R92 ;  /* 0x00000032045c723c */ /* 0x000ff0000004185c */
[C---:B------:R-:W-:Y:S01]  /*2730*/  HMMA.16816.F32.BF16 R96, R36.reuse, R68, R16 ;  /* 0x000000442460723c */ /* 0x040fe20000041810 */
[----:B------:R-:W-:Y:S07]  /*2740*/  LDSM.16.M88.4 R16, [R207+0x4000] ;  /* 0x00400000cf10783b */ /* 0x000fee0000000200 */
[----:B------:R-:W-:Y:S01]  /*2750*/  HMMA.16816.F32.BF16 R76, R36, R50, R84 ;  /* 0x00000032244c723c */ /* 0x000fe20000041854 */
[----:B------:R-:W3:Y:S07]  /*2760*/  LDSM.16.M88.4 R48, [R204+0x2000] ;  /* 0x00200000cc30783b */ /* 0x000eee0000000200 */
[C---:B------:R-:W-:Y:S08]  /*2770*/  HMMA.16816.F32.BF16 R124, R4.reuse, R68, R100 ;  /* 0x00000044047c723c */ /* 0x040ff00000041864 */
[C---:B------:R-:W-:Y:S08]  /*2780*/  HMMA.16816.F32.BF16 R132, R4.reuse, R70, R80 ;  /* 0x000000460484723c */ /* 0x040ff00000041850 */
[C---:B------:R-:W-:Y:S08]  /*2790*/  HMMA.16816.F32.BF16 R140, R4.reuse, R90, R72 ;  /* 0x0000005a048c723c */ /* 0x040ff00000041848 */
[----:B------:R-:W-:Y:S08]  /*27a0*/  HMMA.16816.F32.BF16 R152, R4, R106, R60 ;  /* 0x0000006a0498723c */ /* 0x000ff0000004183c */
[----:B--2---:R-:W-:Y:S01]  /*27b0*/  HMMA.16816.F32.BF16 R4, R28, R64, R12 ;  /* 0x000000401c04723c */ /* 0x004fe2000004180c */
[----:B------:R-:W2:Y:S07]  /*27c0*/  LDSM.16.M88.4 R12, [R207+0x5000] ;  /* 0x00500000cf0c783b */ /* 0x000eae0000000200 */
[----:B-1----:R-:W-:Y:S01]  /*27d0*/  HMMA.16816.F32.BF16 R60, R24, R44, R8 ;  /* 0x0000002c183c723c */ /* 0x002fe20000041808 */
[----:B------:R-:W1:Y:S07]  /*27e0*/  LDSM.16.M88.4 R8, [R208+0x4000] ;  /* 0x00400000d008783b */ /* 0x000e6e0000000200 */
[----:B------:R-:W-:Y:S08]  /*27f0*/  HMMA.16816.F32.BF16 R76, R32, R66, R76 ;  /* 0x00000042204c723c */ /* 0x000ff0000004184c */
[----:B------:R-:W-:Y:S01]  /*2800*/  HMMA.16816.F32.BF16 R56, R20, R44, R4 ;  /* 0x0000002c1438723c */ /* 0x000fe20000041804 */
[----:B------:R-:W-:Y:S07]  /*2810*/  LDSM.16.M88.4 R4, [R208+0x5000] ;  /* 0x00500000d004783b */ /* 0x000fee0000000200 */
[----:B------:R-:W-:Y:S01]  /*2820*/  HMMA.16816.F32.BF16 R80, R28, R66, R92 ;  /* 0x000000421c50723c */ /* 0x000fe2000004185c */
[----:B------:R-:W-:Y:S07]  /*2830*/  LDSM.16.M88.4 R64, [R216] ;  /* 0x00000000d840783b */ /* 0x000fee0000000200 */
[----:B---3--:R-:W-:Y:S01]  /*2840*/  HMMA.16816.F32.BF16 R72, R16, R48, R60 ;  /* 0x000000301048723c */ /* 0x008fe2000004183c */
[----:B------:R-:W3:Y:S07]  /*2850*/  LDSM.16.M88.4 R60, [R204+0x1400] ;  /* 0x00140000cc3c783b */ /* 0x000eee0000000200 */
[----:B------:R-:W-:Y:S08]  /*2860*/  HMMA.16816.F32.BF16 R100, R36, R70, R116 ;  /* 0x000000462464723c */ /* 0x000ff00000041874 */
[----:B--2---:R-:W-:Y:S08]  /*2870*/  HMMA.16816.F32.BF16 R56, R12, R48, R56 ;  /* 0x000000300c38723c */ /* 0x004ff00000041838 */
[-C--:B------:R-:W-:Y:S08]  /*2880*/  HMMA.16816.F32.BF16 R68, R24, R46.reuse, R76 ;  /* 0x0000002e1844723c */ /* 0x080ff0000004184c */
[----:B------:R-:W-:Y:S01]  /*2890*/  HMMA.16816.F32.BF16 R76, R20, R46, R80 ;  /* 0x0000002e144c723c */ /* 0x000fe20000041850 */
[----:B------:R-:W2:Y:S07]  /*28a0*/  LDSM.16.M88.4 R44, [R204+0x2400] ;  /* 0x00240000cc2c783b */ /* 0x000eae0000000200 */
[----:B-1----:R-:W-:Y:S08]  /*28b0*/  HMMA.16816.F32.BF16 R84, R8, R52, R72 ;  /* 0x000000340854723c */ /* 0x002ff00000041848 */
[----:B---3--:R-:W-:Y:S08]  /*28c0*/  HMMA.16816.F32.BF16 R72, R32, R60, R96 ;  /* 0x0000003c2048723c */ /* 0x008ff00000041860 */
[C---:B------:R-:W-:Y:S08]  /*28d0*/  HMMA.16816.F32.BF16 R108, R36.reuse, R88, R108 ;  /* 0x00000058246c723c */ /* 0x040ff0000004186c */
[----:B------:R-:W-:Y:S08]  /*28e0*/  HMMA.16816.F32.BF16 R128, R36, R90, R128 ;  /* 0x0000005a2480723c */ /* 0x000ff00000041880 */
[----:B------:R-:W-:Y:S08]  /*28f0*/  HMMA.16816.F32.BF16 R88, R4, R52, R56 ;  /* 0x000000340458723c */ /* 0x000ff00000041838 */
[----:B------:R-:W-:Y:S08]  /*2900*/  HMMA.16816.F32.BF16 R56, R16, R50, R68 ;  /* 0x000000321038723c */ /* 0x000ff00000041844 */
[C---:B------:R-:W-:Y:S08]  /*2910*/  HMMA.16816.F32.BF16 R112, R36.reuse, R104, R112 ;  /* 0x000000682470723c */ /* 0x040ff00000041870 */
[----:B------:R-:W-:Y:S08]  /*2920*/  HMMA.16816.F32.BF16 R120, R36, R106, R120 ;  /* 0x0000006a2478723c */ /* 0x000ff00000041878 */
[----:B------:R-:W-:Y:S08]  /*2930*/  HMMA.16816.F32.BF16 R68, R12, R50, R76 ;  /* 0x000000320c44723c */ /* 0x000ff0000004184c */
[----:B------:R-:W-:Y:S01]  /*2940*/  HMMA.16816.F32.BF16 R36, R28, R60, R124 ;  /* 0x0000003c1c24723c */ /* 0x000fe2000004187c */
[----:B------:R-:W-:-:S04]  /*2950*/  FMUL.FTZ R0, R84, c[0x0][0x320] ;  /* 0x0000c80054007a20 */ /* 0x000fc80000410000 */
[----:B------:R1:W3:Y:S03]  /*2960*/  MUFU.TANH R157, R0 ;  /* 0x00000000009d7308 */ /* 0x0002e60000002400 */
[----:B------:R-:W-:Y:S01]  /*2970*/  HMMA.16816.F32.BF16 R72, R24, R64, R72 ;  /* 0x000000401848723c */ /* 0x000fe20000041848 */
[----:B-1----:R-:W-:-:S04]  /*2980*/  FMUL.FTZ R0, R85, c[0x0][0x320] ;  /* 0x0000c80055007a20 */ /* 0x002fc80000410000 */
[----:B------:R1:W4:Y:S03]  /*2990*/  MUFU.TANH R127, R0 ;  /* 0x00000000007f7308 */ /* 0x0003260000002400 */
[----:B------:R-:W-:Y:S08]  /*29a0*/  HMMA.16816.F32.BF16 R92, R4, R54, R68 ;  /* 0x00000036045c723c */ /* 0x000ff00000041844 */
[----:B------:R-:W-:Y:S01]  /*29b0*/  HMMA.16816.F32.BF16 R48, R20, R64, R36 ;  /* 0x000000401430723c */ /* 0x000fe20000041824 */
[----:B------:R-:W5:Y:S01]  /*29c0*/  LDSM.16.M88.4 R36, [R212] ;  /* 0x00000000d424783b */ /* 0x000f620000000200 */
[----:B-1----:R-:W-:-:S06]  /*29d0*/  FMUL.FTZ R0, R86, c[0x0][0x320] ;  /* 0x0000c80056007a20 */ /* 0x002fcc0000410000 */
[----:B------:R-:W-:Y:S01]  /*29e0*/  HMMA.16816.F32.BF16 R68, R32, R62, R100 ;  /* 0x0000003e2044723c */ /* 0x000fe20000041864 */
[----:B------:R1:W1:Y:S07]  /*29f0*/  MUFU.TANH R159, R0 ;  /* 0x00000000009f7308 */ /* 0x00026e0000002400 */
[----:B------:R-:W-:Y:S01]  /*2a00*/  HMMA.16816.F32.BF16 R80, R8, R54, R56 ;  /* 0x000000360850723c */ /* 0x000fe20000041838 */
[----:B------:R-:W3:Y:S01]  /*2a10*/  LDSM.16.M88.4 R56, [R204+0x1800] ;  /* 0x00180000cc38783b */ /* 0x000ee20000000200 */
[----:B-1----:R-:W-:-:S06]  /*2a20*/  FMUL.FTZ R0, R87, c[0x0][0x320] ;  /* 0x0000c80057007a20 */ /* 0x002fcc0000410000 */
[----:B------:R-:W-:Y:S01]  /*2a30*/  HMMA.16816.F32.BF16 R76, R28, R62, R132 ;  /* 0x0000003e1c4c723c */ /* 0x000fe20000041884 */
[----:B------:R1:W1:Y:S02]  /*2a40*/  MUFU.TANH R158, R0 ;  /* 0x00000000009e7308 */ /* 0x0002640000002400 */
[----:B-1----:R-:W-:-:S06]  /*2a50*/  FMUL.FTZ R0, R88, c[0x0][0x320] ;  /* 0x0000c80058007a20 */ /* 0x002fcc0000410000 */
[----:B------:R1:W1:Y:S01]  /*2a60*/  MUFU.TANH R124, R0 ;  /* 0x00000000007c7308 */ /* 0x0002620000002400 */
[----:B--2---:R-:W-:Y:S01]  /*2a70*/  HMMA.16816.F32.BF16 R72, R16, R44, R72 ;  /* 0x0000002c1048723c */ /* 0x004fe20000041848 */
[----:B-1----:R-:W-:-:S06]  /*2a80*/  FMUL.FTZ R0, R89, c[0x0][0x320] ;  /* 0x0000c80059007a20 */ /* 0x002fcc0000410000 */
[----:B------:R1:W2:Y:S01]  /*2a90*/  MUFU.TANH R117, R0 ;  /* 0x0000000000757308 */ /* 0x0002a20000002400 */
[----:B------:R-:W-:Y:S01]  /*2aa0*/  HMMA.16816.F32.BF16 R60, R24, R66, R68 ;  /* 0x00000042183c723c */ /* 0x000fe20000041844 */
[----:B-1----:R-:W-:-:S06]  /*2ab0*/  FMUL.FTZ R0, R90, c[0x0][0x320] ;  /* 0x0000c8005a007a20 */ /* 0x002fcc0000410000 */
[----:B------:R1:W1:Y:S01]  /*2ac0*/  MUFU.TANH R119, R0 ;  /* 0x0000000000777308 */ /* 0x0002620000002400 */
[----:B------:R-:W-:Y:S01]  /*2ad0*/  HMMA.16816.F32.BF16 R52, R12, R44, R48 ;  /* 0x0000002c0c34723c */ /* 0x000fe20000041830 */
[----:B------:R-:W2:Y:S01]  /*2ae0*/  LDSM.16.M88.4 R48, [R215] ;  /* 0x00000000d730783b */ /* 0x000ea20000000200 */
[----:B-1----:R-:W-:-:S05]  /*2af0*/  FMUL.FTZ R0, R91, c[0x0][0x320] ;  /* 0x0000c8005b007a20 */ /* 0x002fca0000410000 */
[----:B------:R1:W1:Y:S01]  /*2b00*/  MUFU.TANH R118, R0 ;  /* 0x0000000000767308 */ /* 0x0002620000002400 */
[----:B------:R-:W-:Y:S01]  /*2b10*/  HMMA.16816.F32.BF16 R68, R20, R66, R76 ;  /* 0x000000421444723c */ /* 0x000fe2000004184c */
[----:B-1----:R-:W-:-:S06]  /*2b20*/  FMUL.FTZ R0, R80, c[0x0][0x320] ;  /* 0x0000c80050007a20 */ /* 0x002fcc0000410000 */
[----:B------:R1:W1:Y:S02]  /*2b30*/  MUFU.TANH R126, R0 ;  /* 0x00000000007e7308 */ /* 0x0002640000002400 */
[----:B-1----:R-:W-:-:S06]  /*2b40*/  FMUL.FTZ R0, R81, c[0x0][0x320] ;  /* 0x0000c80051007a20 */ /* 0x002fcc0000410000 */
[----:B------:R1:W1:Y:S01]  /*2b50*/  MUFU.TANH R125, R0 ;  /* 0x00000000007d7308 */ /* 0x0002620000002400 */
[----:B------:R-:W-:Y:S01]  /*2b60*/  HMMA.16816.F32.BF16 R64, R16, R46, R60 ;  /* 0x0000002e1040723c */ /* 0x000fe2000004183c */
[----:B------:R-:W2:Y:S01]  /*2b70*/  LDSM.16.M88.4 R60, [R204+0x2800] ;  /* 0x00280000cc3c783b */ /* 0x000ea20000000200 */
[----:B-1----:R-:W-:-:S05]  /*2b80*/  FMUL.FTZ R0, R82, c[0x0][0x320] ;  /* 0x0000c80052007a20 */ /* 0x002fca0000410000 */
[----:B------:R1:W1:Y:S01]  /*2b90*/  MUFU.TANH R156, R0 ;  /* 0x00000000009c7308 */ /* 0x0002620000002400 */
[----:B-----5:R-:W-:Y:S01]  /*2ba0*/  HMMA.16816.F32.BF16 R84, R4, R36, R52 ;  /* 0x000000240454723c */ /* 0x020fe20000041834 */
[----:B-1----:R-:W-:-:S07]  /*2bb0*/  FMUL.FTZ R0, R83, c[0x0][0x320] ;  /* 0x0000c80053007a20 */ /* 0x002fce0000410000 */
[----:B------:R-:W-:Y:S01]  /*2bc0*/  HMMA.16816.F32.BF16 R80, R8, R36, R72 ;  /* 0x000000240850723c */ /* 0x000fe20000041848 */
[----:B------:R1:W1:Y:S07]  /*2bd0*/  MUFU.TANH R147, R0 ;  /* 0x0000000000937308 */ /* 0x00026e0000002400 */
[----:B---3--:R-:W-:Y:S01]  /*2be0*/  HMMA.16816.F32.BF16 R72, R32, R56, R108 ;  /* 0x000000382048723c */ /* 0x008fe2000004186c */
[----:B-1----:R-:W-:-:S04]  /*2bf0*/  FMUL.FTZ R0, R92, c[0x0][0x320] ;  /* 0x0000c8005c007a20 */ /* 0x002fc80000410000 */
[----:B------:R1:W3:Y:S03]  /*2c00*/  MUFU.TANH R106, R0 ;  /* 0x00000000006a7308 */ /* 0x0002e60000002400 */
[----:B------:R-:W-:Y:S08]  /*2c10*/  HMMA.16816.F32.BF16 R52, R28, R56, R136 ;  /* 0x000000381c34723c */ /* 0x000ff00000041888 */
[----:B------:R-:W-:Y:S01]  /*2c20*/  HMMA.16816.F32.BF16 R68, R12, R46, R68 ;  /* 0x0000002e0c44723c */ /* 0x000fe20000041844 */
[----:B-1----:R-:W-:-:S04]  /*2c30*/  FMUL.FTZ R0, R93, c[0x0][0x320] ;  /* 0x0000c8005d007a20 */ /* 0x002fc80000410000 */
[----:B------:R1:W1:Y:S03]  /*2c40*/  MUFU.TANH R103, R0 ;  /* 0x0000000000677308 */ /* 0x0002660000002400 */
[----:B--2---:R-:W-:Y:S01]  /*2c50*/  HMMA.16816.F32.BF16 R72, R24, R48, R72 ;  /* 0x000000301848723c */ /* 0x004fe20000041848 */
[----:B-1----:R-:W-:-:S04]  /*2c60*/  FMUL.FTZ R0, R94, c[0x0][0x320] ;  /* 0x0000c8005e007a20 */ /* 0x002fc80000410000 */
[----:B------:R1:W2:Y:S03]  /*2c70*/  MUFU.TANH R105, R0 ;  /* 0x0000000000697308 */ /* 0x0002a60000002400 */
[----:B------:R-:W-:Y:S01]  /*2c80*/  HMMA.16816.F32.BF16 R76, R8, R38, R64 ;  /* 0x00000026084c723c */ /* 0x000fe20000041840 */
[----:B-1----:R-:W-:-:S04]  /*2c90*/  FMUL.FTZ R0, R95, c[0x0][0x320] ;  /* 0x0000c8005f007a20 */ /* 0x002fc80000410000 */
[----:B------:R1:W1:Y:S03]  /*2ca0*/  MUFU.TANH R102, R0 ;  /* 0x0000000000667308 */ /* 0x0002660000002400 */
[----:B------:R-:W-:Y:S01]  /*2cb0*/  HMMA.16816.F32.BF16 R64, R32, R58, R128 ;  /* 0x0000003a2040723c */ /* 0x000fe20000041880 */
[----:B-1----:R-:W-:-:S04]  /*2cc0*/  FMUL.FTZ R0, R80, c[0x0][0x320] ;  /* 0x0000c80050007a20 */ /* 0x002fc80000410000 */
[----:B------:R1:W1:Y:S03]  /*2cd0*/  MUFU.TANH R109, R0 ;  /* 0x00000000006d7308 */ /* 0x0002660000002400 */
[----:B------:R-:W-:Y:S01]  /*2ce0*/  HMMA.16816.F32.BF16 R44, R20, R48, R52 ;  /* 0x00000030142c723c */ /* 0x000fe20000041834 */
[----:B------:R-:W5:Y:S01]  /*2cf0*/  LDSM.16.M88.4 R52, [R211] ;  /* 0x00000000d334783b */ /* 0x000f620000000200 */
[----:B-1----:R-:W-:-:S04]  /*2d00*/  FMUL.FTZ R0, R81, c[0x0][0x320] ;  /* 0x0000c80051007a20 */ /* 0x002fc80000410000 */
[----:B------:R1:W1:Y:S02]  /*2d10*/  MUFU.TANH R108, R0 ;  /* 0x00000000006c7308 */ /* 0x0002640000002400 */
[----:B------:R-:W-:Y:S01]  /*2d20*/  HMMA.16816.F32.BF16 R88, R4, R38, R68 ;  /* 0x000000260458723c */ /* 0x000fe20000041844 */
[----:B------:R-:W2:Y:S01]  /*2d30*/  LDSM.16.M88.4 R36, [R204+0x1c00] ;  /* 0x001c0000cc24783b */ /* 0x000ea20000000200 */
[----:B-1----:R-:W-:-:S04]  /*2d40*/  FMUL.FTZ R0, R82, c[0x0][0x320] ;  /* 0x0000c80052007a20 */ /* 0x002fc80000410000 */
[----:B------:R1:W1:Y:S02]  /*2d50*/  MUFU.TANH R146, R0 ;  /* 0x0000000000927308 */ /* 0x0002640000002400 */
[----:B------:R-:W-:Y:S01]  /*2d60*/  HMMA.16816.F32.BF16 R68, R16, R60, R72 ;  /* 0x0000003c1044723c */ /* 0x000fe20000041848 */
[----:B-1----:R-:W-:-:S05]  /*2d70*/  FMUL.FTZ R0, R83, c[0x0][0x320] ;  /* 0x0000c80053007a20 */ /* 0x002fca0000410000 */
[----:B------:R1:W1:Y:S02]  /*2d80*/  MUFU.TANH R136, R0 ;  /* 0x0000000000887308 */ /* 0x0002640000002400 */
[----:B------:R-:W-:Y:S01]  /*2d90*/  HMMA.16816.F32.BF16 R72, R28, R58, R140 ;  /* 0x0000003a1c48723c */ /* 0x000fe2000004188c */
[----:B------:R-:W2:Y:S01]  /*2da0*/  LDSM.16.M88.4 R56, [R214] ;  /* 0x00000000d638783b */ /* 0x000ea20000000200 */
[----:B-1----:R-:W-:-:S04]  /*2db0*/  FMUL.FTZ R0, R84, c[0x0][0x320] ;  /* 0x0000c80054007a20 */ /* 0x002fc80000410000 */
[----:B------:R1:W1:Y:S02]  /*2dc0*/  MUFU.TANH R98, R0 ;  /* 0x0000000000627308 */ /* 0x0002640000002400 */
[----:B------:R-:W-:Y:S01]  /*2dd0*/  HMMA.16816.F32.BF16 R64, R24, R50, R64 ;  /* 0x000000321840723c */ /* 0x000fe20000041840 */
[----:B-1----:R-:W-:-:S05]  /*2de0*/  FMUL.FTZ R0, R85, c[0x0][0x320] ;  /* 0x0000c80055007a20 */ /* 0x002fca0000410000 */
[----:B------:R1:W1:Y:S02]  /*2df0*/  MUFU.TANH R94, R0 ;  /* 0x00000000005e7308 */ /* 0x0002640000002400 */
[----:B------:R-:W-:Y:S01]  /*2e00*/  HMMA.16816.F32.BF16 R44, R12, R60, R44 ;  /* 0x0000003c0c2c723c */ /* 0x000fe2000004182c */
[----:B-1----:R-:W-:-:S05]  /*2e10*/  FMUL.FTZ R0, R86, c[0x0][0x320] ;  /* 0x0000c80056007a20 */ /* 0x002fca0000410000 */
[----:B------:R1:W1:Y:S02]  /*2e20*/  MUFU.TANH R97, R0 ;  /* 0x0000000000617308 */ /* 0x0002640000002400 */
[----:B-1----:R-:W-:-:S06]  /*2e30*/  FMUL.FTZ R0, R87, c[0x0][0x320] ;  /* 0x0000c80057007a20 */ /* 0x002fcc0000410000 */
[----:B------:R1:W1:Y:S01]  /*2e40*/  MUFU.TANH R96, R0 ;  /* 0x0000000000607308 */ /* 0x0002620000002400 */
[----:B-----5:R-:W-:Y:S01]  /*2e50*/  HMMA.16816.F32.BF16 R80, R8, R52, R68 ;  /* 0x000000340850723c */ /* 0x020fe20000041844 */
[----:B-1----:R-:W-:-:S06]  /*2e60*/  FMUL.FTZ R0, R76, c[0x0][0x320] ;  /* 0x0000c8004c007a20 */ /* 0x002fcc0000410000 */
[----:B------:R1:W1:Y:S01]  /*2e70*/  MUFU.TANH R100, R0 ;  /* 0x0000000000647308 */ /* 0x0002620000002400 */
[----:B------:R-:W-:Y:S01]  /*2e80*/  HMMA.16816.F32.BF16 R72, R20, R50, R72 ;  /* 0x000000321448723c */ /* 0x000fe20000041848 */
[----:B-1----:R-:W-:-:S06]  /*2e90*/  FMUL.FTZ R0, R77, c[0x0][0x320] ;  /* 0x0000c8004d007a20 */ /* 0x002fcc0000410000 */
[----:B------:R1:W1:Y:S01]  /*2ea0*/  MUFU.TANH R99, R0 ;  /* 0x0000000000637308 */ /* 0x0002620000002400 */
[----:B--2---:R-:W-:Y:S08]  /*2eb0*/  HMMA.16816.F32.BF16 R68, R32, R36, R112 ;  /* 0x000000242044723c */ /* 0x004ff00000041870 */
[----:B------:R-:W-:Y:S01]  /*2ec0*/  HMMA.16816.F32.BF16 R48, R16, R62, R64 ;  /* 0x0000003e1030723c */ /* 0x000fe20000041840 */
[----:B-1----:R-:W-:-:S07]  /*2ed0*/  FMUL.FTZ R0, R78, c[0x0][0x320] ;  /* 0x0000c8004e007a20 */ /* 0x002fce0000410000 */
[----:B------:R-:W-:Y:S01]  /*2ee0*/  HMMA.16816.F32.BF16 R64, R32, R38, R120 ;  /* 0x000000262040723c */ /* 0x000fe20000041878 */
[----:B------:R-:W-:Y:S01]  /*2ef0*/  LDSM.16.M88.4 R32, [R210] ;  /* 0x00000000d220783b */ /* 0x000fe20000000200 */
[----:B------:R1:W2:Y:S06]  /*2f00*/  MUFU.TANH R107, R0 ;  /* 0x00000000006b7308 */ /* 0x0002ac0000002400 */
[----:B------:R-:W-:Y:S01]  /*2f10*/  HMMA.16816.F32.BF16 R84, R4, R52, R44 ;  /* 0x000000340454723c */ /* 0x000fe2000004182c */
[----:B------:R-:W5:Y:S01]  /*2f20*/  LDSM.16.M88.4 R44, [R204+0x2c00] ;  /* 0x002c0000cc2c783b */ /* 0x000f620000000200 */
[----:B------:R-:W-:Y:S01]  /*2f30*/  ISETP.GE.AND P0, PT, R180, 0x2, PT ;  /* 0x00000002b400780c */ /* 0x000fe20003f06270 */
[----:B------:R-:W-:-:S04]  /*2f40*/  DEPBAR.LE SB0, 0x0 ;  /* 0x000080000000791a */ /* 0x000fc80000000000 */
[----:B-1----:R-:W-:Y:S02]  /*2f50*/  FMUL.FTZ R0, R79, c[0x0][0x320] ;  /* 0x0000c8004f007a20 */ /* 0x002fe40000410000 */
[C---:B------:R-:W-:Y:S08]  /*2f60*/  HMMA.16816.F32.BF16 R76, R28.reuse, R36, R148 ;  /* 0x000000241c4c723c */ /* 0x040ff00000041894 */
[----:B------:R-:W-:Y:S01]  /*2f70*/  HMMA.16816.F32.BF16 R28, R28, R38, R152 ;  /* 0x000000261c1c723c */ /* 0x000fe20000041898 */
[----:B------:R1:W1:Y:S02]  /*2f80*/  MUFU.TANH R116, R0 ;  /* 0x0000000000747308 */ /* 0x0002640000002400 */
[----:B-1----:R-:W-:-:S06]  /*2f90*/  FMUL.FTZ R0, R88, c[0x0][0x320] ;  /* 0x0000c80058007a20 */ /* 0x002fcc0000410000 */
[----:B------:R1:W1:Y:S01]  /*2fa0*/  MUFU.TANH R92, R0 ;  /* 0x00000000005c7308 */ /* 0x0002620000002400 */
        /* <DEDUP_REMOVED lines=8> */
[----:B------:R1:W1:Y:S02]  /*3030*/  MUFU.TANH R89, R0 ;  /* 0x0000000000597308 */ /* 0x0002640000002400 */
[----:B-1----:R-:W-:-:S06]  /*3040*/  FMUL.FTZ R0, R91, c[0x0][0x320] ;  /* 0x0000c8005b007a20 */ /* 0x002fcc0000410000 */
        /* <DEDUP_REMOVED lines=8> */
[----:B------:R1:W1:Y:S02]  /*30d0*/  MUFU.TANH R104, R0 ;  /* 0x0000000000687308 */ /* 0x0002640000002400 */
[----:B-1----:R-:W-:Y:S02]  /*30e0*/  FMUL.FTZ R0, R83, c[0x0][0x320] ;  /* 0x0000c80053007a20 */ /* 0x002fe40000410000 */
[----:B------:R-:W-:Y:S08]  /*30f0*/  HMMA.16816.F32.BF16 R80, R8, R54, R48 ;  /* 0x000000360850723c */ /* 0x000ff00000041830 */
[C---:B------:R-:W-:Y:S08]  /*3100*/  HMMA.16816.F32.BF16 R48, R16.reuse, R44, R60 ;  /* 0x0000002c1030723c */ /* 0x040ff0000004183c */
[----:B------:R-:W-:Y:S01]  /*3110*/  HMMA.16816.F32.BF16 R16, R16, R46, R24 ;  /* 0x0000002e1010723c */ /* 0x000fe20000041818 */
[----:B------:R1:W1:Y:S07]  /*3120*/  MUFU.TANH R101, R0 ;  /* 0x0000000000657308 */ /* 0x00026e0000002400 */
[----:B------:R-:W-:Y:S08]  /*3130*/  HMMA.16816.F32.BF16 R72, R4, R54, R72 ;  /* 0x000000360448723c */ /* 0x000ff00000041848 */
[----:B------:R-:W-:Y:S01]  /*3140*/  HMMA.16816.F32.BF16 R48, R8, R32, R48 ;  /* 0x000000200830723c */ /* 0x000fe20000041830 */
[----:B-1----:R-:W-:-:S07]  /*3150*/  FMUL.FTZ R0, R84, c[0x0][0x320] ;  /* 0x0000c80054007a20 */ /* 0x002fce0000410000 */
[----:B------:R-:W-:Y:S08]  /*3160*/  HMMA.16816.F32.BF16 R20, R4, R32, R36 ;  /* 0x000000200414723c */ /* 0x000ff00000041824 */
[-C--:B------:R-:W-:Y:S08]  /*3170*/  HMMA.16816.F32.BF16 R8, R8, R34.reuse, R16 ;  /* 0x000000220808723c */ /* 0x080ff00000041810 */
[----:B------:R-:W-:Y:S01]  /*3180*/  HMMA.16816.F32.BF16 R4, R4, R34, R12 ;  /* 0x000000220404723c */ /* 0x000fe2000004180c */
[----:B------:R1:W1:Y:S01]  /*3190*/  MUFU.TANH R43, R0 ;  /* 0x00000000002b7308 */ /* 0x0002620000002400 */
[----:B------:R-:W-:-:S02]  /*31a0*/  FMUL.FTZ R81, R81, c[0x0][0x320] ;  /* 0x0000c80051517a20 */ /* 0x000fc40000410000 */
[----:B------:R-:W-:Y:S02]  /*31b0*/  FMUL.FTZ R82, R82, c[0x0][0x320] ;  /* 0x0000c80052527a20 */ /* 0x000fe40000410000 */
[----:B-1----:R-:W-:-:S04]  /*31c0*/  FMUL.FTZ R0, R85, c[0x0][0x320] ;  /* 0x0000c80055007a20 */ /* 0x002fc80000410000 */
[----:B------:R1:W1:Y:S01]  /*31d0*/  MUFU.TANH R41, R0 ;  /* 0x0000000000297308 */ /* 0x0002620000002400 */
[----:B------:R-:W-:Y:S02]  /*31e0*/  FMUL.FTZ R83, R83, c[0x0][0x320] ;  /* 0x0000c80053537a20 */ /* 0x000fe40000410000 */
[----:B------:R-:W-:Y:S02]  /*31f0*/  FMUL.FTZ R72, R72, c[0x0][0x320] ;  /* 0x0000c80048487a20 */ /* 0x000fe40000410000 */
[----:B------:R-:W-:Y:S02]  /*3200*/  FMUL.FTZ R73, R73, c[0x0][0x320] ;  /* 0x0000c80049497a20 */ /* 0x000fe40000410000 */
[----:B------:R-:W-:Y:S02]  /*3210*/  FMUL.FTZ R74, R74, c[0x0][0x320] ;  /* 0x0000c8004a4a7a20 */ /* 0x000fe40000410000 */
[----:B-1----:R-:W-:-:S04]  /*3220*/  FMUL.FTZ R0, R86, c[0x0][0x320] ;  /* 0x0000c80056007a20 */ /* 0x002fc80000410000 */
[----:B------:R1:W1:Y:S01]  /*3230*/  MUFU.TANH R52, R0 ;  /* 0x0000000000347308 */ /* 0x0002620000002400 */
[----:B------:R-:W-:Y:S02]  /*3240*/  FMUL.FTZ R75, R75, c[0x0][0x320] ;  /* 0x0000c8004b4b7a20 */ /* 0x000fe40000410000 */
[----:B------:R-:W-:Y:S02]  /*3250*/  FMUL.FTZ R48, R48, c[0x0][0x320] ;  /* 0x0000c80030307a20 */ /* 0x000fe40000410000 */
[----:B------:R-:W-:Y:S02]  /*3260*/  FMUL.FTZ R49, R49, c[0x0][0x320] ;  /* 0x0000c80031317a20 */ /* 0x000fe40000410000 */
[----:B------:R-:W-:Y:S02]  /*3270*/  FMUL.FTZ R50, R50, c[0x0][0x320] ;  /* 0x0000c80032327a20 */ /* 0x000fe40000410000 */
[----:B------:R-:W-:Y:S02]  /*3280*/  FMUL.FTZ R51, R51, c[0x0][0x320] ;  /* 0x0000c80033337a20 */ /* 0x000fe40000410000 */
[----:B------:R-:W-:-:S02]  /*3290*/  FMUL.FTZ R20, R20, c[0x0][0x320] ;  /* 0x0000c80014147a20 */ /* 0x000fc40000410000 */
[----:B------:R-:W-:Y:S02]  /*32a0*/  FMUL.FTZ R21, R21, c[0x0][0x320] ;  /* 0x0000c80015157a20 */ /* 0x000fe40000410000 */
[----:B-1----:R-:W-:Y:S02]  /*32b0*/  FMUL.FTZ R0, R87, c[0x0][0x320] ;  /* 0x0000c80057007a20 */ /* 0x002fe40000410000 */
[----:B------:R-:W-:Y:S02]  /*32c0*/  FMUL.FTZ R22, R22, c[0x0][0x320] ;  /* 0x0000c80016167a20 */ /* 0x000fe40000410000 */
[----:B------:R1:W1:Y:S01]  /*32d0*/  MUFU.TANH R42, R0 ;  /* 0x00000000002a7308 */ /* 0x0002620000002400 */
[----:B------:R-:W-:Y:S02]  /*32e0*/  FMUL.FTZ R23, R23, c[0x0][0x320] ;  /* 0x0000c80017177a20 */ /* 0x000fe40000410000 */
[----:B------:R-:W-:Y:S02]  /*32f0*/  FMUL.FTZ R8, R8, c[0x0][0x320] ;  /* 0x0000c80008087a20 */ /* 0x000fe40000410000 */
[----:B------:R-:W-:-:S02]  /*3300*/  FMUL.FTZ R9, R9, c[0x0][0x320] ;  /* 0x0000c80009097a20 */ /* 0x000fc40000410000 */
[----:B------:R-:W-:Y:S02]  /*3310*/  FMUL.FTZ R10, R10, c[0x0][0x320] ;  /* 0x0000c8000a0a7a20 */ /* 0x000fe40000410000 */
[----:B------:R-:W-:Y:S02]  /*3320*/  FMUL.FTZ R11, R11, c[0x0][0x320] ;  /* 0x0000c8000b0b7a20 */ /* 0x000fe40000410000 */
[----:B------:R-:W-:Y:S02]  /*3330*/  FMUL.FTZ R4, R4, c[0x0][0x320] ;  /* 0x0000c80004047a20 */ /* 0x000fe40000410000 */
[----:B------:R-:W-:Y:S02]  /*3340*/  FMUL.FTZ R5, R5, c[0x0][0x320] ;  /* 0x0000c80005057a20 */ /* 0x000fe40000410000 */
[----:B------:R-:W-:Y:S02]  /*3350*/  FMUL.FTZ R6, R6, c[0x0][0x320] ;  /* 0x0000c80006067a20 */ /* 0x000fe40000410000 */
[----:B-1----:R-:W-:-:S02]  /*3360*/  FMUL.FTZ R0, R80, c[0x0][0x320] ;  /* 0x0000c80050007a20 */ /* 0x002fc40000410000 */
[----:B------:R-:W-:Y:S01]  /*3370*/  FMUL.FTZ R7, R7, c[0x0][0x320] ;  /* 0x0000c80007077a20 */ /* 0x000fe20000410000 */
[----:B------:R-:W1:Y:S08]  /*3380*/  MUFU.TANH R81, R81 ;  /* 0x0000005100517308 */ /* 0x000e700000002400 */
[----:B------:R1:W1:Y:S08]  /*3390*/  MUFU.TANH R53, R0 ;  /* 0x0000000000357308 */ /* 0x0002700000002400 */
[----:B------:R-:W1:Y:S08]  /*33a0*/  MUFU.TANH R82, R82 ;  /* 0x0000005200527308 */ /* 0x000e700000002400 */
        /* <DEDUP_REMOVED lines=11> */
[----:B------:R1:W1:Y:S08]  /*3460*/  MUFU.TANH R28, R22 ;  /* 0x00000016001c7308 */ /* 0x0002700000002400 */
        /* <DEDUP_REMOVED lines=8> */
[----:B------:R1:W1:Y:S01]  /*34f0*/  MUFU.TANH R16, R7 ;  /* 0x0000000700107308 */ /* 0x0002620000002400 */
[----:B------:R-:W-:Y:S01]  /*3500*/  BSSY B0, `(.L_x_550) ;  /* 0x000001a000007945 */ /* 0x000fe20003800000 */
[----:B------:R-:W-:Y:S06]  /*3510*/  BAR.SYNC.DEFER_BLOCKING 0x0 ;  /* 0x0000000000007b1d */ /* 0x000fec0000010000 */
[----:B------:R-:W-:Y:S05]  /*3520*/  @!P0 BRA `(.L_x_551) ;  /* 0x0000017000008947 */ /* 0x000fea0003800000 */
[----:B-1234-:R-:W-:Y:S01]  /*3530*/  IADD3 R0, R180, -0x2, RZ ;  /* 0xfffffffeb4007810 */ /* 0x01efe20007ffe0ff */
[----:B------:R-:W-:-:S03]  /*3540*/  IMAD.MOV.U32 R6, RZ, RZ, c[0x0][0x1e4] ;  /* 0x00007900ff067624 */ /* 0x000fc600078e00ff */
[----:B------:R-:W-:Y:S01]  /*3550*/  SHF.R.S32.HI R2, RZ, 0x1f, R0 ;  /* 0x0000001fff027819 */ /* 0x000fe20000011400 */
[----:B------:R-:W-:-:S04]  /*3560*/  IMAD.WIDE.U32 R4, R0, c[0x0][0x1e0], RZ ;  /* 0x0000780000047a25 */ /* 0x000fc800078e00ff */
[----:B------:R-:W-:-:S04]  /*3570*/  IMAD R2, R2, c[0x0][0x1e0], RZ ;  /* 0x0000780002027a24 */ /* 0x000fc800078e02ff */
[----:B------:R-:W-:Y:S01]  /*3580*/  IMAD R2, R0, c[0x0][0x1e4], R2 ;  /* 0x0000790000027a24 */ /* 0x000fe200078e0202 */
[----:B------:R-:W-:-:S03]  /*3590*/  LEA R0, P0, R4, R162, 0x6 ;  /* 0x000000a204007211 */ /* 0x000fc600078030ff */
[----:B------:R-:W-:Y:S01]  /*35a0*/  IMAD.IADD R3, R5, 0x1, R2 ;  /* 0x0000000105037824 */ /* 0x000fe200078e0202 */
[----:B------:R-:W-:Y:S01]  /*35b0*/  LEA R2, P1, R0, c[0x0][0x1c8], 0x1 ;  /* 0x0000720000027a11 */ /* 0x000fe200078208ff */
[----:B------:R-:W-:-:S03]  /*35c0*/  IMAD.MOV.U32 R5, RZ, RZ, c[0x0][0x1e0] ;  /* 0x00007800ff057624 */ /* 0x000fc600078e00ff */
[----:B------:R-:W-:Y:S02]  /*35d0*/  LEA.HI.X R3, R4, R161, R3, 0x6, P0 ;  /* 0x000000a104037211 */ /* 0x000fe400000f3403 */
[----:B------:R-:W-:Y:S02]  /*35e0*/  LEA R4, P0, R5, R2, 0x6 ;  /* 0x0000000205047211 */ /* 0x000fe400078030ff */
[----:B------:R-:W-:-:S04]  /*35f0*/  LEA.HI.X R3, R0, c[0x0][0x1cc], R3, 0x1, P1 ;  /* 0x0000730000037a11 */ /* 0x000fc800008f0c03 */
[----:B------:R-:W-:Y:S01]  /*3600*/  LEA.HI.X R5, R5, R3, R6, 0x6, P0 ;  /* 0x0000000305057211 */ /* 0x000fe200000f3406 */
[----:B------:R-:W-:Y:S01]  /*3610*/  @!PT LDS RZ, [RZ] ;  /* 0x00000000fffff984 */ /* 0x000fe20000000800 */
[----:B------:R-:W-:Y:S01]  /*3620*/  @!PT LDS RZ, [RZ] ;  /* 0x00000000fffff984 */ /* 0x000fe20000000800 */
[----:B------:R-:W-:Y:S01]  /*3630*/  @!PT LDS RZ, [RZ] ;  /* 0x00000000fffff984 */ /* 0x000fe20000000800 */
[----:B------:R1:W-:Y:S04]  /*3640*/  LDGSTS.E.BYPASS.LTC128B.128 [R145+0x3100], [R2.64], !P5 ;  /* 0x0310000002917fae */ /* 0x0003e8000e901d46 */
[----:B------:R1:W-:Y:S04]  /*3650*/  LDGSTS.E.BYPASS.LTC128B.128 [R145+0x4100], [R2.64+0x40], !P4 ;  /* 0x0410004002917fae */ /* 0x0003e8000e101d46 */
[----:B------:R1:W-:Y:S04]  /*3660*/  LDGSTS.E.BYPASS.LTC128B.128 [R145+0x5100], [R2.64+0x80], !P3 ;  /* 0x0510008002917fae */ /* 0x0003e8000d901d46 */
[----:B------:R1:W-:Y:S04]  /*3670*/  LDGSTS.E.BYPASS.LTC128B.128 [R145+0x3900], [R4.64], !P5 ;  /* 0x0390000004917fae */ /* 0x0003e8000e901d46 */
[----:B------:R1:W-:Y:S04]  /*3680*/  LDGSTS.E.BYPASS.LTC128B.128 [R145+0x4900], [R4.64+0x40], !P4 ;  /* 0x0490004004917fae */ /* 0x0003e8000e101d46 */
[----:B------:R1:W-:Y:S02]  /*3690*/  LDGSTS.E.BYPASS.LTC128B.128 [R145+0x5900], [R4.64+0x80], !P3 ;  /* 0x0590008004917fae */ /* 0x0003e4000d901d46 */
.L_x_551:
[----:B--234-:R-:W-:Y:S05]  /*36a0*/  BSYNC B0 ;  /* 0x0000000000007941 */ /* 0x01cfea0003800000 */
.L_x_550:
[----:B-1----:R-:W2:Y:S04]  /*36b0*/  LDL R0, [R1+0x58] ;  /* 0x0000580001007983 */ /* 0x002ea80000100800 */
[----:B------:R-:W2:Y:S04]  /*36c0*/  LDL R182, [R1+0x48] ;  /* 0x0000480001b67983 */ /* 0x000ea80000100800 */
[----:B------:R-:W3:Y:S01]  /*36d0*/  LDL R5, [R1+0x54] ;  /* 0x0000540001057983 */ /* 0x000ee20000100800 */
[----:B------:R-:W-:-:S03]  /*36e0*/  IMAD R4, R40, R160, 0x1 ;  /* 0x0000000128047424 */ /* 0x000fc600078e02a0 */
[----:B------:R-:W-:Y:S04]  /*36f0*/  LDSM.16.MT88.4 R68, [R205] ;  /* 0x00000000cd44783b */ /* 0x000fe80000004200 */
[----:B------:R-:W-:Y:S04]  /*3700*/  LDSM.16.MT88.4 R84, [R206] ;  /* 0x00000000ce54783b */ /* 0x000fe80000004200 */
[----:B------:R-:W-:Y:S04]  /*3710*/  LDSM.16.MT88.4 R120, [R206+0x1000] ;  /* 0x00100000ce78783b */ /* 0x000fe80000004200 */
[----:B------:R-:W-:Y:S04]  /*3720*/  LDSM.16.MT88.4 R128, [R206+0x2000] ;  /* 0x00200000ce80783b */ /* 0x000fe80000004200 */
[----:B------:R-:W-:Y:S04]  /*3730*/  LDSM.16.MT88.4 R44, [R205+0x400] ;  /* 0x00040000cd2c783b */ /* 0x000fe80000004200 */
[----:B------:R-:W-:Y:S04]  /*3740*/  LDSM.16.MT88.4 R56, [R206+0x1400] ;  /* 0x00140000ce38783b */ /* 0x000fe80000004200 */
[----:B------:R-:W-:Y:S04]  /*3750*/  LDSM.16.MT88.4 R60, [R205+0x2400] ;  /* 0x00240000cd3c783b */ /* 0x000fe80000004200 */
[----:B------:R-:W0:Y:S01]  /*3760*/  LDGDEPBAR ;  /* 0x00000000000079af */ /* 0x000e220000000000 */
[----:B--2---:R-:W-:-:S04]  /*3770*/  IMAD.IADD R3, R0, 0x1, R182 ;  /* 0x0000000100037824 */ /* 0x004fc800078e02b6 */
[----:B------:R-:W-:-:S05]  /*3780*/  @P2 IMAD.HI.U32 R0, R3, c[0x0][0x2c8], RZ ;  /* 0x0000b20003002a27 */ /* 0x000fca00078e00ff */
[----:B------:R-:W-:-:S05]  /*3790*/  @P2 SHF.R.U32.HI R3, RZ, c[0x0][0x2cc], R0 ;  /* 0x0000b300ff032a19 */ /* 0x000fca0000011600 */
[----:B------:R-:W1:Y:S01]  /*37a0*/  SHFL.IDX PT, R2, R3, 0x2, 0x1c1f ;  /* 0x005c1f0003027f89 */ /* 0x000e6200000e0000 */
[----:B---3--:R-:W-:-:S04]  /*37b0*/  IADD3 R4, -R5, c[0x0][0x1d0], R4 ;  /* 0x0000740005047a10 */ /* 0x008fc80007ffe104 */
[----:B------:R-:W-:Y:S01]  /*37c0*/  IADD3 R4, R4, -c[0x0][0x168], RZ ;  /* 0x80005a0004047a10 */ /* 0x000fe20007ffe0ff */
[----:B------:R-:W-:Y:S01]  /*37d0*/  IMAD.IADD R5, R144, 0x1, -R5 ;  /* 0x0000000190057824 */ /* 0x000fe200078e0a05 */
[----:B------:R-:W2:Y:S03]  /*37e0*/  SHFL.IDX PT, R0, R3, 0x3, 0x1c1f ;  /* 0x007c1f0003007f89 */ /* 0x000ea600000e0000 */
[----:B-1----:R-:W-:-:S05]  /*37f0*/  IMAD.IADD R2, R4, 0x1, R2 ;  /* 0x0000000104027824 */ /* 0x002fca00078e0202 */
[----:B------:R-:W-:-:S04]  /*3800*/  IMNMX R2, R5, R2, PT ;  /* 0x0000000205027217 */ /* 0x000fc80003800200 */
[C---:B------:R-:W-:Y:S02]  /*3810*/  ISETP.GT.AND P6, PT, R2.reuse, RZ, PT ;  /* 0x000000ff0200720c */ /* 0x040fe40003fc4270 */
[----:B------:R-:W-:Y:S02]  /*3820*/  ISETP.GT.AND P1, PT, R2, 0x8, PT ;  /* 0x000000080200780c */ /* 0x000fe40003f24270 */
[----:B------:R-:W-:Y:S02]  /*3830*/  FSEL R8, R124, -INF , P6 ;  /* 0xff8000007c087808 */ /* 0x000fe40003000000 */
[----:B------:R-:W-:Y:S02]  /*3840*/  ISETP.GT.AND P6, PT, R2, 0x9, PT ;  /* 0x000000090200780c */ /* 0x000fe40003fc4270 */
[----:B------:R-:W-:Y:S02]  /*3850*/  FSEL R10, R106, -INF , P1 ;  /* 0xff8000006a0a7808 */ /* 0x000fe40000800000 */
[----:B------:R-:W-:-:S02]  /*3860*/  ISETP.GT.AND P1, PT, R2, 0x11, PT ;  /* 0x000000110200780c */ /* 0x000fc40003f24270 */
[----:B------:R-:W-:Y:S02]  /*3870*/  FSEL R11, R103, -INF , P6 ;  /* 0xff800000670b7808 */ /* 0x000fe40003000000 */
[C---:B------:R-:W-:Y:S02]  /*3880*/  ISETP.GT.AND P0, PT, R2.reuse, 0x1, PT ;  /* 0x000000010200780c */ /* 0x040fe40003f04270 */
[----:B------:R-:W-:Y:S02]  /*3890*/  ISETP.GT.AND P6, PT, R2, 0x18, PT ;  /* 0x000000180200780c */ /* 0x000fe40003fc4270 */
[----:B------:R-:W-:Y:S02]  /*38a0*/  FSEL R22, R94, -INF , P1 ;  /* 0xff8000005e167808 */ /* 0x000fe40000800000 */
[----:B------:R-:W-:Y:S02]  /*38b0*/  FSEL R9, R117, -INF , P0 ;  /* 0xff80000075097808 */ /* 0x000fe40000000000 */
[----:B------:R-:W-:-:S02]  /*38c0*/  ISETP.GT.AND P1, PT, R2, 0x20, PT ;  /* 0x000000200200780c */ /* 0x000fc40003f24270 */
[----:B------:R-:W-:Y:S01]  /*38d0*/  FSEL R23, R92, -INF , P6 ;  /* 0xff8000005c177808 */ /* 0x000fe20003000000 */
[----:B--2---:R-:W-:Y:S01]  /*38e0*/  IMAD.IADD R0, R4, 0x1, R0 ;  /* 0x0000000104007824 */ /* 0x004fe200078e0200 */
[C---:B------:R-:W-:Y:S02]  /*38f0*/  ISETP.GT.AND P0, PT, R2.reuse, 0x10, PT ;  /* 0x000000100200780c */ /* 0x040fe40003f04270 */
[----:B------:R-:W-:Y:S02]  /*3900*/  ISETP.GT.AND P6, PT, R2, 0x21, PT ;  /* 0x000000210200780c */ /* 0x000fe40003fc4270 */
[----:B------:R-:W-:Y:S02]  /*3910*/  FSEL R137, R43, -INF , P1 ;  /* 0xff8000002b897808 */ /* 0x000fe40000800000 */
[----:B------:R-:W-:Y:S02]  /*3920*/  FSEL R18, R98, -INF , P0 ;  /* 0xff80000062127808 */ /* 0x000fe40000000000 */
[----:B------:R-:W-:-:S02]  /*3930*/  ISETP.GT.AND P1, PT, R2, 0x29, PT ;  /* 0x000000290200780c */ /* 0x000fc40003f24270 */
[----:B------:R-:W-:Y:S02]  /*3940*/  FSEL R135, R41, -INF , P6 ;  /* 0xff80000029877808 */ /* 0x000fe40003000000 */
[C---:B------:R-:W-:Y:S02]  /*3950*/  ISETP.GT.AND P0, PT, R2.reuse, 0x19, PT ;  /* 0x000000190200780c */ /* 0x040fe40003f04270 */
[----:B------:R-:W-:Y:S02]  /*3960*/  ISETP.GT.AND P6, PT, R2, 0x30, PT ;  /* 0x000000300200780c */ /* 0x000fe40003fc4270 */
[----:B------:R-:W-:Y:S02]  /*3970*/  IMNMX R0, R5, R0, PT ;  /* 0x0000000005007217 */ /* 0x000fe40003800200 */
[----:B------:R-:W-:Y:S02]  /*3980*/  FSEL R140, R73, -INF , P1 ;  /* 0xff800000498c7808 */ /* 0x000fe40000800000 */
[----:B------:R-:W-:-:S02]  /*3990*/  FSEL R24, R88, -INF , P0 ;  /* 0xff80000058187808 */ /* 0x000fc40000000000 */
[----:B------:R-:W-:Y:S02]  /*39a0*/  ISETP.GT.AND P1, PT, R2, 0x38, PT ;  /* 0x000000380200780c */ /* 0x000fe40003f24270 */
[----:B------:R-:W-:Y:S02]  /*39b0*/  FSEL R232, R20, -INF , P6 ;  /* 0xff80000014e87808 */ /* 0x000fe40003000000 */
[----:B------:R-:W-:Y:S02]  /*39c0*/  ISETP.GT.AND P0, PT, R2, 0x28, PT ;  /* 0x000000280200780c */ /* 0x000fe40003f04270 */
[----:B------:R-:W-:Y:S02]  /*39d0*/  ISETP.GT.AND P6, PT, R0, RZ, PT ;  /* 0x000000ff0000720c */ /* 0x000fe40003fc4270 */
[----:B------:R-:W-:Y:S02]  /*39e0*/  FSEL R235, R12, -INF , P1 ;  /* 0xff8000000ceb7808 */ /* 0x000fe40000800000 */
[----:B------:R-:W-:-:S02]  /*39f0*/  FSEL R139, R72, -INF , P0 ;  /* 0xff800000488b7808 */ /* 0x000fc40000000000 */
[----:B------:R-:W-:Y:S02]  /*3a00*/  FSEL R12, R119, -INF , P6 ;  /* 0xff800000770c7808 */ /* 0x000fe40003000000 */
[C---:B------:R-:W-:Y:S02]  /*3a10*/  ISETP.GT.AND P0, PT, R2.reuse, 0x31, PT ;  /* 0x000000310200780c */ /* 0x040fe40003f04270 */
[----:B------:R-:W-:Y:S02]  /*3a20*/  ISETP.GT.AND P6, PT, R2, 0x39, PT ;  /* 0x000000390200780c */ /* 0x000fe40003fc4270 */
[----:B------:R-:W-:-:S04]  /*3a30*/  FMNMX.FTZ R2, R8, R9, !PT ;  /* 0x0000000908027209 */ /* 0x000fc80007810000 */
[----:B------:R-:W-:-:S04]  /*3a40*/  FMNMX.FTZ R2, R10, R2, !PT ;  /* 0x000000020a027209 */ /* 0x000fc80007810000 */
[----:B------:R-:W-:Y:S02]  /*3a50*/  FMNMX.FTZ R2, R11, R2, !PT ;  /* 0x000000020b027209 */ /* 0x000fe40007810000 */
[----:B------:R-:W-:Y:S02]  /*3a60*/  FSEL R233, R21, -INF , P0 ;  /* 0xff80000015e97808 */ /* 0x000fe40000000000 */
[----:B------:R-:W-:Y:S02]  /*3a70*/  ISETP.GT.AND P0, PT, R0, 0x1, PT ;  /* 0x000000010000780c */ /* 0x000fe40003f04270 */
[----:B------:R-:W-:Y:S02]  /*3a80*/  FMNMX.FTZ R2, R18, R2, !PT ;  /* 0x0000000212027209 */ /* 0x000fe40007810000 */
[----:B------:R-:W-:Y:S02]  /*3a90*/  ISETP.GT.AND P1, PT, R0, 0x8, PT ;  /* 0x000000080000780c */ /* 0x000fe40003f24270 */
[----:B------:R-:W-:-:S02]  /*3aa0*/  FSEL R13, R118, -INF , P0 ;  /* 0xff800000760d7808 */ /* 0x000fc40000000000 */
[----:B------:R-:W-:Y:S02]  /*3ab0*/  FMNMX.FTZ R2, R22, R2, !PT ;  /* 0x0000000216027209 */ /* 0x000fe40007810000 */
[----:B------:R-:W-:Y:S02]  /*3ac0*/  ISETP.GT.AND P0, PT, R0, 0x9, PT ;  /* 0x000000090000780c */ /* 0x000fe40003f04270 */
[----:B------:R-:W-:Y:S02]  /*3ad0*/  FSEL R14, R105, -INF , P1 ;  /* 0xff800000690e7808 */ /* 0x000fe40000800000 */
[----:B------:R-:W-:Y:S02]  /*3ae0*/  FMNMX.FTZ R6, R12, R13, !PT ;  /* 0x0000000d0c067209 */ /* 0x000fe40007810000 */
[----:B------:R-:W-:Y:S02]  /*3af0*/  FMNMX.FTZ R2, R23, R2, !PT ;  /* 0x0000000217027209 */ /* 0x000fe40007810000 */
[----:B------:R-:W-:-:S02]  /*3b00*/  ISETP.GT.AND P1, PT, R0, 0x10, PT ;  /* 0x000000100000780c */ /* 0x000fc40003f24270 */
[----:B------:R-:W-:Y:S02]  /*3b10*/  FSEL R15, R102, -INF , P0 ;  /* 0xff800000660f7808 */ /* 0x000fe40000000000 */
[----:B------:R-:W-:Y:S02]  /*3b20*/  FMNMX.FTZ R6, R14, R6, !PT ;  /* 0x000000060e067209 */ /* 0x000fe40007810000 */
[----:B------:R-:W-:Y:S02]  /*3b30*/  FMNMX.FTZ R2, R24, R2, !PT ;  /* 0x0000000218027209 */ /* 0x000fe40007810000 */
[----:B------:R-:W-:Y:S02]  /*3b40*/  ISETP.GT.AND P0, PT, R0, 0x11, PT ;  /* 0x000000110000780c */ /* 0x000fe40003f04270 */
[----:B------:R-:W-:Y:S02]  /*3b50*/  FSEL R20, R97, -INF , P1 ;  /* 0xff80000061147808 */ /* 0x000fe40000800000 */
[----:B------:R-:W-:-:S02]  /*3b60*/  FMNMX.FTZ R6, R15, R6, !PT ;  /* 0x000000060f067209 */ /* 0x000fc40007810000 */
        /* <DEDUP_REMOVED lines=24> */
[----:B------:R-:W-:Y:S02]  /*3cf0*/  FSEL R197, R25, -INF , P6 ;  /* 0xff80000019c57808 */ /* 0x000fe40003000000 */
[----:B------:R-:W-:Y:S02]  /*3d00*/  FMNMX.FTZ R103, R235, R103, !PT ;  /* 0x00000067eb677209 */ /* 0x000fe40007810000 */
[----:B------:R-:W-:Y:S02]  /*3d10*/  ISETP.GT.AND P1, PT, R0, 0x30, PT ;  /* 0x000000300000780c */ /* 0x000fe40003f24270 */
[----:B------:R-:W-:Y:S02]  /*3d20*/  FSEL R142, R75, -INF , P0 ;  /* 0xff8000004b8e7808 */ /* 0x000fe40000000000 */
[----:B------:R-:W-:Y:S01]  /*3d30*/  FMNMX.FTZ R6, R138, R6, !PT ;  /* 0x000000068a067209 */ /* 0x000fe20007810000 */
[----:B------:R-:W-:Y:S01]  /*3d40*/  SHFL.IDX PT, R7, R3, RZ, 0x1c1f ;  /* 0x001c1fff03077589 */ /* 0x000fe200000e0000 */
[----:B------:R-:W-:-:S02]  /*3d50*/  FMNMX.FTZ R103, R197, R103, !PT ;  /* 0x00000067c5677209 */ /* 0x000fc40007810000 */
[----:B------:R-:W-:Y:S01]  /*3d60*/  ISETP.GT.AND P0, PT, R0, 0x31, PT ;  /* 0x000000310000780c */ /* 0x000fe20003f04270 */
[----:B------:R-:W-:Y:S01]  /*3d70*/  SHFL.IDX PT, R2, R3, 0x1, 0x1c1f ;  /* 0x003c1f0003027f89 */ /* 0x000fe200000e0000 */
[----:B------:R-:W-:Y:S02]  /*3d80*/  FSEL R225, R28, -INF , P1 ;  /* 0xff8000001ce17808 */ /* 0x000fe40000800000 */
[----:B------:R-:W-:Y:S01]  /*3d90*/  FMNMX.FTZ R6, R142, R6, !PT ;  /* 0x000000068e067209 */ /* 0x000fe20007810000 */
[----:B------:R-:W1:Y:S01]  /*3da0*/  SHFL.BFLY PT, R3, R103, 0x2, 0x1f ;  /* 0x0c401f0067037f89 */ /* 0x000e6200000e0000 */
[----:B------:R-:W-:Y:S02]  /*3db0*/  FSEL R227, R27, -INF , P0 ;  /* 0xff8000001be37808 */ /* 0x000fe40000000000 */
[C---:B------:R-:W-:Y:S01]  /*3dc0*/  ISETP.GT.AND P1, PT, R0.reuse, 0x38, PT ;  /* 0x000000380000780c */ /* 0x040fe20003f24270 */
[----:B------:R-:W-:Y:S01]  /*3dd0*/  LDSM.16.MT88.4 R72, [R206+0x2400] ;  /* 0x00240000ce48783b */ /* 0x000fe20000004200 */
[----:B------:R-:W-:-:S02]  /*3de0*/  ISETP.GT.AND P0, PT, R0, 0x39, PT ;  /* 0x000000390000780c */ /* 0x000fc40003f04270 */
[----:B------:R-:W-:Y:S02]  /*3df0*/  FMNMX.FTZ R0, R225, R6, !PT ;  /* 0x00000006e1007209 */ /* 0x000fe40007810000 */
[----:B------:R-:W-:Y:S02]  /*3e00*/  FSEL R229, R17, -INF , P1 ;  /* 0xff80000011e57808 */ /* 0x000fe40000800000 */
[----:B------:R-:W-:Y:S02]  /*3e10*/  FMNMX.FTZ R0, R227, R0, !PT ;  /* 0x00000000e3007209 */ /* 0x000fe40007810000 */
[----:B------:R-:W-:Y:S02]  /*3e20*/  FSEL R226, R16, -INF , P0 ;  /* 0xff80000010e27808 */ /* 0x000fe40000000000 */
[----:B------:R-:W-:-:S04]  /*3e30*/  FMNMX.FTZ R0, R229, R0, !PT ;  /* 0x00000000e5007209 */ /* 0x000fc80007810000 */
[----:B------:R-:W-:-:S05]  /*3e40*/  FMNMX.FTZ R102, R226, R0, !PT ;  /* 0x00000000e2667209 */ /* 0x000fca0007810000 */
[----:B------:R-:W2:Y:S01]  /*3e50*/  SHFL.BFLY PT, R6, R102, 0x2, 0x1f ;  /* 0x0c401f0066067f89 */ /* 0x000ea200000e0000 */
[----:B-1----:R-:W-:Y:S01]  /*3e60*/  FMNMX.FTZ R103, R103, R3, !PT ;  /* 0x0000000367677209 */ /* 0x002fe20007810000 */
[----:B------:R-:W-:-:S04]  /*3e70*/  IMAD.IADD R0, R4, 0x1, R7 ;  /* 0x0000000104007824 */ /* 0x000fc800078e0207 */
[----:B------:R-:W1:Y:S01]  /*3e80*/  SHFL.BFLY PT, R3, R103, 0x1, 0x1f ;  /* 0x0c201f0067037f89 */ /* 0x000e6200000e0000 */
[----:B------:R-:W-:-:S04]  /*3e90*/  IMNMX R0, R5, R0, PT ;  /* 0x0000000005007217 */ /* 0x000fc80003800200 */
[----:B------:R-:W-:-:S04]  /*3ea0*/  ISETP.GT.AND P1, PT, R0, 0x1, PT ;  /* 0x000000010000780c */ /* 0x000fc80003f24270 */
[----:B------:R-:W-:Y:S02]  /*3eb0*/  FSEL R17, R127, -INF , P1 ;  /* 0xff8000007f117808 */ /* 0x000fe40000800000 */
[C---:B------:R-:W-:Y:S02]  /*3ec0*/  ISETP.GT.AND P1, PT, R0.reuse, 0x10, PT ;  /* 0x000000100000780c */ /* 0x040fe40003f24270 */
[C---:B------:R-:W-:Y:S02]  /*3ed0*/  ISETP.GT.AND P0, PT, R0.reuse, RZ, PT ;  /* 0x000000ff0000720c */ /* 0x040fe40003f04270 */
[----:B------:R-:W-:Y:S02]  /*3ee0*/  FSEL R42, R109, -INF , P1 ;  /* 0xff8000006d2a7808 */ /* 0x000fe40000800000 */
[----:B------:R-:W-:Y:S02]  /*3ef0*/  ISETP.GT.AND P1, PT, R0, 0x19, PT ;  /* 0x000000190000780c */ /* 0x000fe40003f24270 */
[----:B--2---:R-:W-:-:S02]  /*3f00*/  FMNMX.FTZ R102, R102, R6, !PT ;  /* 0x0000000666667209 */ /* 0x004fc40007810000 */
[----:B------:R-:W-:Y:S01]  /*3f10*/  FSEL R16, R157, -INF , P0 ;  /* 0xff8000009d107808 */ /* 0x000fe20000000000 */
[----:B------:R-:W-:Y:S01]  /*3f20*/  IMAD.IADD R2, R4, 0x1, R2 ;  /* 0x0000000104027824 */ /* 0x000fe200078e0202 */
[C---:B------:R-:W-:Y:S02]  /*3f30*/  ISETP.GT.AND P6, PT, R0.reuse, 0x8, PT ;  /* 0x000000080000780c */ /* 0x040fe40003fc4270 */
[C---:B------:R-:W-:Y:S01]  /*3f40*/  ISETP.GT.AND P0, PT, R0.reuse, 0x9, PT ;  /* 0x000000090000780c */ /* 0x040fe20003f04270 */
[----:B------:R-:W2:Y:S01]  /*3f50*/  SHFL.BFLY PT, R4, R102, 0x1, 0x1f ;  /* 0x0c201f0066047f89 */ /* 0x000ea200000e0000 */
[----:B------:R-:W-:Y:S02]  /*3f60*/  FSEL R97, R99, -INF , P1 ;  /* 0xff80000063617808 */ /* 0x000fe40000800000 */
[----:B------:R-:W-:Y:S02]  /*3f70*/  ISETP.GT.AND P1, PT, R0, 0x28, PT ;  /* 0x000000280000780c */ /* 0x000fe40003f24270 */
[----:B------:R-:W-:-:S02]  /*3f80*/  FSEL R40, R126, -INF , P6 ;  /* 0xff8000007e287808 */ /* 0x000fc40003000000 */
[----:B------:R-:W-:Y:S02]  /*3f90*/  FSEL R41, R125, -INF , P0 ;  /* 0xff8000007d297808 */ /* 0x000fe40000000000 */
[C---:B------:R-:W-:Y:S01]  /*3fa0*/  ISETP.GT.AND P6, PT, R0.reuse, 0x11, PT ;  /* 0x000000110000780c */ /* 0x040fe20003fc4270 */
[----:B------:R-:W-:Y:S01]  /*3fb0*/  LDSM.16.MT88.4 R124, [R205+0x2000] ;  /* 0x00200000cd7c783b */ /* 0x000fe20000004200 */
[C---:B------:R-:W-:Y:S02]  /*3fc0*/  ISETP.GT.AND P0, PT, R0.reuse, 0x18, PT ;  /* 0x000000180000780c */ /* 0x040fe40003f04270 */
[----:B------:R-:W-:Y:S02]  /*3fd0*/  FSEL R141, R53, -INF , P1 ;  /* 0xff800000358d7808 */ /* 0x000fe40000800000 */
[----:B-1----:R-:W-:Y:S01]  /*3fe0*/  FMNMX.FTZ R103, R103, R3, !PT ;  /* 0x0000000367677209 */ /* 0x002fe20007810000 */
[----:B------:R-:W-:Y:S01]  /*3ff0*/  LDSM.16.MT88.4 R52, [R205+0x1400] ;  /* 0x00140000cd34783b */ /* 0x000fe20000004200 */
[----:B------:R-:W-:-:S02]  /*4000*/  ISETP.GT.AND P1, PT, R0, 0x31, PT ;  /* 0x000000310000780c */ /* 0x000fc40003f24270 */
[----:B------:R-:W-:Y:S02]  /*4010*/  FSEL R43, R108, -INF , P6 ;  /* 0xff8000006c2b7808 */ /* 0x000fe40003000000 */
[----:B------:R-:W-:Y:S01]  /*4020*/  FSEL R91, R100, -INF , P0 ;  /* 0xff800000645b7808 */ /* 0x000fe20000000000 */
[----:B------:R-:W-:Y:S01]  /*4030*/  FMUL.FTZ R3, R103, c[0x0][0x2d0] ;  /* 0x0000b40067037a20 */ /* 0x000fe20000410000 */
[C---:B------:R-:W-:Y:S01]  /*4040*/  ISETP.GT.AND P6, PT, R0.reuse, 0x20, PT ;  /* 0x000000200000780c */ /* 0x040fe20003fc4270 */
[----:B------:R-:W-:Y:S01]  /*4050*/  LDSM.16.MT88.4 R108, [R205+0x1000] ;  /* 0x00100000cd6c783b */ /* 0x000fe20000004200 */
[----:B------:R-:W-:Y:S02]  /*4060*/  ISETP.GT.AND P0, PT, R0, 0x21, PT ;  /* 0x000000210000780c */ /* 0x000fe40003f04270 */
[----:B------:R-:W-:Y:S02]  /*4070*/  FSEL R223, R49, -INF , P1 ;  /* 0xff80000031df7808 */ /* 0x000fe40000800000 */
[----:B------:R-:W-:-:S02]  /*4080*/  FSETP.NEU.FTZ.AND P1, PT, R103, -INF , PT ;  /* 0xff8000006700780b */ /* 0x000fc40003f3d000 */
[----:B------:R-:W-:Y:S02]  /*4090*/  FSEL R100, R95, -INF , P6 ;  /* 0xff8000005f647808 */ /* 0x000fe40003000000 */
[----:B------:R-:W-:Y:S02]  /*40a0*/  FSEL R132, R93, -INF , P0 ;  /* 0xff8000005d847808 */ /* 0x000fe40000000000 */
[C---:B------:R-:W-:Y:S02]  /*40b0*/  ISETP.GT.AND P6, PT, R0.reuse, 0x29, PT ;  /* 0x000000290000780c */ /* 0x040fe40003fc4270 */
[----:B------:R-:W-:Y:S02]  /*40c0*/  ISETP.GT.AND P0, PT, R0, 0x30, PT ;  /* 0x000000300000780c */ /* 0x000fe40003f04270 */
[----:B------:R-:W-:Y:S02]  /*40d0*/  FSEL R3, R3, RZ, P1 ;  /* 0x000000ff03037208 */ /* 0x000fe40000800000 */
[----:B------:R-:W-:-:S02]  /*40e0*/  FSEL R143, R81, -INF , P6 ;  /* 0xff800000518f7808 */ /* 0x000fc40003000000 */
[----:B------:R-:W-:Y:S02]  /*40f0*/  FSEL R221, R48, -INF , P0 ;  /* 0xff80000030dd7808 */ /* 0x000fe40000000000 */
[C---:B------:R-:W-:Y:S02]  /*4100*/  ISETP.GT.AND P6, PT, R0.reuse, 0x38, PT ;  /* 0x000000380000780c */ /* 0x040fe40003fc4270 */
[----:B------:R-:W-:Y:S01]  /*4110*/  ISETP.GT.AND P0, PT, R0, 0x39, PT ;  /* 0x000000390000780c */ /* 0x000fe20003f04270 */
[----:B------:R-:W-:Y:S01]  /*4120*/  FFMA.FTZ R0, R8, c[0x0][0x2d0], -R3 ;  /* 0x0000b40008007a23 */ /* 0x000fe20000010803 */
[----:B--2---:R-:W-:-:S03]  /*4130*/  FMNMX.FTZ R102, R102, R4, !PT ;  /* 0x0000000466667209 */ /* 0x004fc60007810000 */
[----:B------:R1:W-:Y:S01]  /*4140*/  MUFU.EX2 R188, R0 ;  /* 0x0000000000bc7308 */ /* 0x0003e20000000800 */
[----:B------:R-:W-:Y:S01]  /*4150*/  FMNMX.FTZ R4, R16, R17, !PT ;  /* 0x0000001110047209 */ /* 0x000fe20007810000 */
[----:B-1----:R-:W-:-:S06]  /*4160*/  FFMA.FTZ R0, R9, c[0x0][0x2d0], -R3 ;  /* 0x0000b40009007a23 */ /* 0x002fcc0000010803 */
[----:B------:R1:W2:Y:S01]  /*4170*/  MUFU.EX2 R183, R0 ;  /* 0x0000000000b77308 */ /* 0x0002a20000000800 */
[----:B------:R-:W-:Y:S01]  /*4180*/  IMNMX R2, R5, R2, PT ;  /* 0x0000000205027217 */ /* 0x000fe20003800200 */
[--C-:B------:R-:W-:Y:S01]  /*4190*/  FFMA.FTZ R5, R11, c[0x0][0x2d0], -R3.reuse ;  /* 0x0000b4000b057a23 */ /* 0x100fe20000010803 */
[----:B------:R-:W-:Y:S02]  /*41a0*/  FSEL R228, R30, -INF , P6 ;  /* 0xff8000001ee47808 */ /* 0x000fe40003000000 */
[----:B-1----:R-:W-:Y:S01]  /*41b0*/  FMNMX.FTZ R0, R40, R4, !PT ;  /* 0x0000000428007209 */ /* 0x002fe20007810000 */
[----:B------:R-:W-:-:S03]  /*41c0*/  FFMA.FTZ R4, R10, c[0x0][0x2d0], -R3 ;  /* 0x0000b4000a047a23 */ /* 0x000fc60000010803 */
[----:B------:R-:W-:Y:S01]  /*41d0*/  FMNMX.FTZ R0, R41, R0, !PT ;  /* 0x0000000029007209 */ /* 0x000fe20007810000 */
[----:B------:R1:W-:Y:S01]  /*41e0*/  MUFU.EX2 R252, R4 ;  /* 0x0000000400fc7308 */ /* 0x0003e20000000800 */
[C---:B------:R-:W-:Y:S02]  /*41f0*/  ISETP.GT.AND P6, PT, R2.reuse, RZ, PT ;  /* 0x000000ff0200720c */ /* 0x040fe40003fc4270 */
[----:B------:R-:W-:Y:S02]  /*4200*/  ISETP.GT.AND P1, PT, R2, 0x1, PT ;  /* 0x000000010200780c */ /* 0x000fe40003f24270 */
[----:B------:R-:W-:-:S03]  /*4210*/  FSEL R230, R29, -INF , P0 ;  /* 0xff8000001de67808 */ /* 0x000fc60000000000 */
[----:B------:R3:W4:Y:S01]  /*4220*/  MUFU.EX2 R181, R5 ;  /* 0x0000000500b57308 */ /* 0x0007220000000800 */
[----:B-1----:R-:W-:-:S04]  /*4230*/  FMNMX.FTZ R4, R42, R0, !PT ;  /* 0x000000002a047209 */ /* 0x002fc80007810000 */
[----:B------:R-:W-:Y:S02]  /*4240*/  FMNMX.FTZ R4, R43, R4, !PT ;  /* 0x000000042b047209 */ /* 0x000fe40007810000 */
[----:B------:R-:W-:Y:S02]  /*4250*/  ISETP.GT.AND P0, PT, R2, 0x8, PT ;  /* 0x000000080200780c */ /* 0x000fe40003f04270 */
[----:B---3--:R-:W-:Y:S02]  /*4260*/  FMNMX.FTZ R5, R91, R4, !PT ;  /* 0x000000045b057209 */ /* 0x008fe40007810000 */
[----:B------:R-:W-:Y:S02]  /*4270*/  FSEL R37, R159, -INF , P6 ;  /* 0xff8000009f257808 */ /* 0x000fe40003000000 */
[----:B------:R-:W-:Y:S02]  /*4280*/  FSEL R36, R158, -INF , P1 ;  /* 0xff8000009e247808 */ /* 0x000fe40000800000 */
[----:B------:R-:W-:-:S02]  /*4290*/  FMNMX.FTZ R5, R97, R5, !PT ;  /* 0x0000000561057209 */ /* 0x000fc40007810000 */
[----:B------:R-:W-:Y:S02]  /*42a0*/  ISETP.GT.AND P6, PT, R2, 0x9, PT ;  /* 0x000000090200780c */ /* 0x000fe40003fc4270 */
[----:B------:R-:W-:Y:S02]  /*42b0*/  FSEL R39, R156, -INF , P0 ;  /* 0xff8000009c277808 */ /* 0x000fe40000000000 */
[----:B------:R-:W-:Y:S02]  /*42c0*/  FMNMX.FTZ R4, R37, R36, !PT ;  /* 0x0000002425047209 */ /* 0x000fe40007810000 */
[----:B------:R-:W-:Y:S02]  /*42d0*/  FMNMX.FTZ R5, R100, R5, !PT ;  /* 0x0000000564057209 */ /* 0x000fe40007810000 */
[----:B------:R-:W-:Y:S02]  /*42e0*/  ISETP.GT.AND P1, PT, R2, 0x10, PT ;  /* 0x000000100200780c */ /* 0x000fe40003f24270 */
[----:B------:R-:W-:-:S02]  /*42f0*/  FSEL R38, R147, -INF , P6 ;  /* 0xff80000093267808 */ /* 0x000fc40003000000 */
[----:B------:R-:W-:Y:S02]  /*4300*/  FMNMX.FTZ R4, R39, R4, !PT ;  /* 0x0000000427047209 */ /* 0x000fe40007810000 */
[----:B------:R-:W-:Y:S02]  /*4310*/  FMNMX.FTZ R5, R132, R5, !PT ;  /* 0x0000000584057209 */ /* 0x000fe40007810000 */
[----:B------:R-:W-:Y:S02]  /*4320*/  ISETP.GT.AND P0, PT, R2, 0x11, PT ;  /* 0x000000110200780c */ /* 0x000fe40003f04270 */
[----:B------:R-:W-:Y:S02]  /*4330*/  FSEL R88, R146, -INF , P1 ;  /* 0xff80000092587808 */ /* 0x000fe40000800000 */
[----:B------:R-:W-:Y:S02]  /*4340*/  FMNMX.FTZ R4, R38, R4, !PT ;  /* 0x0000000426047209 */ /* 0x000fe40007810000 */
[----:B------:R-:W-:-:S02]  /*4350*/  FMNMX.FTZ R5, R141, R5, !PT ;  /* 0x000000058d057209 */ /* 0x000fc40007810000 */
[----:B------:R-:W-:Y:S02]  /*4360*/  ISETP.GT.AND P6, PT, R2, 0x18, PT ;  /* 0x000000180200780c */ /* 0x000fe40003fc4270 */
[----:B------:R-:W-:Y:S02]  /*4370*/  FSEL R90, R136, -INF , P0 ;  /* 0xff800000885a7808 */ /* 0x000fe40000000000 */
[----:B------:R-:W-:Y:S01]  /*4380*/  FMNMX.FTZ R4, R88, R4, !PT ;  /* 0x0000000458047209 */ /* 0x000fe20007810000 */
[C---:B------:R-:W-:Y:S01]  /*4390*/  FMUL.FTZ R0, R102.reuse, c[0x0][0x2d0] ;  /* 0x0000b40066007a20 */ /* 0x040fe20000410000 */
[----:B------:R-:W-:Y:S02]  /*43a0*/  FSETP.NEU.FTZ.AND P0, PT, R102, -INF , PT ;  /* 0xff8000006600780b */ /* 0x000fe40003f1d000 */
[----:B------:R-:W-:Y:S02]  /*43b0*/  FMNMX.FTZ R5, R143, R5, !PT ;  /* 0x000000058f057209 */ /* 0x000fe40007810000 */
[----:B------:R-:W-:-:S02]  /*43c0*/  ISETP.GT.AND P1, PT, R2, 0x19, PT ;  /* 0x000000190200780c */ /* 0x000fc40003f24270 */
[----:B------:R-:W-:Y:S02]  /*43d0*/  FSEL R96, R107, -INF , P6 ;  /* 0xff8000006b607808 */ /* 0x000fe40003000000 */
[----:B------:R-:W-:Y:S02]  /*43e0*/  FMNMX.FTZ R4, R90, R4, !PT ;  /* 0x000000045a047209 */ /* 0x000fe40007810000 */
[----:B------:R-:W-:Y:S02]  /*43f0*/  FSEL R0, R0, RZ, P0 ;  /* 0x000000ff00007208 */ /* 0x000fe40000000000 */
        /* <DEDUP_REMOVED lines=11> */
[----:B------:R-:W-:Y:S02]  /*44b0*/  FMNMX.FTZ R4, R136, R4, !PT ;  /* 0x0000000488047209 */ /* 0x000fe40007810000 */
[----:B------:R-:W-:Y:S02]  /*44c0*/  FMNMX.FTZ R5, R230, R5, !PT ;  /* 0x00000005e6057209 */ /* 0x000fe40007810000 */
[----:B------:R-:W-:Y:S02]  /*44d0*/  ISETP.GT.AND P0, PT, R2, 0x29, PT ;  /* 0x000000290200780c */ /* 0x000fe40003f04270 */
[----:B------:R-:W-:-:S02]  /*44e0*/  FSEL R106, R82, -INF , P1 ;  /* 0xff800000526a7808 */ /* 0x000fc40000800000 */
[----:B------:R-:W-:Y:S01]  /*44f0*/  FMNMX.FTZ R4, R107, R4, !PT ;  /* 0x000000046b047209 */ /* 0x000fe20007810000 */
[----:B------:R-:W-:Y:S01]  /*4500*/  FFMA.FTZ R6, R12, c[0x0][0x2d0], -R0 ;  /* 0x0000b4000c067a23 */ /* 0x000fe20000010800 */
[----:B------:R-:W-:Y:S01]  /*4510*/  ISETP.GT.AND P6, PT, R2, 0x30, PT ;  /* 0x000000300200780c */ /* 0x000fe20003fc4270 */
[----:B------:R-:W1:Y:S01]  /*4520*/  SHFL.BFLY PT, R7, R5, 0x2, 0x1f ;  /* 0x0c401f0005077f89 */ /* 0x000e6200000e0000 */
[----:B------:R-:W-:Y:S02]  /*4530*/  FSEL R101, R83, -INF , P0 ;  /* 0xff80000053657808 */ /* 0x000fe40000000000 */
[----:B------:R-:W-:Y:S01]  /*4540*/  FMNMX.FTZ R4, R106, R4, !PT ;  /* 0x000000046a047209 */ /* 0x000fe20007810000 */
[----:B------:R3:W-:Y:S01]  /*4550*/  MUFU.EX2 R251, R6 ;  /* 0x0000000600fb7308 */ /* 0x0007e20000000800 */
[----:B------:R-:W-:Y:S02]  /*4560*/  ISETP.GT.AND P1, PT, R2, 0x31, PT ;  /* 0x000000310200780c */ /* 0x000fe40003f24270 */
[----:B------:R-:W-:-:S02]  /*4570*/  FSEL R198, R50, -INF , P6 ;  /* 0xff80000032c67808 */ /* 0x000fc40003000000 */
[----:B------:R-:W-:Y:S02]  /*4580*/  FMNMX.FTZ R4, R101, R4, !PT ;  /* 0x0000000465047209 */ /* 0x000fe40007810000 */
[----:B------:R-:W-:Y:S02]  /*4590*/  ISETP.GT.AND P0, PT, R2, 0x38, PT ;  /* 0x000000380200780c */ /* 0x000fe40003f04270 */
[----:B------:R-:W-:Y:S02]  /*45a0*/  FSEL R200, R51, -INF , P1 ;  /* 0xff80000033c87808 */ /* 0x000fe40000800000 */
[----:B------:R-:W-:Y:S01]  /*45b0*/  FMNMX.FTZ R4, R198, R4, !PT ;  /* 0x00000004c6047209 */ /* 0x000fe20007810000 */
[----:B------:R-:W-:Y:S01]  /*45c0*/  LDSM.16.MT88.4 R48, [R206+0x400] ;  /* 0x00040000ce30783b */ /* 0x000fe20000004200 */
[----:B---3--:R-:W-:Y:S01]  /*45d0*/  FFMA.FTZ R6, R13, c[0x0][0x2d0], -R0 ;  /* 0x0000b4000d067a23 */ /* 0x008fe20000010800 */
[----:B------:R-:W-:-:S03]  /*45e0*/  ISETP.GT.AND P1, PT, R2, 0x39, PT ;  /* 0x000000390200780c */ /* 0x000fc60003f24270 */
[----:B------:R3:W5:Y:S01]  /*45f0*/  MUFU.EX2 R250, R6 ;  /* 0x0000000600fa7308 */ /* 0x0007620000000800 */
[----:B------:R-:W-:Y:S02]  /*4600*/  FSEL R222, R31, -INF , P0 ;  /* 0xff8000001fde7808 */ /* 0x000fe40000000000 */
[----:B------:R-:W-:Y:S02]  /*4610*/  FMNMX.FTZ R2, R200, R4, !PT ;  /* 0x00000004c8027209 */ /* 0x000fe40007810000 */
[----:B------:R-:W-:Y:S02]  /*4620*/  FSEL R224, R32, -INF , P1 ;  /* 0xff80000020e07808 */ /* 0x000fe40000800000 */
[----:B------:R-:W-:Y:S01]  /*4630*/  FMNMX.FTZ R2, R222, R2, !PT ;  /* 0x00000002de027209 */ /* 0x000fe20007810000 */
[----:B---3--:R-:W-:-:S04]  /*4640*/  FFMA.FTZ R6, R14, c[0x0][0x2d0], -R0 ;  /* 0x0000b4000e067a23 */ /* 0x008fc80000010800 */
[----:B------:R3:W-:Y:S01]  /*4650*/  MUFU.EX2 R248, R6 ;  /* 0x0000000600f87308 */ /* 0x0007e20000000800 */
[----:B------:R-:W-:Y:S02]  /*4660*/  FMNMX.FTZ R4, R224, R2, !PT ;  /* 0x00000002e0047209 */ /* 0x000fe40007810000 */
[----:B-1----:R-:W-:Y:S01]  /*4670*/  FMNMX.FTZ R2, R5, R7, !PT ;  /* 0x0000000705027209 */ /* 0x002fe20007810000 */
[----:B---3--:R-:W-:-:S04]  /*4680*/  FFMA.FTZ R6, R15, c[0x0][0x2d0], -R0 ;  /* 0x0000b4000f067a23 */ /* 0x008fc80000010800 */
[----:B------:R1:W3:Y:S01]  /*4690*/  MUFU.EX2 R249, R6 ;  /* 0x0000000600f97308 */ /* 0x0002e20000000800 */
[----:B------:R-:W2:Y:S01]  /*46a0*/  SHFL.BFLY PT, R7, R2, 0x1, 0x1f ;  /* 0x0c201f0002077f89 */ /* 0x000ea200000e0000 */
[----:B-1----:R-:W-:-:S06]  /*46b0*/  FFMA.FTZ R6, R18, c[0x0][0x2d0], -R3 ;  /* 0x0000b40012067a23 */ /* 0x002fcc0000010803 */
[----:B------:R1:W-:Y:S02]  /*46c0*/  MUFU.EX2 R244, R6 ;  /* 0x0000000600f47308 */ /* 0x0003e40000000800 */
[----:B-1----:R-:W1:Y:S01]  /*46d0*/  SHFL.BFLY PT, R6, R4, 0x2, 0x1f ;  /* 0x0c401f0004067f89 */ /* 0x002e6200000e0000 */
[----:B------:R-:W-:Y:S01]  /*46e0*/  FFMA.FTZ R5, R22, c[0x0][0x2d0], -R3 ;  /* 0x0000b40016057a23 */ /* 0x000fe20000010803 */
[----:B--2---:R-:W-:-:S04]  /*46f0*/  FMNMX.FTZ R105, R2, R7, !PT ;  /* 0x0000000702697209 */ /* 0x004fc80007810000 */
[----:B------:R2:W1:Y:S01]  /*4700*/  MUFU.EX2 R245, R5 ;  /* 0x0000000500f57308 */ /* 0x0004620000000800 */
[----:B------:R-:W-:Y:S02]  /*4710*/  FFMA.FTZ R2, R21, c[0x0][0x2d0], -R0 ;  /* 0x0000b40015027a23 */ /* 0x000fe40000010800 */
[----:B--2---:R-:W-:Y:S01]  /*4720*/  FFMA.FTZ R5, R23, c[0x0][0x2d0], -R3 ;  /* 0x0000b40017057a23 */ /* 0x004fe20000010803 */
[----:B-1----:R-:W-:-:S04]  /*4730*/  FMNMX.FTZ R4, R4, R6, !PT ;  /* 0x0000000604047209 */ /* 0x002fc80007810000 */
[----:B------:R1:W-:Y:S01]  /*4740*/  MUFU.EX2 R246, R5 ;  /* 0x0000000500f67308 */ /* 0x0003e20000000800 */
[----:B------:R-:W2:Y:S01]  /*4750*/  SHFL.BFLY PT, R7, R4, 0x1, 0x1f ;  /* 0x0c201f0004077f89 */ /* 0x000ea200000e0000 */
[----:B------:R-:W-:Y:S02]  /*4760*/  FMUL.FTZ R6, R105, c[0x0][0x2d0] ;  /* 0x0000b40069067a20 */ /* 0x000fe40000410000 */
[----:B-1----:R-:W-:-:S04]  /*4770*/  FFMA.FTZ R5, R24, c[0x0][0x2d0], -R3 ;  /* 0x0000b40018057a23 */ /* 0x002fc80000010803 */
[----:B------:R1:W1:Y:S01]  /*4780*/  MUFU.EX2 R247, R5 ;  /* 0x0000000500f77308 */ /* 0x0002620000000800 */
[----:B------:R-:W-:Y:S01]  /*4790*/  FSETP.NEU.FTZ.AND P0, PT, R105, -INF , PT ;  /* 0xff8000006900780b */ /* 0x000fe20003f1d000 */
[----:B-1----:R-:W-:-:S06]  /*47a0*/  FFMA.FTZ R5, R20, c[0x0][0x2d0], -R0 ;  /* 0x0000b40014057a23 */ /* 0x002fcc0000010800 */
[----:B------:R1:W-:Y:S01]  /*47b0*/  MUFU.EX2 R240, R5 ;  /* 0x0000000500f07308 */ /* 0x0003e20000000800 */
[----:B------:R-:W-:Y:S02]  /*47c0*/  F2FP.BF16.PACK_AB R8, R183, R188 ;  /* 0x000000bcb708723e */ /* 0x000fe400000010ff */
[----:B----4-:R-:W-:-:S05]  /*47d0*/  F2FP.BF16.PACK_AB R10, R181, R252 ;  /* 0x000000fcb50a723e */ /* 0x010fca00000010ff */
[----:B------:R4:W-:Y:S01]  /*47e0*/  MUFU.EX2 R241, R2 ;  /* 0x0000000200f17308 */ /* 0x0009e20000000800 */
[----:B-1----:R-:W-:-:S07]  /*47f0*/  FFMA.FTZ R5, R19, c[0x0][0x2d0], -R0 ;  /* 0x0000b40013057a23 */ /* 0x002fce0000010800 */
[----:B------:R1:W1:Y:S01]  /*4800*/  MUFU.EX2 R242, R5 ;  /* 0x0000000500f27308 */ /* 0x0002620000000800 */
[----:B----4-:R-:W-:Y:S02]  /*4810*/  FSEL R2, R6, RZ, P0 ;  /* 0x000000ff06027208 */ /* 0x010fe40000000000 */
[----:B-----5:R-:W-:Y:S02]  /*4820*/  F2FP.BF16.PACK_AB R9, R250, R251 ;  /* 0x000000fbfa09723e */ /* 0x020fe400000010ff */
[----:B---3--:R-:W-:Y:S01]  /*4830*/  F2FP.BF16.PACK_AB R11, R249, R248 ;  /* 0x000000f8f90b723e */ /* 0x008fe200000010ff */
[----:B-1----:R-:W-:Y:S01]  /*4840*/  FFMA.FTZ R5, R26, c[0x0][0x2d0], -R0 ;  /* 0x0000b4001a057a23 */ /* 0x002fe20000010800 */
[----:B--2---:R-:W-:-:S03]  /*4850*/  FMNMX.FTZ R104, R4, R7, !PT ;  /* 0x0000000704687209 */ /* 0x004fc60007810000 */
[----:B------:R1:W2:Y:S02]  /*4860*/  MUFU.EX2 R243, R5 ;  /* 0x0000000500f37308 */ /* 0x0002a40000000800 */
[----:B------:R-:W-:Y:S01]  /*4870*/  HMMA.16816.F32.BF16 R116, R8, R68, RZ ;  /* 0x000000440874723c */ /* 0x000fe200000418ff */
[----:B------:R-:W-:-:S07]  /*4880*/  FSETP.NEU.FTZ.AND P0, PT, R104, -INF , PT ;  /* 0xff8000006800780b */ /* 0x000fce0003f1d000 */
[----:B------:R-:W-:Y:S01]  /*4890*/  HMMA.16816.F32.BF16 R112, R8, R84, RZ ;  /* 0x000000540870723c */ /* 0x000fe200000418ff */
[----:B-1----:R-:W-:-:S07]  /*48a0*/  FFMA.FTZ R5, R16, c[0x0][0x2d0], -R2 ;  /* 0x0000b40010057a23 */ /* 0x002fce0000010802 */
[C---:B------:R-:W-:Y:S01]  /*48b0*/  HMMA.16816.F32.BF16 R92, R8.reuse, R108, RZ ;  /* 0x0000006c085c723c */ /* 0x040fe200000418ff */
[----:B------:R1:W-:Y:S07]  /*48c0*/  MUFU.EX2 R239, R5 ;  /* 0x0000000500ef7308 */ /* 0x0003ee0000000800 */
[C---:B------:R-:W-:Y:S08]  /*48d0*/  HMMA.16816.F32.BF16 R80, R8.reuse, R120, RZ ;  /* 0x000000780850723c */ /* 0x040ff000000418ff */
[----:B------:R-:W-:Y:S01]  /*48e0*/  HMMA.16816.F32.BF16 R76, R8, R124, RZ ;  /* 0x0000007c084c723c */ /* 0x000fe200000418ff */
[----:B-1----:R-:W-:-:S07]  /*48f0*/  FFMA.FTZ R5, R17, c[0x0][0x2d0], -R2 ;  /* 0x0000b40011057a23 */ /* 0x002fce0000010802 */
[C---:B------:R-:W-:Y:S08]  /*4900*/  HMMA.16816.F32.BF16 R64, R8.reuse, R128, RZ ;  /* 0x000000800840723c */ /* 0x040ff000000418ff */
[C---:B------:R-:W-:Y:S08]  /*4910*/  HMMA.16816.F32.BF16 R32, R8.reuse, R70, RZ ;  /* 0x000000460820723c */ /* 0x040ff000000418ff */
[C---:B------:R-:W-:Y:S08]  /*4920*/  HMMA.16816.F32.BF16 R28, R8.reuse, R86, RZ ;  /* 0x00000056081c723c */ /* 0x040ff000000418ff */
[C---:B------:R-:W-:Y:S08]  /*4930*/  HMMA.16816.F32.BF16 R24, R8.reuse, R110, RZ ;  /* 0x0000006e0818723c */ /* 0x040ff000000418ff */
[C---:B------:R-:W-:Y:S08]  /*4940*/  HMMA.16816.F32.BF16 R20, R8.reuse, R122, RZ ;  /* 0x0000007a0814723c */ /* 0x040ff000000418ff */
[C---:B------:R-:W-:Y:S08]  /*4950*/  HMMA.16816.F32.BF16 R16, R8.reuse, R126, RZ ;  /* 0x0000007e0810723c */ /* 0x040ff000000418ff */
[----:B------:R-:W-:Y:S07]  /*4960*/  HMMA.16816.F32.BF16 R12, R8, R130, RZ ;  /* 0x00000082080c723c */ /* 0x000fee00000418ff */
[----:B------:R-:W-:-:S02]  /*4970*/  FMUL.FTZ R8, R104, c[0x0][0x2d0] ;  /* 0x0000b40068087a20 */ /* 0x000fc40000410000 */
[----:B------:R-:W-:-:S03]  /*4980*/  FFMA.FTZ R9, R40, c[0x0][0x2d0], -R2 ;  /* 0x0000b40028097a23 */ /* 0x000fc60000010802 */
[----:B------:R-:W-:Y:S01]  /*4990*/  FSEL R8, R8, RZ, P0 ;  /* 0x000000ff08087208 */ /* 0x000fe20000000000 */
[----:B------:R1:W-:Y:S02]  /*49a0*/  MUFU.EX2 R237, R9 ;  /* 0x0000000900ed7308 */ /* 0x0003e40000000800 */
[----:B-1----:R-:W-:-:S06]  /*49b0*/  FFMA.FTZ R9, R41, c[0x0][0x2d0], -R2 ;  /* 0x0000b40029097a23 */ /* 0x002fcc0000010802 */
        /* <DEDUP_REMOVED lines=12> */
[----:B------:R1:W-:Y:S08]  /*4a80*/  MUFU.EX2 R203, R9 ;  /* 0x0000000900cb7308 */ /* 0x0003f00000000800 */
[----:B------:R3:W4:Y:S01]  /*4a90*/  MUFU.EX2 R238, R5 ;  /* 0x0000000500ee7308 */ /* 0x0007220000000800 */
[----:B-1----:R-:W-:-:S07]  /*4aa0*/  FFMA.FTZ R9, R91, c[0x0][0x2d0], -R2 ;  /* 0x0000b4005b097a23 */ /* 0x002fce0000010802 */
[----:B------:R1:W-:Y:S01]  /*4ab0*/  MUFU.EX2 R202, R9 ;  /* 0x0000000900ca7308 */ /* 0x0003e20000000800 */
[----:B------:R-:W-:Y:S02]  /*4ac0*/  F2FP.BF16.PACK_AB R4, R245, R244 ;  /* 0x000000f4f504723e */ /* 0x000fe400000010ff */
[----:B------:R-:W-:Y:S02]  /*4ad0*/  F2FP.BF16.PACK_AB R6, R247, R246 ;  /* 0x000000f6f706723e */ /* 0x000fe400000010ff */
[----:B---3--:R-:W-:Y:S01]  /*4ae0*/  F2FP.BF16.PACK_AB R5, R242, R240 ;  /* 0x000000f0f205723e */ /* 0x008fe200000010ff */
[----:B-1----:R-:W-:-:S04]  /*4af0*/  FFMA.FTZ R9, R97, c[0x0][0x2d0], -R2 ;  /* 0x0000b40061097a23 */ /* 0x002fc80000010802 */
[----:B------:R1:W-:Y:S01]  /*4b00*/  MUFU.EX2 R201, R9 ;  /* 0x0000000900c97308 */ /* 0x0003e20000000800 */
[----:B--2---:R-:W-:Y:S01]  /*4b10*/  F2FP.BF16.PACK_AB R7, R243, R241 ;  /* 0x000000f1f307723e */ /* 0x004fe200000010ff */
[----:B-1----:R-:W-:-:S06]  /*4b20*/  FFMA.FTZ R9, R88, c[0x0][0x2d0], -R8 ;  /* 0x0000b40058097a23 */ /* 0x002fcc0000010808 */
[----:B------:R1:W-:Y:S01]  /*4b30*/  MUFU.EX2 R189, R9 ;  /* 0x0000000900bd7308 */ /* 0x0003e20000000800 */
[----:B------:R-:W-:Y:S01]  /*4b40*/  HMMA.16816.F32.BF16 R116, R4, R44, R116 ;  /* 0x0000002c0474723c */ /* 0x000fe20000041874 */
[----:B-1----:R-:W-:-:S06]  /*4b50*/  FFMA.FTZ R9, R90, c[0x0][0x2d0], -R8 ;  /* 0x0000b4005a097a23 */ /* 0x002fcc0000010808 */
[----:B------:R1:W2:Y:S01]  /*4b60*/  MUFU.EX2 R196, R9 ;  /* 0x0000000900c47308 */ /* 0x0002a20000000800 */
[C---:B------:R-:W-:Y:S08]  /*4b70*/  HMMA.16816.F32.BF16 R176, R4.reuse, R48, R112 ;  /* 0x0000003004b0723c */ /* 0x040ff00000041870 */
[----:B------:R-:W-:Y:S01]  /*4b80*/  HMMA.16816.F32.BF16 R148, R4, R52, R92 ;  /* 0x000000340494723c */ /* 0x000fe2000004185c */
[----:B-1----:R-:W-:-:S07]  /*4b90*/  FFMA.FTZ R9, R96, c[0x0][0x2d0], -R8 ;  /* 0x0000b40060097a23 */ /* 0x002fce0000010808 */
[C---:B------:R-:W-:Y:S01]  /*4ba0*/  HMMA.16816.F32.BF16 R164, R4.reuse, R56, R80 ;  /* 0x0000003804a4723c */ /* 0x040fe20000041850 */
[----:B------:R1:W-:Y:S07]  /*4bb0*/  MUFU.EX2 R191, R9 ;  /* 0x0000000900bf7308 */ /* 0x0003ee0000000800 */
[C---:B------:R-:W-:Y:S08]  /*4bc0*/  HMMA.16816.F32.BF16 R152, R4.reuse, R60, R76 ;  /* 0x0000003c0498723c */ /* 0x040ff0000004184c */
[----:B------:R-:W-:Y:S01]  /*4bd0*/  HMMA.16816.F32.BF16 R184, R4, R72, R64 ;  /* 0x0000004804b8723c */ /* 0x000fe20000041840 */
[----:B-1----:R-:W-:-:S07]  /*4be0*/  FFMA.FTZ R9, R89, c[0x0][0x2d0], -R8 ;  /* 0x0000b40059097a23 */ /* 0x002fce0000010808 */
[C---:B------:R-:W-:Y:S01]  /*4bf0*/  HMMA.16816.F32.BF16 R192, R4.reuse, R46, R32 ;  /* 0x0000002e04c0723c */ /* 0x040fe20000041820 */
[----:B------:R1:W3:Y:S07]  /*4c00*/  MUFU.EX2 R190, R9 ;  /* 0x0000000900be7308 */ /* 0x0002ee0000000800 */
[C---:B------:R-:W-:Y:S08]  /*4c10*/  HMMA.16816.F32.BF16 R172, R4.reuse, R50, R28 ;  /* 0x0000003204ac723c */ /* 0x040ff0000004181c */
[----:B------:R-:W-:Y:S01]  /*4c20*/  HMMA.16816.F32.BF16 R160, R4, R54, R24 ;  /* 0x0000003604a0723c */ /* 0x000fe20000041818 */
[----:B-1----:R-:W-:-:S07]  /*4c30*/  FFMA.FTZ R9, R100, c[0x0][0x2d0], -R2 ;  /* 0x0000b40064097a23 */ /* 0x002fce0000010802 */
[C---:B------:R-:W-:Y:S08]  /*4c40*/  HMMA.16816.F32.BF16 R168, R4.reuse, R58, R20 ;  /* 0x0000003a04a8723c */ /* 0x040ff00000041814 */
[C---:B------:R-:W-:Y:S08]  /*4c50*/  HMMA.16816.F32.BF16 R156, R4.reuse, R62, R16 ;  /* 0x0000003e049c723c */ /* 0x040ff00000041810 */
[----:B------:R-:W-:Y:S07]  /*4c60*/  HMMA.16816.F32.BF16 R144, R4, R74, R12 ;  /* 0x0000004a0490723c */ /* 0x000fee000004180c */
[----:B----4-:R-:W-:-:S02]  /*4c70*/  F2FP.BF16.PACK_AB R4, R238, R239 ;  /* 0x000000efee04723e */ /* 0x010fc400000010ff */
[----:B------:R-:W-:Y:S02]  /*4c80*/  F2FP.BF16.PACK_AB R6, R236, R237 ;  /* 0x000000edec06723e */ /* 0x000fe400000010ff */
[----:B------:R-:W-:Y:S02]  /*4c90*/  F2FP.BF16.PACK_AB R5, R10, R234 ;  /* 0x000000ea0a05723e */ /* 0x000fe400000010ff */
[----:B------:R-:W-:-:S07]  /*4ca0*/  F2FP.BF16.PACK_AB R7, R231, R11 ;  /* 0x0000000be707723e */ /* 0x000fce00000010ff */
[C---:B------:R-:W-:Y:S08]  /*4cb0*/  HMMA.16816.F32.BF16 R32, R4.reuse, R68, RZ ;  /* 0x000000440420723c */ /* 0x040ff000000418ff */
[C---:B------:R-:W-:Y:S08]  /*4cc0*/  HMMA.16816.F32.BF16 R40, R4.reuse, R70, RZ ;  /* 0x000000460428723c */ /* 0x040ff000000418ff */
[----:B------:R-:W-:Y:S07]  /*4cd0*/  HMMA.16816.F32.BF16 R68, R4, R122, RZ ;  /* 0x0000007a0444723c */ /* 0x000fee00000418ff */
[----:B------:R-:W-:-:S02]  /*4ce0*/  IMAD.MOV.U32 R123, RZ, RZ, R188 ;  /* 0x000000ffff7b7224 */ /* 0x000fc400078e00bc */
[----:B------:R1:W-:Y:S01]  /*4cf0*/  MUFU.EX2 R188, R9 ;  /* 0x0000000900bc7308 */ /* 0x0003e20000000800 */
[----:B------:R-:W-:Y:S01]  /*4d00*/  HMMA.16816.F32.BF16 R16, R4, R120, RZ ;  /* 0x000000780410723c */ /* 0x000fe200000418ff */
[----:B------:R-:W-:-:S06]  /*4d10*/  IMAD.MOV.U32 R122, RZ, RZ, R181 ;  /* 0x000000ffff7a7224 */ /* 0x000fcc00078e00b5 */
[----:B------:R-:W-:Y:S01]  /*4d20*/  IMAD.MOV.U32 R120, RZ, RZ, R183 ;  /* 0x000000ffff787224 */ /* 0x000fe200078e00b7 */
[----:B------:R-:W-:Y:S01]  /*4d30*/  HMMA.16816.F32.BF16 R64, R4, R110, RZ ;  /* 0x0000006e0440723c */ /* 0x000fe200000418ff */
[----:B-1----:R-:W-:-:S04]  /*4d40*/  FFMA.FTZ R9, R137, c[0x0][0x2d0], -R3 ;  /* 0x0000b40089097a23 */ /* 0x002fc80000010803 */
[----:B------:R1:W-:Y:S01]  /*4d50*/  MUFU.EX2 R183, R9 ;  /* 0x0000000900b77308 */ /* 0x0003e20000000800 */
[----:B------:R-:W-:Y:S02]  /*4d60*/  IMAD.MOV.U32 R121, RZ, RZ, R182 ;  /* 0x000000ffff797224 */ /* 0x000fe400078e00b6 */
[----:B------:R-:W-:Y:S01]  /*4d70*/  HMMA.16816.F32.BF16 R20, R4, R128, RZ ;  /* 0x000000800414723c */ /* 0x000fe200000418ff */
[----:B-1----:R-:W-:-:S04]  /*4d80*/  FFMA.FTZ R9, R135, c[0x0][0x2d0], -R3 ;  /* 0x0000b40087097a23 */ /* 0x002fc80000010803 */
[----:B------:R1:W-:Y:S03]  /*4d90*/  MUFU.EX2 R181, R9 ;  /* 0x0000000900b57308 */ /* 0x0003e60000000800 */
[----:B------:R-:W-:Y:S01]  /*4da0*/  HMMA.16816.F32.BF16 R28, R4, R84, RZ ;  /* 0x00000054041c723c */ /* 0x000fe200000418ff */
[----:B------:R-:W-:Y:S02]  /*4db0*/  IMAD.MOV.U32 R129, RZ, RZ, R180 ;  /* 0x000000ffff817224 */ /* 0x000fe400078e00b4 */
[----:B-1----:R-:W-:-:S04]  /*4dc0*/  FFMA.FTZ R9, R139, c[0x0][0x2d0], -R3 ;  /* 0x0000b4008b097a23 */ /* 0x002fc80000010803 */
[----:B------:R1:W-:Y:S01]  /*4dd0*/  MUFU.EX2 R182, R9 ;  /* 0x0000000900b67308 */ /* 0x0003e20000000800 */
[C---:B------:R-:W-:Y:S08]  /*4de0*/  HMMA.16816.F32.BF16 R36, R4.reuse, R86, RZ ;  /* 0x000000560424723c */ /* 0x040ff000000418ff */
[----:B------:R-:W-:Y:S01]  /*4df0*/  HMMA.16816.F32.BF16 R12, R4, R124, RZ ;  /* 0x0000007c040c723c */ /* 0x000fe200000418ff */
[----:B-1----:R-:W-:-:S07]  /*4e00*/  FFMA.FTZ R9, R140, c[0x0][0x2d0], -R3 ;  /* 0x0000b4008c097a23 */ /* 0x002fce0000010803 */
[C---:B------:R-:W-:Y:S01]  /*4e10*/  HMMA.16816.F32.BF16 R24, R4.reuse, R108, RZ ;  /* 0x0000006c0418723c */ /* 0x040fe200000418ff */
[----:B------:R1:W-:Y:S07]  /*4e20*/  MUFU.EX2 R180, R9 ;  /* 0x0000000900b47308 */ /* 0x0003ee0000000800 */
[C---:B------:R-:W-:Y:S08]  /*4e30*/  HMMA.16816.F32.BF16 R76, R4.reuse, R126, RZ ;  /* 0x0000007e044c723c */ /* 0x040ff000000418ff */
[----:B------:R-:W-:Y:S01]  /*4e40*/  HMMA.16816.F32.BF16 R84, R4, R130, RZ ;  /* 0x000000820454723c */ /* 0x000fe200000418ff */
[----:B-1----:R-:W-:-:S06]  /*4e50*/  FFMA.FTZ R9, R133, c[0x0][0x2d0], -R0 ;  /* 0x0000b40085097a23 */ /* 0x002fcc0000010800 */
[----:B------:R-:W-:Y:S02]  /*4e60*/  F2FP.BF16.PACK_AB R4, R203, R199 ;  /* 0x000000c7cb04723e */ /* 0x000fe400000010ff */
[----:B--2---:R-:W-:Y:S02]  /*4e70*/  F2FP.BF16.PACK_AB R5, R196, R189 ;  /* 0x000000bdc405723e */ /* 0x004fe400000010ff */
[----:B------:R-:W-:Y:S02]  /*4e80*/  F2FP.BF16.PACK_AB R6, R201, R202 ;  /* 0x000000cac906723e */ /* 0x000fe400000010ff */
[----:B---3--:R-:W-:Y:S01]  /*4e90*/  F2FP.BF16.PACK_AB R7, R190, R191 ;  /* 0x000000bfbe07723e */ /* 0x008fe200000010ff */
[----:B------:R1:W-:Y:S06]  /*4ea0*/  MUFU.EX2 R100, R9 ;  /* 0x0000000900647308 */ /* 0x0003ec0000000800 */
[----:B------:R-:W-:Y:S01]  /*4eb0*/  HMMA.16816.F32.BF16 R80, R4, R46, R40 ;  /* 0x0000002e0450723c */ /* 0x000fe20000041828 */
[----:B-1----:R-:W-:-:S07]  /*4ec0*/  FFMA.FTZ R9, R134, c[0x0][0x2d0], -R0 ;  /* 0x0000b40086097a23 */ /* 0x002fce0000010800 */
[C---:B------:R-:W-:Y:S01]  /*4ed0*/  HMMA.16816.F32.BF16 R40, R4.reuse, R54, R64 ;  /* 0x000000360428723c */ /* 0x040fe20000041840 */
[----:B------:R1:W2:Y:S07]  /*4ee0*/  MUFU.EX2 R65, R9 ;  /* 0x0000000900417308 */ /* 0x0002ae0000000800 */
[----:B------:R-:W-:Y:S01]  /*4ef0*/  HMMA.16816.F32.BF16 R124, R4, R44, R32 ;  /* 0x0000002c047c723c */ /* 0x000fe20000041820 */
[----:B------:R-:W-:Y:S01]  /*4f00*/  LDSM.16.MT88.4 R32, [R206+0x2800] ;  /* 0x00280000ce20783b */ /* 0x000fe20000004200 */
[----:B-1----:R-:W-:-:S04]  /*4f10*/  FFMA.FTZ R9, R138, c[0x0][0x2d0], -R0 ;  /* 0x0000b4008a097a23 */ /* 0x002fc80000010800 */
[----:B------:R1:W-:Y:S02]  /*4f20*/  MUFU.EX2 R64, R9 ;  /* 0x0000000900407308 */ /* 0x0003e40000000800 */
[C---:B------:R-:W-:Y:S08]  /*4f30*/  HMMA.16816.F32.BF16 R44, R4.reuse, R58, R68 ;  /* 0x0000003a042c723c */ /* 0x040ff00000041844 */
[----:B------:R-:W-:Y:S01]  /*4f40*/  HMMA.16816.F32.BF16 R96, R4, R60, R12 ;  /* 0x0000003c0460723c */ /* 0x000fe2000004180c */
[----:B------:R-:W3:Y:S01]  /*4f50*/  LDSM.16.MT88.4 R12, [R205+0x2800] ;  /* 0x00280000cd0c783b */ /* 0x000ee20000004200 */
[----:B-1----:R-:W-:-:S04]  /*4f60*/  FFMA.FTZ R9, R142, c[0x0][0x2d0], -R0 ;  /* 0x0000b4008e097a23 */ /* 0x002fc80000010800 */
[----:B------:R1:W4:Y:S02]  /*4f70*/  MUFU.EX2 R59, R9 ;  /* 0x00000009003b7308 */ /* 0x0003240000000800 */
[C---:B------:R-:W-:Y:S01]  /*4f80*/  HMMA.16816.F32.BF16 R112, R4.reuse, R48, R28 ;  /* 0x000000300470723c */ /* 0x040fe2000004181c */
[----:B------:R-:W5:Y:S07]  /*4f90*/  LDSM.16.MT88.4 R28, [R205+0x800] ;  /* 0x00080000cd1c783b */ /* 0x000f6e0000004200 */
[----:B------:R-:W-:Y:S01]  /*4fa0*/  HMMA.16816.F32.BF16 R108, R4, R52, R24 ;  /* 0x00000034046c723c */ /* 0x000fe20000041818 */
[----:B------:R-:W2:Y:S01]  /*4fb0*/  LDSM.16.MT88.4 R24, [R206+0x800] ;  /* 0x00080000ce18783b */ /* 0x000ea20000004200 */
[----:B-1----:R-:W-:-:S06]  /*4fc0*/  FFMA.FTZ R9, R141, c[0x0][0x2d0], -R2 ;  /* 0x0000b4008d097a23 */ /* 0x002fcc0000010802 */
[C---:B------:R-:W-:Y:S01]  /*4fd0*/  HMMA.16816.F32.BF16 R92, R4.reuse, R56, R16 ;  /* 0x00000038045c723c */ /* 0x040fe20000041810 */
[----:B------:R-:W-:Y:S01]  /*4fe0*/  LDSM.16.MT88.4 R16, [R206+0x1800] ;  /* 0x00180000ce10783b */ /* 0x000fe20000004200 */
[----:B------:R1:W-:Y:S06]  /*4ff0*/  MUFU.EX2 R57, R9 ;  /* 0x0000000900397308 */ /* 0x0003ec0000000800 */
[----:B------:R-:W-:Y:S01]  /*5000*/  HMMA.16816.F32.BF16 R88, R4, R72, R20 ;  /* 0x000000480458723c */ /* 0x000fe20000041814 */
[----:B------:R-:W2:Y:S01]  /*5010*/  LDSM.16.MT88.4 R20, [R205+0x1800] ;  /* 0x00180000cd14783b */ /* 0x000ea20000004200 */
[----:B-1----:R-:W-:-:S06]  /*5020*/  FFMA.FTZ R9, R143, c[0x0][0x2d0], -R2 ;  /* 0x0000b4008f097a23 */ /* 0x002fcc0000010802 */
[----:B------:R-:W-:Y:S01]  /*5030*/  HMMA.16816.F32.BF16 R36, R4, R50, R36 ;  /* 0x000000320424723c */ /* 0x000fe20000041824 */
[----:B------:R-:W-:Y:S01]  /*5040*/  IMAD.MOV.U32 R66, RZ, RZ, R122 ;  /* 0x000000ffff427224 */ /* 0x000fe200078e007a */
[----:B------:R-:W-:Y:S01]  /*5050*/  LDSM.16.MT88.4 R140, [R206+0xc00] ;  /* 0x000c0000ce8c783b */ /* 0x000fe20000004200 */
[----:B------:R1:W-:Y:S02]  /*5060*/  MUFU.EX2 R58, R9 ;  /* 0x00000009003a7308 */ /* 0x0003e40000000800 */
[----:B-1----:R-:W-:-:S06]  /*5070*/  FFMA.FTZ R9, R136, c[0x0][0x2d0], -R8 ;  /* 0x0000b40088097a23 */ /* 0x002fcc0000010808 */
[----:B------:R1:W-:Y:S01]  /*5080*/  MUFU.EX2 R52, R9 ;  /* 0x0000000900347308 */ /* 0x0003e20000000800 */
[----:B------:R-:W-:Y:S01]  /*5090*/  HMMA.16816.F32.BF16 R60, R4, R62, R76 ;  /* 0x0000003e043c723c */ /* 0x000fe2000004184c */
[----:B-1----:R-:W-:-:S06]  /*50a0*/  FFMA.FTZ R9, R107, c[0x0][0x2d0], -R8 ;  /* 0x0000b4006b097a23 */ /* 0x002fcc0000010808 */
[----:B------:R1:W-:Y:S01]  /*50b0*/  MUFU.EX2 R53, R9 ;  /* 0x0000000900357308 */ /* 0x0003e20000000800 */
[----:B------:R-:W-:Y:S07]  /*50c0*/  HMMA.16816.F32.BF16 R48, R4, R74, R84 ;  /* 0x0000004a0430723c */ /* 0x000fee0000041854 */
[----:B------:R-:W-:Y:S02]  /*50d0*/  FFMA.FTZ R4, R132, c[0x0][0x2d0], -R2 ;  /* 0x0000b40084047a23 */ /* 0x000fe40000010802 */
[----:B-1----:R-:W-:-:S04]  /*50e0*/  FFMA.FTZ R9, R106, c[0x0][0x2d0], -R8 ;  /* 0x0000b4006a097a23 */ /* 0x002fc80000010808 */
[----:B------:R1:W-:Y:S01]  /*50f0*/  MUFU.EX2 R54, R9 ;  /* 0x0000000900367308 */ /* 0x0003e20000000800 */
[----:B--2---:R-:W-:-:S07]  /*5100*/  F2FP.BF16.PACK_AB R5, R65, R100 ;  /* 0x000000644105723e */ /* 0x004fce00000010ff */
[----:B------:R2:W2:Y:S01]  /*5110*/  MUFU.EX2 R55, R4 ;  /* 0x0000000400377308 */ /* 0x0004a20000000800 */
[----:B-1----:R-:W-:-:S07]  /*5120*/  FFMA.FTZ R9, R101, c[0x0][0x2d0], -R8 ;  /* 0x0000b40065097a23 */ /* 0x002fce0000010808 */
[----:B------:R1:W1:Y:S01]  /*5130*/  MUFU.EX2 R56, R9 ;  /* 0x0000000900387308 */ /* 0x0002620000000800 */
[----:B------:R-:W-:Y:S02]  /*5140*/  F2FP.BF16.PACK_AB R6, R180, R182 ;  /* 0x000000b6b406723e */ /* 0x000fe400000010ff */
[----:B----4-:R-:W-:Y:S02]  /*5150*/  F2FP.BF16.PACK_AB R7, R59, R64 ;  /* 0x000000403b07723e */ /* 0x010fe400000010ff */
[----:B--2---:R-:W-:Y:S01]  /*5160*/  F2FP.BF16.PACK_AB R4, R181, R183 ;  /* 0x000000b7b504723e */ /* 0x004fe200000010ff */
[----:B------:R-:W-:Y:S02]  /*5170*/  IMAD.MOV.U32 R107, RZ, RZ, R123 ;  /* 0x000000ffff6b7224 */ /* 0x000fe400078e007b */
[----:B------:R-:W-:Y:S02]  /*5180*/  IMAD.MOV.U32 R106, RZ, RZ, R120 ;  /* 0x000000ffff6a7224 */ /* 0x000fe400078e0078 */
[----:B------:R-:W-:-:S02]  /*5190*/  IMAD.MOV.U32 R101, RZ, RZ, R121 ;  /* 0x000000ffff657224 */ /* 0x000fc400078e0079 */
[----:B---3--:R-:W-:Y:S01]  /*51a0*/  HMMA.16816.F32.BF16 R72, R4, R12, R152 ;  /* 0x0000000c0448723c */ /* 0x008fe20000041898 */
[----:B------:R-:W-:-:S07]  /*51b0*/  IMAD.MOV.U32 R67, RZ, RZ, R129 ;  /* 0x000000ffff437224 */ /* 0x000fce00078e0081 */
[----:B-----5:R-:W-:Y:S01]  /*51c0*/  HMMA.16816.F32.BF16 R116, R4, R28, R116 ;  /* 0x0000001c0474723c */ /* 0x020fe20000041874 */
[----:B-1----:R-:W-:-:S07]  /*51d0*/  FFMA.FTZ R9, R232, c[0x0][0x2d0], -R3 ;  /* 0x0000b400e8097a23 */ /* 0x002fce0000010803 */
[C---:B------:R-:W-:Y:S08]  /*51e0*/  HMMA.16816.F32.BF16 R132, R4.reuse, R24, R176 ;  /* 0x000000180484723c */ /* 0x040ff000000418b0 */
[C---:B------:R-:W-:Y:S08]  /*51f0*/  HMMA.16816.F32.BF16 R148, R4.reuse, R20, R148 ;  /* 0x000000140494723c */ /* 0x040ff00000041894 */
[C---:B------:R-:W-:Y:S08]  /*5200*/  HMMA.16816.F32.BF16 R164, R4.reuse, R16, R164 ;  /* 0x0000001004a4723c */ /* 0x040ff000000418a4 */
[C---:B------:R-:W-:Y:S08]  /*5210*/  HMMA.16816.F32.BF16 R184, R4.reuse, R32, R184 ;  /* 0x0000002004b8723c */ /* 0x040ff000000418b8 */
[C---:B------:R-:W-:Y:S08]  /*5220*/  HMMA.16816.F32.BF16 R120, R4.reuse, R30, R192 ;  /* 0x0000001e0478723c */ /* 0x040ff000000418c0 */
[C---:B------:R-:W-:Y:S01]  /*5230*/  HMMA.16816.F32.BF16 R136, R4.reuse, R26, R172 ;  /* 0x0000001a0488723c */ /* 0x040fe200000418ac */
[----:B------:R-:W-:Y:S07]  /*5240*/  LDSM.16.MT88.4 R172, [R206+0x1c00] ;  /* 0x001c0000ceac783b */ /* 0x000fee0000004200 */
[C---:B------:R-:W-:Y:S08]  /*5250*/  HMMA.16816.F32.BF16 R152, R4.reuse, R22, R160 ;  /* 0x000000160498723c */ /* 0x040ff000000418a0 */
[C---:B------:R-:W-:Y:S08]  /*5260*/  HMMA.16816.F32.BF16 R168, R4.reuse, R18, R168 ;  /* 0x0000001204a8723c */ /* 0x040ff000000418a8 */
[C---:B------:R-:W-:Y:S01]  /*5270*/  HMMA.16816.F32.BF16 R76, R4.reuse, R14, R156 ;  /* 0x0000000e044c723c */ /* 0x040fe2000004189c */
[----:B------:R-:W-:Y:S07]  /*5280*/  LDSM.16.MT88.4 R156, [R205+0x1c00] ;  /* 0x001c0000cd9c783b */ /* 0x000fee0000004200 */
[----:B------:R-:W-:Y:S07]  /*5290*/  HMMA.16816.F32.BF16 R144, R4, R34, R144 ;  /* 0x000000220490723c */ /* 0x000fee0000041890 */
[----:B------:R-:W-:-:S02]  /*52a0*/  F2FP.BF16.PACK_AB R4, R55, R188 ;  /* 0x000000bc3704723e */ /* 0x000fc400000010ff */
[----:B------:R-:W-:Y:S02]  /*52b0*/  F2FP.BF16.PACK_AB R5, R53, R52 ;  /* 0x000000343505723e */ /* 0x000fe400000010ff */
[----:B------:R-:W-:Y:S02]  /*52c0*/  F2FP.BF16.PACK_AB R6, R58, R57 ;  /* 0x000000393a06723e */ /* 0x000fe400000010ff */
[----:B------:R-:W-:-:S07]  /*52d0*/  F2FP.BF16.PACK_AB R7, R56, R54 ;  /* 0x000000363807723e */ /* 0x000fce00000010ff */
[C---:B------:R-:W-:Y:S01]  /*52e0*/  HMMA.16816.F32.BF16 R128, R4.reuse, R24, R112 ;  /* 0x000000180480723c */ /* 0x040fe20000041870 */
[----:B------:R1:W-:Y:S07]  /*52f0*/  MUFU.EX2 R24, R9 ;  /* 0x0000000900187308 */ /* 0x0003ee0000000800 */
[----:B------:R-:W-:Y:S01]  /*5300*/  HMMA.16816.F32.BF16 R36, R4, R26, R36 ;  /* 0x0000001a0424723c */ /* 0x000fe20000041824 */
[----:B-1----:R-:W-:-:S04]  /*5310*/  FFMA.FTZ R9, R233, c[0x0][0x2d0], -R3 ;  /* 0x0000b400e9097a23 */ /* 0x002fc80000010803 */
[----:B------:R1:W2:Y:S03]  /*5320*/  MUFU.EX2 R26, R9 ;  /* 0x00000009001a7308 */ /* 0x0002a60000000800 */
[----:B------:R-:W-:Y:S01]  /*5330*/  HMMA.16816.F32.BF16 R40, R4, R22, R40 ;  /* 0x000000160428723c */ /* 0x000fe20000041828 */
[--C-:B-1----:R-:W-:Y:S02]  /*5340*/  FFMA.FTZ R9, R235, c[0x0][0x2d0], -R3.reuse ;  /* 0x0000b400eb097a23 */ /* 0x102fe40000010803 */
[----:B------:R-:W-:-:S04]  /*5350*/  FFMA.FTZ R3, R197, c[0x0][0x2d0], -R3 ;  /* 0x0000b400c5037a23 */ /* 0x000fc80000010803 */
[----:B------:R1:W-:Y:S01]  /*5360*/  MUFU.EX2 R27, R3 ;  /* 0x00000003001b7308 */ /* 0x0003e20000000800 */
[----:B------:R-:W-:Y:S01]  /*5370*/  HMMA.16816.F32.BF16 R108, R4, R20, R108 ;  /* 0x00000014046c723c */ /* 0x000fe2000004186c */
[----:B-1----:R-:W-:-:S06]  /*5380*/  FFMA.FTZ R3, R225, c[0x0][0x2d0], -R0 ;  /* 0x0000b400e1037a23 */ /* 0x002fcc0000010800 */
[----:B------:R1:W-:Y:S01]  /*5390*/  MUFU.EX2 R23, R3 ;  /* 0x0000000300177308 */ /* 0x0003e20000000800 */
[----:B------:R-:W-:Y:S01]  /*53a0*/  HMMA.16816.F32.BF16 R44, R4, R18, R44 ;  /* 0x00000012042c723c */ /* 0x000fe2000004182c */
[----:B-1----:R-:W-:-:S06]  /*53b0*/  FFMA.FTZ R3, R227, c[0x0][0x2d0], -R0 ;  /* 0x0000b400e3037a23 */ /* 0x002fcc0000010800 */
[----:B------:R1:W3:Y:S01]  /*53c0*/  MUFU.EX2 R21, R3 ;  /* 0x0000000300157308 */ /* 0x0002e20000000800 */
[----:B------:R-:W-:Y:S01]  /*53d0*/  HMMA.16816.F32.BF16 R160, R4, R16, R92 ;  /* 0x0000001004a0723c */ /* 0x000fe2000004185c */
[--C-:B-1----:R-:W-:Y:S02]  /*53e0*/  FFMA.FTZ R3, R229, c[0x0][0x2d0], -R0.reuse ;  /* 0x0000b400e5037a23 */ /* 0x102fe40000010800 */
[----:B------:R-:W-:-:S04]  /*53f0*/  FFMA.FTZ R0, R226, c[0x0][0x2d0], -R0 ;  /* 0x0000b400e2007a23 */ /* 0x000fc80000010800 */
[----:B------:R1:W-:Y:S02]  /*5400*/  MUFU.EX2 R20, R0 ;  /* 0x0000000000147308 */ /* 0x0003e40000000800 */
[----:B-1----:R-:W-:-:S06]  /*5410*/  FFMA.FTZ R0, R221, c[0x0][0x2d0], -R2 ;  /* 0x0000b400dd007a23 */ /* 0x002fcc0000010802 */
[----:B------:R1:W-:Y:S01]  /*5420*/  MUFU.EX2 R19, R0 ;  /* 0x0000000000137308 */ /* 0x0003e20000000800 */
[----:B------:R-:W-:Y:S01]  /*5430*/  HMMA.16816.F32.BF16 R176, R4, R28, R124 ;  /* 0x0000001c04b0723c */ /* 0x000fe2000004187c */
[----:B------:R-:W4:Y:S01]  /*5440*/  LDSM.16.MT88.4 R124, [R205+0xc00] ;  /* 0x000c0000cd7c783b */ /* 0x000f220000004200 */
[----:B-1----:R-:W-:-:S05]  /*5450*/  FFMA.FTZ R0, R223, c[0x0][0x2d0], -R2 ;  /* 0x0000b400df007a23 */ /* 0x002fca0000010802 */
[----:B------:R1:W-:Y:S01]  /*5460*/  MUFU.EX2 R16, R0 ;  /* 0x0000000000107308 */ /* 0x0003e20000000800 */
[----:B------:R-:W-:Y:S01]  /*5470*/  HMMA.16816.F32.BF16 R68, R4, R12, R96 ;  /* 0x0000000c0444723c */ /* 0x000fe20000041860 */
[----:B-1----:R-:W-:-:S06]  /*5480*/  FFMA.FTZ R0, R228, c[0x0][0x2d0], -R2 ;  /* 0x0000b400e4007a23 */ /* 0x002fcc0000010802 */
[----:B------:R1:W-:Y:S01]  /*5490*/  MUFU.EX2 R18, R0 ;  /* 0x0000000000127308 */ /* 0x0003e20000000800 */
[----:B------:R-:W-:Y:S01]  /*54a0*/  HMMA.16816.F32.BF16 R60, R4, R14, R60 ;  /* 0x0000000e043c723c */ /* 0x000fe2000004183c */
[----:B-1----:R-:W-:-:S06]  /*54b0*/  FFMA.FTZ R0, R198, c[0x0][0x2d0], -R8 ;  /* 0x0000b400c6007a23 */ /* 0x002fcc0000010808 */
[----:B------:R1:W-:Y:S01]  /*54c0*/  MUFU.EX2 R12, R0 ;  /* 0x00000000000c7308 */ /* 0x0003e20000000800 */
[----:B------:R-:W-:Y:S01]  /*54d0*/  HMMA.16816.F32.BF16 R28, R4, R30, R80 ;  /* 0x0000001e041c723c */ /* 0x000fe20000041850 */
[----:B------:R-:W-:-:S07]  /*54e0*/  FFMA.FTZ R2, R230, c[0x0][0x2d0], -R2 ;  /* 0x0000b400e6027a23 */ /* 0x000fce0000010802 */
[----:B------:R-:W-:Y:S01]  /*54f0*/  HMMA.16816.F32.BF16 R84, R4, R32, R88 ;  /* 0x000000200454723c */ /* 0x000fe20000041858 */
[----:B-1----:R-:W-:-:S07]  /*5500*/  FFMA.FTZ R0, R200, c[0x0][0x2d0], -R8 ;  /* 0x0000b400c8007a23 */ /* 0x002fce0000010808 */
[----:B------:R-:W-:Y:S01]  /*5510*/  HMMA.16816.F32.BF16 R48, R4, R34, R48 ;  /* 0x000000220430723c */ /* 0x000fe20000041830 */
[----:B------:R-:W1:Y:S01]  /*5520*/  LDSM.16.MT88.4 R4, [R206+0x2c00] ;  /* 0x002c0000ce04783b */ /* 0x000e620000004200 */
[----:B------:R5:W-:Y:S08]  /*5530*/  MUFU.EX2 R13, R0 ;  /* 0x00000000000d7308 */ /* 0x000bf00000000800 */
[----:B------:R-:W1:Y:S08]  /*5540*/  MUFU.EX2 R25, R9 ;  /* 0x0000000900197308 */ /* 0x000e700000000800 */
[----:B------:R-:W1:Y:S01]  /*5550*/  MUFU.EX2 R22, R3 ;  /* 0x0000000300167308 */ /* 0x000e620000000800 */
[--C-:B-----5:R-:W-:Y:S01]  /*5560*/  FFMA.FTZ R0, R222, c[0x0][0x2d0], -R8.reuse ;  /* 0x0000b400de007a23 */ /* 0x120fe20000010808 */
[----:B--2---:R-:W-:Y:S01]  /*5570*/  F2FP.BF16.PACK_AB R92, R26, R24 ;  /* 0x000000181a5c723e */ /* 0x004fe200000010ff */
[----:B------:R-:W2:Y:S05]  /*5580*/  LDSM.16.MT88.4 R80, [R205+0x2c00] ;  /* 0x002c0000cd50783b */ /* 0x000eaa0000004200 */
[----:B------:R5:W-:Y:S08]  /*5590*/  MUFU.EX2 R14, R0 ;  /* 0x00000000000e7308 */ /* 0x000bf00000000800 */
[----:B------:R1:W1:Y:S01]  /*55a0*/  MUFU.EX2 R17, R2 ;  /* 0x0000000200117308 */ /* 0x0002620000000800 */
[----:B-----5:R-:W-:-:S07]  /*55b0*/  FFMA.FTZ R0, R224, c[0x0][0x2d0], -R8 ;  /* 0x0000b400e0007a23 */ /* 0x020fce0000010808 */
[----:B------:R5:W2:Y:S01]  /*55c0*/  MUFU.EX2 R15, R0 ;  /* 0x00000000000f7308 */ /* 0x000aa20000000800 */
[----:B-1----:R-:W-:Y:S01]  /*55d0*/  @P2 IMAD.HI.U32 R2, R101, c[0x0][0x2c8], RZ ;  /* 0x0000b20065022a27 */ /* 0x002fe200078e00ff */
[----:B---3--:R-:W-:Y:S02]  /*55e0*/  F2FP.BF16.PACK_AB R93, R21, R23 ;  /* 0x00000017155d723e */ /* 0x008fe400000010ff */
[----:B------:R-:W-:Y:S02]  /*55f0*/  F2FP.BF16.PACK_AB R94, R27, R25 ;  /* 0x000000191b5e723e */ /* 0x000fe400000010ff */
[----:B------:R-:W-:Y:S01]  /*5600*/  F2FP.BF16.PACK_AB R95, R20, R22 ;  /* 0x00000016145f723e */ /* 0x000fe200000010ff */
[----:B-----5:R-:W-:Y:S01]  /*5610*/  IMAD.MOV.U32 R0, RZ, RZ, R101 ;  /* 0x000000ffff007224 */ /* 0x020fe200078e0065 */
[----:B------:R-:W-:Y:S01]  /*5620*/  @P2 SHF.R.U32.HI R0, RZ, c[0x0][0x2cc], R2 ;  /* 0x0000b300ff002a19 */ /* 0x000fe20000011602 */
[----:B------:R-:W-:Y:S01]  /*5630*/  IMAD.MOV.U32 R2, RZ, RZ, c[0x0][0x168] ;  /* 0x00005a00ff027624 */ /* 0x000fe200078e00ff */
[----:B------:R-:W-:-:S02]  /*5640*/  F2FP.BF16.PACK_AB R96, R16, R19 ;  /* 0x000000131060723e */ /* 0x000fc400000010ff */
[----:B------:R-:W-:Y:S02]  /*5650*/  F2FP.BF16.PACK_AB R97, R13, R12 ;  /* 0x0000000c0d61723e */ /* 0x000fe400000010ff */
[----:B------:R-:W-:Y:S02]  /*5660*/  F2FP.BF16.PACK_AB R98, R17, R18 ;  /* 0x000000121162723e */ /* 0x000fe400000010ff */
[----:B--2---:R-:W-:Y:S02]  /*5670*/  F2FP.BF16.PACK_AB R99, R15, R14 ;  /* 0x0000000e0f63723e */ /* 0x004fe400000010ff */
[----:B------:R-:W-:Y:S01]  /*5680*/  IADD3 R0, R0, c[0x0][0x1d0], -R2 ;  /* 0x0000740000007a10 */ /* 0x000fe20007ffe802 */
[----:B----4-:R-:W-:Y:S03]  /*5690*/  HMMA.16816.F32.BF16 R116, R92, R124, R116 ;  /* 0x0000007c5c74723c */ /* 0x010fe60000041874 */
[----:B------:R-:W-:Y:S01]  /*56a0*/  SHF.R.S32.HI R2, RZ, 0x1f, R0 ;  /* 0x0000001fff027819 */ /* 0x000fe20000011400 */
[----:B------:R-:W-:-:S04]  /*56b0*/  FADD.FTZ R8, R234, R10 ;  /* 0x0000000aea087221 */ /* 0x000fc80000010000 */
[----:B------:R-:W-:Y:S01]  /*56c0*/  HMMA.16816.F32.BF16 R120, R92, R126, R120 ;  /* 0x0000007e5c78723c */ /* 0x000fe20000041878 */
[----:B------:R-:W-:-:S07]  /*56d0*/  FADD.FTZ R3, R107, R106 ;  /* 0x0000006a6b037221 */ /* 0x000fce0000010000 */
[----:B------:R-:W-:Y:S01]  /*56e0*/  HMMA.16816.F32.BF16 R112, R96, R124, R176 ;  /* 0x0000007c6070723c */ /* 0x000fe200000418b0 */
[----:B------:R-:W-:-:S07]  /*56f0*/  FADD.FTZ R11, R11, R8 ;  /* 0x000000080b0b7221 */ /* 0x000fce0000010000 */
[----:B------:R-:W-:Y:S07]  /*5700*/  HMMA.16816.F32.BF16 R124, R96, R126, R28 ;  /* 0x0000007e607c723c */ /* 0x000fee000004181c */
[----:B------:R-:W-:Y:S01]  /*5710*/  LEA.HI R28, R2, R0, RZ, 0x6 ;  /* 0x00000000021c7211 */ /* 0x000fe200078f30ff */
[----:B------:R-:W-:Y:S02]  /*5720*/  FADD.FTZ R0, R239, R238 ;  /* 0x000000eeef007221 */ /* 0x000fe40000010000 */
[----:B------:R-:W-:-:S02]  /*5730*/  FADD.FTZ R2, R251, R250 ;  /* 0x000000fafb027221 */ /* 0x000fc40000010000 */
[----:B------:R-:W-:Y:S02]  /*5740*/  FADD.FTZ R0, R237, R0 ;  /* 0x00000000ed007221 */ /* 0x000fe40000010000 */
[----:B------:R-:W-:Y:S02]  /*5750*/  FADD.FTZ R10, R252, R3 ;  /* 0x00000003fc0a7221 */ /* 0x000fe40000010000 */
[----:B------:R-:W-:Y:S02]  /*5760*/  FADD.FTZ R9, R248, R2 ;  /* 0x00000002f8097221 */ /* 0x000fe40000010000 */
[----:B------:R-:W-:Y:S02]  /*5770*/  FADD.FTZ R8, R236, R0 ;  /* 0x00000000ec087221 */ /* 0x000fe40000010000 */
[----:B------:R-:W-:Y:S01]  /*5780*/  FADD.FTZ R3, R231, R11 ;  /* 0x0000000be7037221 */ /* 0x000fe20000010000 */
[----:B------:R-:W-:Y:S01]  /*5790*/  HMMA.16816.F32.BF16 R88, R92, R4, R184 ;  /* 0x000000045c58723c */ /* 0x000fe200000418b8 */
[----:B------:R-:W-:-:S02]  /*57a0*/  FADD.FTZ R2, R66, R10 ;  /* 0x0000000a42027221 */ /* 0x000fc40000010000 */
[----:B------:R-:W-:Y:S02]  /*57b0*/  FADD.FTZ R0, R249, R9 ;  /* 0x00000009f9007221 */ /* 0x000fe40000010000 */
[----:B------:R-:W-:-:S03]  /*57c0*/  FADD.FTZ R3, R189, R3 ;  /* 0x00000003bd037221 */ /* 0x000fc60000010000 */
[----:B------:R-:W-:Y:S01]  /*57d0*/  HMMA.16816.F32.BF16 R84, R96, R4, R84 ;  /* 0x000000046054723c */ /* 0x000fe20000041854 */
[----:B------:R-:W-:-:S06]  /*57e0*/  FADD.FTZ R3, R196, R3 ;  /* 0x00000003c4037221 */ /* 0x000fcc0000010000 */
        /* <DEDUP_REMOVED lines=33> */
[----:B------:R-:W-:Y:S01]  /*5a00*/  FADD.FTZ R4, R23, R5 ;  /* 0x0000000517047221 */ /* 0x000fe20000010000 */
[----:B------:R-:W-:Y:S01]  /*5a10*/  SHF.R.S32.HI R5, RZ, 0x6, R28 ;  /* 0x00000006ff057819 */ /* 0x000fe2000001141c */
[----:B------:R-:W-:Y:S02]  /*5a20*/  FADD.FTZ R3, R16, R3 ;  /* 0x0000000310037221 */ /* 0x000fe40000010000 */
[----:B------:R-:W-:Y:S01]  /*5a30*/  FADD.FTZ R2, R13, R2 ;  /* 0x000000020d027221 */ /* 0x000fe20000010000 */
[----:B------:R-:W-:Y:S01]  /*5a40*/  IMNMX R5, RZ, R5, !PT ;  /* 0x00000005ff057217 */ /* 0x000fe20007800200 */
[----:B------:R-:W-:Y:S01]  /*5a50*/  FADD.FTZ R0, R26, R0 ;  /* 0x000000001a007221 */ /* 0x000fe20000010000 */
[----:B------:R-:W-:Y:S01]  /*5a60*/  IADD3 R202, R67, -0x2, RZ ;  /* 0xfffffffe43ca7810 */ /* 0x000fe20007ffe0ff */
[----:B------:R-:W-:-:S02]  /*5a70*/  FADD.FTZ R4, R21, R4 ;  /* 0x0000000415047221 */ /* 0x000fc40000010000 */
[----:B------:R-:W-:Y:S02]  /*5a80*/  FADD.FTZ R3, R18, R3 ;  /* 0x0000000312037221 */ /* 0x000fe40000010000 */
[----:B------:R-:W-:Y:S01]  /*5a90*/  FADD.FTZ R2, R14, R2 ;  /* 0x000000020e027221 */ /* 0x000fe20000010000 */
[----:B------:R1:W-:Y:S01]  /*5aa0*/  STL [R1+0x34], R5 ;  /* 0x0000340501007387 */ /* 0x0003e20000100800 */
[----:B------:R-:W-:Y:S01]  /*5ab0*/  FADD.FTZ R0, R25, R0 ;  /* 0x0000000019007221 */ /* 0x000fe20000010000 */
[----:B------:R-:W-:Y:S01]  /*5ac0*/  ISETP.GE.AND P0, PT, R202, R5, PT ;  /* 0x00000005ca00720c */ /* 0x000fe20003f06270 */
[----:B------:R-:W-:Y:S02]  /*5ad0*/  FADD.FTZ R4, R22, R4 ;  /* 0x0000000416047221 */ /* 0x000fe40000010000 */
[----:B-1----:R-:W-:Y:S02]  /*5ae0*/  FADD.FTZ R5, R17, R3 ;  /* 0x0000000311057221 */ /* 0x002fe40000010000 */
[----:B------:R-:W-:-:S02]  /*5af0*/  FADD.FTZ R3, R15, R2 ;  /* 0x000000020f037221 */ /* 0x000fc40000010000 */
[----:B------:R-:W-:Y:S02]  /*5b00*/  FADD.FTZ R2, R27, R0 ;  /* 0x000000001b027221 */ /* 0x000fe40000010000 */
[----:B------:R-:W-:Y:S01]  /*5b10*/  FADD.FTZ R0, R20, R4 ;  /* 0x0000000414007221 */ /* 0x000fe20000010000 */
[----:B------:R1:W-:Y:S04]  /*5b20*/  STL [R1+0x20], R5 ;  /* 0x0000200501007387 */ /* 0x0003e80000100800 */
[----:B------:R1:W-:Y:S04]  /*5b30*/  STL [R1+0x24], R3 ;  /* 0x0000240301007387 */ /* 0x0003e80000100800 */
[----:B------:R1:W-:Y:S04]  /*5b40*/  STL [R1+0x2c], R0 ;  /* 0x00002c0001007387 */ /* 0x0003e80000100800 */
[----:B------:R1:W-:Y:S01]  /*5b50*/  STL [R1+0x28], R2 ;  /* 0x0000280201007387 */ /* 0x0003e20000100800 */
        /* <DEDUP_REMOVED lines=18> */
[----:B------:R-:W-:Y:S01]  /*5c80*/  @!UPT UIADD3 URZ, URZ, URZ, URZ ;  /* 0x0000003f3f3ff290 */ /* 0x000fe2000fffe03f */
[----:B------:R-:W-:Y:S11]  /*5c90*/  @!P0 BRA `(.L_x_552) ;  /* 0x000047e000008947 */ /* 0x000ff60003800000 */
[----:B-1----:R-:W-:Y:S01]  /*5ca0*/  MOV R101, R104 ;  /* 0x0000006800657202 */ /* 0x002fe20000000f00 */
[----:B------:R-:W-:Y:S01]  /*5cb0*/  IMAD.MOV.U32 R107, RZ, RZ, R102 ;  /* 0x000000ffff6b7224 */ /* 0x000fe200078e0066 */
[----:B------:R-:W-:Y:S01]  /*5cc0*/  MOV R100, R105 ;  /* 0x0000006900647202 */ /* 0x000fe20000000f00 */
[----:B------:R-:W-:Y:S01]  /*5cd0*/  IMAD.MOV.U32 R221, RZ, RZ, R202 ;  /* 0x000000ffffdd7224 */ /* 0x000fe200078e00ca */
[----:B------:R-:W-:-:S07]  /*5ce0*/  MOV R106, R103 ;  /* 0x00000067006a7202 */ /* 0x000fce0000000f00 */
.L_x_553:
[----:B------:R-:W2:Y:S01]  /*5cf0*/  LDL.64 R42, [R1+0x10] ;  /* 0x00001000012a7983 */ /* 0x000ea20000100a00 */
[----:B------:R-:W-:Y:S04]  /*5d00*/  DEPBAR.LE SB0, 0x0 ;  /* 0x000080000000791a */ /* 0x000fe80000000000 */
[----:B------:R-:W-:Y:S01]  /*5d10*/  WARPSYNC 0xffffffff ;  /* 0xffffffff00007948 */ /* 0x000fe20003800000 */
[----:B------:R-:W3:Y:S04]  /*5d20*/  LDL R44, [R1+0x1c] ;  /* 0x00001c00012c7983 */ /* 0x000ee80000100800 */
[----:B------:R-:W-:Y:S01]  /*5d30*/  BAR.SYNC.DEFER_BLOCKING 0x0 ;  /* 0x0000000000007b1d */ /* 0x000fe20000010000 */
[C---:B------:R-:W-:Y:S11]  /*5d40*/  ISETP.GE.AND P6, PT, R221.reuse, RZ, PT ;  /* 0x000000ffdd00720c */ /* 0x040ff60003fc6270 */
[----:B------:R-:W-:Y:S02]  /*5d50*/  @!UPT UIADD3 URZ, URZ, URZ, URZ ;  /* 0x0000003f3f3ff290 */ /* 0x000fe4000fffe03f */
[----:B-1----:R-:W-:Y:S01]  /*5d60*/  @P6 SHF.R.S32.HI R0, RZ, 0x1f, R221 ;  /* 0x0000001fff006819 */ /* 0x002fe200000114dd */
[C---:B------:R-:W-:Y:S04]  /*5d70*/  @P6 IMAD.WIDE.U32 R28, R221.reuse, c[0x0][0x208], RZ ;  /* 0x00008200dd1c6a25 */ /* 0x040fe800078e00ff */
[----:B------:R-:W-:Y:S01]  /*5d80*/  @P6 IMAD R0, R0, c[0x0][0x208], RZ ;  /* 0x0000820000006a24 */ /* 0x000fe200078e02ff */
[----:B------:R-:W-:Y:S01]  /*5d90*/  @P6 SHF.L.U32 R2, R28, 0x6, RZ ;  /* 0x000000061c026819 */ /* 0x000fe200000006ff */
[----:B------:R-:W-:Y:S02]  /*5da0*/  @P6 IMAD.MOV.U32 R102, RZ, RZ, c[0x0][0x208] ;  /* 0x00008200ff666624 */ /* 0x000fe400078e00ff */
[----:B------:R-:W-:Y:S01]  /*5db0*/  @P6 IMAD R0, R221, c[0x0][0x20c], R0 ;  /* 0x00008300dd006a24 */ /* 0x000fe200078e0200 */
[----:B------:R-:W4:Y:S02]  /*5dc0*/  LDL R232, [R1+0x30] ;  /* 0x0000300001e87983 */ /* 0x000f240000100800 */
[----:B------:R-:W-:Y:S02]  /*5dd0*/  @P6 LEA R3, P0, R102, R2, 0x5 ;  /* 0x0000000266036211 */ /* 0x000fe400078028ff */
[----:B------:R-:W-:Y:S01]  /*5de0*/  LDSM.16.M88.4 R64, [R207] ;  /* 0x00000000cf40783b */ /* 0x000fe20000000200 */
[----:B------:R-:W-:Y:S04]  /*5df0*/  @P6 IADD3 R0, R29, R0, RZ ;  /* 0x000000001d006210 */ /* 0x000fe80007ffe0ff */
[----:B------:R-:W-:Y:S01]  /*5e00*/  @P6 SHF.L.U64.HI R0, R28, 0x6, R0 ;  /* 0x000000061c006819 */ /* 0x000fe20000010200 */
[----:B------:R-:W-:Y:S02]  /*5e10*/  @P6 IMAD.MOV.U32 R28, RZ, RZ, c[0x0][0x20c] ;  /* 0x00008300ff1c6624 */ /* 0x000fe400078e00ff */
[----:B------:R-:W1:Y:S03]  /*5e20*/  LDSM.16.M88.4 R16, [R204] ;  /* 0x00000000cc10783b */ /* 0x000e660000000200 */
[----:B------:R-:W-:Y:S05]  /*5e30*/  @P6 LEA.HI.X R102, R102, R0, R28, 0x5, P0 ;  /* 0x0000000066666211 */ /* 0x000fea00000f2c1c */
[----:B------:R-:W5:Y:S08]  /*5e40*/  LDSM.16.M88.4 R60, [R207+0x1000] ;  /* 0x00100000cf3c783b */ /* 0x000f700000000200 */
[----:B------:R-:W5:Y:S08]  /*5e50*/  LDSM.16.M88.4 R32, [R204+0x400] ;  /* 0x00040000cc20783b */ /* 0x000f700000000200 */
[----:B------:R-:W2:Y:S08]  /*5e60*/  LDSM.16.M88.4 R48, [R204+0x800] ;  /* 0x00080000cc30783b */ /* 0x000eb00000000200 */
[----:B------:R-:W2:Y:S01]  /*5e70*/  LDSM.16.M88.4 R108, [R204+0xc00] ;  /* 0x000c0000cc6c783b */ /* 0x000ea20000000200 */
[-C--:B-1----:R-:W-:Y:S07]  /*5e80*/  HMMA.16816.F32.BF16 R4, R64, R16.reuse, RZ ;  /* 0x000000104004723c */ /* 0x082fee00000418ff */
[----:B------:R-:W-:Y:S01]  /*5e90*/  LDSM.16.M88.4 R176, [R208] ;  /* 0x00000000d0b0783b */ /* 0x000fe20000000200 */
[C---:B-----5:R-:W-:Y:S07]  /*5ea0*/  HMMA.16816.F32.BF16 R8, R60.reuse, R16, RZ ;  /* 0x000000103c08723c */ /* 0x060fee00000418ff */
[----:B------:R-:W1:Y:S01]  /*5eb0*/  LDSM.16.M88.4 R180, [R209] ;  /* 0x00000000d1b4783b */ /* 0x000e620000000200 */
[-C--:B------:R-:W-:Y:S07]  /*5ec0*/  HMMA.16816.F32.BF16 R12, R60, R18.reuse, RZ ;  /* 0x000000123c0c723c */ /* 0x080fee00000418ff */
[----:B------:R-:W5:Y:S01]  /*5ed0*/  LDSM.16.M88.4 R184, [R208+0x1000] ;  /* 0x00100000d0b8783b */ /* 0x000f620000000200 */
[C---:B------:R-:W-:Y:S07]  /*5ee0*/  HMMA.16816.F32.BF16 R16, R64.reuse, R18, RZ ;  /* 0x000000124010723c */ /* 0x040fee00000418ff */
[----:B------:R-:W1:Y:S01]  /*5ef0*/  LDSM.16.M88.4 R188, [R220] ;  /* 0x00000000dcbc783b */ /* 0x000e620000000200 */
[-C--:B------:R-:W-:Y:S07]  /*5f00*/  HMMA.16816.F32.BF16 R20, R64, R32.reuse, RZ ;  /* 0x000000204014723c */ /* 0x080fee00000418ff */
[----:B------:R-:W1:Y:S01]  /*5f10*/  LDSM.16.M88.4 R192, [R219] ;  /* 0x00000000dbc0783b */ /* 0x000e620000000200 */
[C---:B------:R-:W-:Y:S07]  /*5f20*/  HMMA.16816.F32.BF16 R24, R60.reuse, R32, RZ ;  /* 0x000000203c18723c */ /* 0x040fee00000418ff */
[----:B------:R-:W1:Y:S01]  /*5f30*/  LDSM.16.M88.4 R196, [R218] ;  /* 0x00000000dac4783b */ /* 0x000e620000000200 */
[-C--:B------:R-:W-:Y:S07]  /*5f40*/  HMMA.16816.F32.BF16 R28, R60, R34.reuse, RZ ;  /* 0x000000223c1c723c */ /* 0x080fee00000418ff */
[----:B------:R-:W5:Y:S04]  /*5f50*/  LDL R225, [R1+0x48] ;  /* 0x0000480001e17983 */ /* 0x000f680000100800 */
[----:B------:R-:W5:Y:S04]  /*5f60*/  LDL R222, [R1+0x58] ;  /* 0x0000580001de7983 */ /* 0x000f680000100800 */
[----:B------:R-:W5:Y:S06]  /*5f70*/  LDL.64 R234, [R1+0x8] ;  /* 0x0000080001ea7983 */ /* 0x000f6c0000100a00 */
[----:B------:R-:W5:Y:S01]  /*5f80*/  LDL R224, [R1+0x18] ;  /* 0x0000180001e07983 */ /* 0x000f620000100800 */
[----:B--2---:R-:W-:Y:S04]  /*5f90*/  @P6 IADD3 R32, P1, R2, R42, RZ ;  /* 0x0000002a02206210 */ /* 0x004fe80007f3e0ff */
[----:B------:R-:W-:Y:S02]  /*5fa0*/  @P6 LEA R104, P0, R32, c[0x0][0x1f8], 0x1 ;  /* 0x00007e0020686a11 */ /* 0x000fe400078008ff */
[----:B---3--:R-:W-:Y:S02]  /*5fb0*/  @P6 IADD3.X R33, R0, R44, RZ, P1, !PT ;  /* 0x0000002c00216210 */ /* 0x008fe40000ffe4ff */
[----:B------:R-:W-:Y:S02]  /*5fc0*/  @P6 IADD3 R56, P1, R42, 0x20, RZ ;  /* 0x000000202a386810 */ /* 0x000fe40007f3e0ff */
[----:B------:R-:W-:Y:S02]  /*5fd0*/  @P6 LEA.HI.X R105, R32, c[0x0][0x1fc], R33, 0x1, P0 ;  /* 0x00007f0020696a11 */ /* 0x000fe400000f0c21 */
[C---:B------:R-:W-:Y:S02]  /*5fe0*/  HMMA.16816.F32.BF16 R32, R64.reuse, R34, RZ ;  /* 0x000000224020723c */ /* 0x040fe400000418ff */
[--C-:B------:R-:W-:Y:S01]  /*5ff0*/  @P6 IMAD.X R202, RZ, RZ, R44.reuse, P1 ;  /* 0x000000ffffca6224 */ /* 0x100fe200008e062c */
[----:B------:R-:W-:Y:S04]  /*6000*/  @P6 IADD3 R40, P1, R2, R56, RZ ;  /* 0x0000003802286210 */ /* 0x000fe80007f3e0ff */
[----:B------:R-:W-:Y:S01]  /*6010*/  @P6 IADD3.X R41, R0, R202, RZ, P1, !PT ;  /* 0x000000ca00296210 */ /* 0x000fe20000ffe4ff */
[-C--:B------:R-:W-:Y:S01]  /*6020*/  HMMA.16816.F32.BF16 R36, R64, R48.reuse, RZ ;  /* 0x000000304024723c */ /* 0x080fe200000418ff */
[----:B------:R-:W-:Y:S03]  /*6030*/  @P6 IADD3 R53, P1, R42, 0x40, RZ ;  /* 0x000000402a356810 */ /* 0x000fe60007f3e0ff */
[----:B------:R-:W-:Y:S02]  /*6040*/  @P6 LEA R200, P0, R40, c[0x0][0x1f8], 0x1 ;  /* 0x00007e0028c86a11 */ /* 0x000fe400078008ff */
[----:B------:R-:W-:Y:S01]  /*6050*/  @P6 IMAD.X R103, RZ, RZ, R44, P1 ;  /* 0x000000ffff676224 */ /* 0x000fe200008e062c */
[----:B------:R-:W-:Y:S02]  /*6060*/  @P6 IADD3 R2, P1, R2, R53, RZ ;  /* 0x0000003502026210 */ /* 0x000fe40007f3e0ff */
[----:B------:R-:W-:Y:S03]  /*6070*/  @P6 LEA.HI.X R201, R40, c[0x0][0x1fc], R41, 0x1, P0 ;  /* 0x00007f0028c96a11 */ /* 0x000fe600000f0c29 */
[----:B------:R-:W-:Y:S02]  /*6080*/  @P6 IADD3.X R0, R0, R103, RZ, P1, !PT ;  /* 0x0000006700006210 */ /* 0x000fe40000ffe4ff */
[C---:B------:R-:W-:Y:S02]  /*6090*/  @P6 LEA R54, P1, R2.reuse, c[0x0][0x1f8], 0x1 ;  /* 0x00007e0002366a11 */ /* 0x040fe400078208ff */
[C---:B------:R-:W-:Y:S02]  /*60a0*/  @P6 IADD3 R52, P0, R3.reuse, R42, RZ ;  /* 0x0000002a03346210 */ /* 0x040fe40007f1e0ff */
[C---:B------:R-:W-:Y:S02]  /*60b0*/  HMMA.16816.F32.BF16 R40, R60.reuse, R48, RZ ;  /* 0x000000303c28723c */ /* 0x040fe400000418ff */
[----:B------:R-:W-:Y:S02]  /*60c0*/  @P6 LEA.HI.X R55, R2, c[0x0][0x1fc], R0, 0x1, P1 ;  /* 0x00007f0002376a11 */ /* 0x000fe400008f0c00 */
[----:B----4-:R-:W-:Y:S02]  /*60d0*/  @P6 SHF.L.U32 R0, R232, 0x1, RZ ;  /* 0x00000001e8006819 */ /* 0x010fe400000006ff */
[C---:B------:R-:W-:Y:S01]  /*60e0*/  @P6 IADD3 R2, P1, R3.reuse, R56, RZ ;  /* 0x0000003803026210 */ /* 0x040fe20007f3e0ff */
[----:B------:R-:W-:Y:S01]  /*60f0*/  @P6 IMAD.X R48, R102, 0x1, R44, P0 ;  /* 0x0000000166306824 */ /* 0x000fe200000e062c */
[C---:B------:R-:W-:Y:S01]  /*6100*/  @P6 LEA R58, P0, R52.reuse, c[0x0][0x1f8], 0x1 ;  /* 0x00007e00343a6a11 */ /* 0x040fe200078008ff */
[-C--:B------:R-:W-:Y:S01]  /*6110*/  HMMA.16816.F32.BF16 R44, R60, R50.reuse, RZ ;  /* 0x000000323c2c723c */ /* 0x080fe200000418ff */
[----:B------:R-:W-:Y:S01]  /*6120*/  @!PT LDS RZ, [RZ] ;  /* 0x00000000fffff984 */ /* 0x000fe20000000800 */
[----:B------:R-:W-:Y:S01]  /*6130*/  @!PT LDS RZ, [RZ] ;  /* 0x00000000fffff984 */ /* 0x000fe20000000800 */
[----:B------:R-:W-:Y:S01]  /*6140*/  @!PT LDS RZ, [RZ] ;  /* 0x00000000fffff984 */ /* 0x000fe20000000800 */
[----:B------:R2:W-:Y:S02]  /*6150*/  @P6 LDGSTS.E.BYPASS.LTC128B.128 [R0+0x100], [R104.64], !P5 ;  /* 0x0010000068006fae */ /* 0x0005e4000e901d46 */
[----:B------:R-:W-:Y:S01]  /*6160*/  @P6 LEA.HI.X R59, R52, c[0x0][0x1fc], R48, 0x1, P0 ;  /* 0x00007f00343b6a11 */ /* 0x000fe200000f0c30 */
[C---:B------:R-:W-:Y:S01]  /*6170*/  @P6 IMAD.X R202, R102.reuse, 0x1, R202, P1 ;  /* 0x0000000166ca6824 */ /* 0x040fe200008e06ca */
[----:B------:R-:W-:Y:S03]  /*6180*/  @P6 IADD3 R3, P0, R3, R53, RZ ;  /* 0x0000003503036210 */ /* 0x000fe60007f1e0ff */
[C---:B------:R-:W-:Y:S01]  /*6190*/  HMMA.16816.F32.BF16 R48, R64.reuse, R50, RZ ;  /* 0x000000324030723c */ /* 0x040fe200000418ff */
[----:B------:R3:W-:Y:S08]  /*61a0*/  @P6 LDGSTS.E.BYPASS.LTC128B.128 [R0+0x1100], [R200.64], !P4 ;  /* 0x01100000c8006fae */ /* 0x0007f0000e101d46 */
[----:B------:R4:W-:Y:S08]  /*61b0*/  @P6 LDGSTS.E.BYPASS.LTC128B.128 [R0+0x2100], [R54.64], !P3 ;  /* 0x0210000036006fae */ /* 0x0009f0000d901d46 */
[----:B------:R1:W-:Y:S01]  /*61c0*/  @P6 LDGSTS.E.BYPASS.LTC128B.128 [R0+0x900], [R58.64], !P5 ;  /* 0x009000003a006fae */ /* 0x0003e2000e901d46 */
[----:B--2---:R-:W-:Y:S02]  /*61d0*/  @P6 IADD3.X R104, R102, R103, RZ, P0, !PT ;  /* 0x0000006766686210 */ /* 0x004fe400007fe4ff */
[C---:B------:R-:W-:Y:S04]  /*61e0*/  @P6 LEA R102, P0, R2.reuse, c[0x0][0x1f8], 0x1 ;  /* 0x00007e0002666a11 */ /* 0x040fe800078008ff */
[----:B------:R-:W-:Y:S02]  /*61f0*/  @P6 LEA.HI.X R103, R2, c[0x0][0x1fc], R202, 0x1, P0 ;  /* 0x00007f0002676a11 */ /* 0x000fe400000f0cca */
[C---:B------:R-:W-:Y:S03]  /*6200*/  @P6 LEA R2, P0, R3.reuse, c[0x0][0x1f8], 0x1 ;  /* 0x00007e0003026a11 */ /* 0x040fe600078008ff */
[----:B------:R2:W-:Y:S01]  /*6210*/  @P6 LDGSTS.E.BYPASS.LTC128B.128 [R0+0x1900], [R102.64], !P4 ;  /* 0x0190000066006fae */ /* 0x0005e2000e101d46 */
[----:B------:R-:W-:Y:S01]  /*6220*/  @P6 LEA.HI.X R3, R3, c[0x0][0x1fc], R104, 0x1, P0 ;  /* 0x00007f0003036a11 */ /* 0x000fe200000f0c68 */
[-C--:B----4-:R-:W-:Y:S06]  /*6230*/  HMMA.16816.F32.BF16 R52, R64, R108.reuse, RZ ;  /* 0x0000006c4034723c */ /* 0x090fec00000418ff */
[----:B------:R2:W-:Y:S01]  /*6240*/  @P6 LDGSTS.E.BYPASS.LTC128B.128 [R0+0x2900], [R2.64], !P3 ;  /* 0x0290000002006fae */ /* 0x0005e2000d901d46 */
[C---:B------:R-:W-:Y:S01]  /*6250*/  ISETP.GE.AND P6, PT, R221.reuse, 0x1, PT ;  /* 0x00000001dd00780c */ /* 0x040fe20003fc6270 */
[C---:B-1----:R-:W-:Y:S06]  /*6260*/  HMMA.16816.F32.BF16 R56, R60.reuse, R108, RZ ;  /* 0x0000006c3c38723c */ /* 0x042fec00000418ff */
[----:B---3--:R-:W-:Y:S02]  /*6270*/  LDSM.16.M88.4 R200, [R204+0x1400] ;  /* 0x00140000ccc8783b */ /* 0x008fe40000000200 */
[-C--:B------:R-:W-:Y:S06]  /*6280*/  HMMA.16816.F32.BF16 R60, R60, R110.reuse, RZ ;  /* 0x0000006e3c3c723c */ /* 0x080fec00000418ff */
[----:B------:R-:W0:Y:S02]  /*6290*/  LDGDEPBAR ;  /* 0x00000000000079af */ /* 0x000e240000000000 */
[----:B------:R-:W-:Y:S06]  /*62a0*/  HMMA.16816.F32.BF16 R64, R64, R110, RZ ;  /* 0x0000006e4040723c */ /* 0x000fec00000418ff */
[----:B------:R-:W-:Y:S02]  /*62b0*/  LDSM.16.M88.4 R108, [R207+0x2000] ;  /* 0x00200000cf6c783b */ /* 0x000fe40000000200 */
[-C--:B------:R-:W-:Y:S08]  /*62c0*/  HMMA.16816.F32.BF16 R4, R176, R180.reuse, R4 ;  /* 0x000000b4b004723c */ /* 0x080ff00000041804 */
[C---:B-----5:R-:W-:Y:S08]  /*62d0*/  HMMA.16816.F32.BF16 R8, R184.reuse, R180, R8 ;  /* 0x000000b4b808723c */ /* 0x060ff00000041808 */
[-C--:B------:R-:W-:Y:S04]  /*62e0*/  HMMA.16816.F32.BF16 R12, R184, R182.reuse, R12 ;  /* 0x000000b6b80c723c */ /* 0x080fe8000004180c */
[----:B--2---:R-:W-:Y:S04]  /*62f0*/  IMAD.IADD R0, R222, 0x1, R225 ;  /* 0x00000001de007824 */ /* 0x004fe800078e02e1 */
[C---:B------:R-:W-:Y:S01]  /*6300*/  HMMA.16816.F32.BF16 R16, R176.reuse, R182, R16 ;  /* 0x000000b6b010723c */ /* 0x040fe20000041810 */
[----:B------:R-:W1:Y:S07]  /*6310*/  LDSM.16.M88.4 R180, [R204+0x1000] ;  /* 0x00100000ccb4783b */ /* 0x000e6e0000000200 */
[-C--:B------:R-:W-:Y:S08]  /*6320*/  HMMA.16816.F32.BF16 R20, R176, R188.reuse, R20 ;  /* 0x000000bcb014723c */ /* 0x080ff00000041814 */
[C---:B------:R-:W-:Y:S08]  /*6330*/  HMMA.16816.F32.BF16 R24, R184.reuse, R188, R24 ;  /* 0x000000bcb818723c */ /* 0x040ff00000041818 */
[-C--:B------:R-:W-:Y:S08]  /*6340*/  HMMA.16816.F32.BF16 R28, R184, R190.reuse, R28 ;  /* 0x000000beb81c723c */ /* 0x080ff0000004181c */
[C---:B------:R-:W-:Y:S01]  /*6350*/  HMMA.16816.F32.BF16 R32, R176.reuse, R190, R32 ;  /* 0x000000beb020723c */ /* 0x040fe20000041820 */
[----:B------:R-:W2:Y:S07]  /*6360*/  LDSM.16.M88.4 R188, [R207+0x3000] ;  /* 0x00300000cfbc783b */ /* 0x000eae0000000200 */
[-C--:B------:R-:W-:Y:S08]  /*6370*/  HMMA.16816.F32.BF16 R36, R176, R192.reuse, R36 ;  /* 0x000000c0b024723c */ /* 0x080ff00000041824 */
[C---:B------:R-:W-:Y:S08]  /*6380*/  HMMA.16816.F32.BF16 R40, R184.reuse, R192, R40 ;  /* 0x000000c0b828723c */ /* 0x040ff00000041828 */
[-C--:B------:R-:W-:Y:S08]  /*6390*/  HMMA.16816.F32.BF16 R44, R184, R194.reuse, R44 ;  /* 0x000000c2b82c723c */ /* 0x080ff0000004182c */
[C---:B------:R-:W-:Y:S01]  /*63a0*/  HMMA.16816.F32.BF16 R48, R176.reuse, R194, R48 ;  /* 0x000000c2b030723c */ /* 0x040fe20000041830 */
[----:B------:R-:W3:Y:S07]  /*63b0*/  LDSM.16.M88.4 R192, [R204+0x1800] ;  /* 0x00180000ccc0783b */ /* 0x000eee0000000200 */
[-C--:B------:R-:W-:Y:S08]  /*63c0*/  HMMA.16816.F32.BF16 R52, R176, R196.reuse, R52 ;  /* 0x000000c4b034723c */ /* 0x080ff00000041834 */
[C---:B------:R-:W-:Y:S08]  /*63d0*/  HMMA.16816.F32.BF16 R56, R184.reuse, R196, R56 ;  /* 0x000000c4b838723c */ /* 0x040ff00000041838 */
[-C--:B------:R-:W-:Y:S01]  /*63e0*/  HMMA.16816.F32.BF16 R60, R184, R198.reuse, R60 ;  /* 0x000000c6b83c723c */ /* 0x080fe2000004183c */
[----:B------:R-:W4:Y:S07]  /*63f0*/  LDSM.16.M88.4 R184, [R204+0x1c00] ;  /* 0x001c0000ccb8783b */ /* 0x000f2e0000000200 */
[----:B------:R-:W-:Y:S01]  /*6400*/  HMMA.16816.F32.BF16 R64, R176, R198, R64 ;  /* 0x000000c6b040723c */ /* 0x000fe20000041840 */
[----:B------:R-:W-:Y:S07]  /*6410*/  LDSM.16.M88.4 R176, [R208+0x2000] ;  /* 0x00200000d0b0783b */ /* 0x000fee0000000200 */
[-C--:B-1----:R-:W-:Y:S01]  /*6420*/  HMMA.16816.F32.BF16 R4, R108, R180.reuse, R4 ;  /* 0x000000b46c04723c */ /* 0x082fe20000041804 */
[----:B------:R-:W-:Y:S07]  /*6430*/  LDSM.16.M88.4 R196, [R208+0x3000] ;  /* 0x00300000d0c4783b */ /* 0x000fee0000000200 */
[C---:B--2---:R-:W-:Y:S08]  /*6440*/  HMMA.16816.F32.BF16 R8, R188.reuse, R180, R8 ;  /* 0x000000b4bc08723c */ /* 0x044ff00000041808 */
[-C--:B------:R-:W-:Y:S08]  /*6450*/  HMMA.16816.F32.BF16 R12, R188, R182.reuse, R12 ;  /* 0x000000b6bc0c723c */ /* 0x080ff0000004180c */
[C---:B------:R-:W-:Y:S01]  /*6460*/  HMMA.16816.F32.BF16 R16, R108.reuse, R182, R16 ;  /* 0x000000b66c10723c */ /* 0x040fe20000041810 */
[----:B------:R-:W1:Y:S07]  /*6470*/  LDSM.16.M88.4 R180, [R217] ;  /* 0x00000000d9b4783b */ /* 0x000e6e0000000200 */
[-C--:B------:R-:W-:Y:S08]  /*6480*/  HMMA.16816.F32.BF16 R20, R108, R200.reuse, R20 ;  /* 0x000000c86c14723c */ /* 0x080ff00000041814 */
[C---:B------:R-:W-:Y:S08]  /*6490*/  HMMA.16816.F32.BF16 R24, R188.reuse, R200, R24 ;  /* 0x000000c8bc18723c */ /* 0x040ff00000041818 */
[-C--:B------:R-:W-:Y:S08]  /*64a0*/  HMMA.16816.F32.BF16 R28, R188, R202.reuse, R28 ;  /* 0x000000cabc1c723c */ /* 0x080ff0000004181c */
[C---:B------:R-:W-:Y:S01]  /*64b0*/  HMMA.16816.F32.BF16 R32, R108.reuse, R202, R32 ;  /* 0x000000ca6c20723c */ /* 0x040fe20000041820 */
[----:B------:R-:W2:Y:S07]  /*64c0*/  LDSM.16.M88.4 R200, [R216] ;  /* 0x00000000d8c8783b */ /* 0x000eae0000000200 */
[-C--:B---3--:R-:W-:Y:S08]  /*64d0*/  HMMA.16816.F32.BF16 R36, R108, R192.reuse, R36 ;  /* 0x000000c06c24723c */ /* 0x088ff00000041824 */
[C---:B------:R-:W-:Y:S08]  /*64e0*/  HMMA.16816.F32.BF16 R40, R188.reuse, R192, R40 ;  /* 0x000000c0bc28723c */ /* 0x040ff00000041828 */
[-C--:B------:R-:W-:Y:S08]  /*64f0*/  HMMA.16816.F32.BF16 R44, R188, R194.reuse, R44 ;  /* 0x000000c2bc2c723c */ /* 0x080ff0000004182c */
[C---:B------:R-:W-:Y:S01]  /*6500*/  HMMA.16816.F32.BF16 R48, R108.reuse, R194, R48 ;  /* 0x000000c26c30723c */ /* 0x040fe20000041830 */
[----:B------:R-:W3:Y:S07]  /*6510*/  LDSM.16.M88.4 R192, [R215] ;  /* 0x00000000d7c0783b */ /* 0x000eee0000000200 */
[-C--:B----4-:R-:W-:Y:S08]  /*6520*/  HMMA.16816.F32.BF16 R52, R108, R184.reuse, R52 ;  /* 0x000000b86c34723c */ /* 0x090ff00000041834 */
[C---:B------:R-:W-:Y:S08]  /*6530*/  HMMA.16816.F32.BF16 R56, R188.reuse, R184, R56 ;  /* 0x000000b8bc38723c */ /* 0x040ff00000041838 */
[-C--:B------:R-:W-:Y:S01]  /*6540*/  HMMA.16816.F32.BF16 R60, R188, R186.reuse, R60 ;  /* 0x000000babc3c723c */ /* 0x080fe2000004183c */
[----:B------:R-:W4:Y:S07]  /*6550*/  LDSM.16.M88.4 R188, [R214] ;  /* 0x00000000d6bc783b */ /* 0x000f2e0000000200 */
[----:B------:R-:W-:Y:S01]  /*6560*/  HMMA.16816.F32.BF16 R64, R108, R186, R64 ;  /* 0x000000ba6c40723c */ /* 0x000fe20000041840 */
[----:B------:R-:W-:Y:S07]  /*6570*/  LDSM.16.M88.4 R108, [R207+0x4000] ;  /* 0x00400000cf6c783b */ /* 0x000fee0000000200 */
[-C--:B-1----:R-:W-:Y:S01]  /*6580*/  HMMA.16816.F32.BF16 R4, R176, R180.reuse, R4 ;  /* 0x000000b4b004723c */ /* 0x082fe20000041804 */
[----:B------:R-:W-:Y:S07]  /*6590*/  LDSM.16.M88.4 R184, [R207+0x5000] ;  /* 0x00500000cfb8783b */ /* 0x000fee0000000200 */
[C---:B------:R-:W-:Y:S08]  /*65a0*/  HMMA.16816.F32.BF16 R8, R196.reuse, R180, R8 ;  /* 0x000000b4c408723c */ /* 0x040ff00000041808 */
[-C--:B------:R-:W-:Y:S08]  /*65b0*/  HMMA.16816.F32.BF16 R12, R196, R182.reuse, R12 ;  /* 0x000000b6c40c723c */ /* 0x080ff0000004180c */
[C---:B------:R-:W-:Y:S01]  /*65c0*/  HMMA.16816.F32.BF16 R16, R176.reuse, R182, R16 ;  /* 0x000000b6b010723c */ /* 0x040fe20000041810 */
[----:B------:R-:W1:Y:S07]  /*65d0*/  LDSM.16.M88.4 R180, [R204+0x2000] ;  /* 0x00200000ccb4783b */ /* 0x000e6e0000000200 */
[-C--:B--2---:R-:W-:Y:S08]  /*65e0*/  HMMA.16816.F32.BF16 R20, R176, R200.reuse, R20 ;  /* 0x000000c8b014723c */ /* 0x084ff00000041814 */
        /* <DEDUP_REMOVED lines=8> */
[----:B------:R-:W2:Y:S07]  /*6670*/  LDSM.16.M88.4 R192, [R204+0x2400] ;  /* 0x00240000ccc0783b */ /* 0x000eae0000000200 */
[-C--:B----4-:R-:W-:Y:S08]  /*6680*/  HMMA.16816.F32.BF16 R52, R176, R188.reuse, R52 ;  /* 0x000000bcb034723c */ /* 0x090ff00000041834 */
[C---:B------:R-:W-:Y:S08]  /*6690*/  HMMA.16816.F32.BF16 R56, R196.reuse, R188, R56 ;  /* 0x000000bcc438723c */ /* 0x040ff00000041838 */
[-C--:B------:R-:W-:Y:S01]  /*66a0*/  HMMA.16816.F32.BF16 R60, R196, R190.reuse, R60 ;  /* 0x000000bec43c723c */ /* 0x080fe2000004183c */
[----:B------:R-:W3:Y:S07]  /*66b0*/  LDSM.16.M88.4 R196, [R204+0x2800] ;  /* 0x00280000ccc4783b */ /* 0x000eee0000000200 */
[----:B------:R-:W-:Y:S01]  /*66c0*/  HMMA.16816.F32.BF16 R64, R176, R190, R64 ;  /* 0x000000beb040723c */ /* 0x000fe20000041840 */
[----:B------:R-:W-:Y:S07]  /*66d0*/  LDSM.16.M88.4 R176, [R208+0x4000] ;  /* 0x00400000d0b0783b */ /* 0x000fee0000000200 */
[-C--:B-1----:R-:W-:Y:S01]  /*66e0*/  HMMA.16816.F32.BF16 R4, R108, R180.reuse, R4 ;  /* 0x000000b46c04723c */ /* 0x082fe20000041804 */
[----:B------:R-:W1:Y:S07]  /*66f0*/  LDSM.16.M88.4 R188, [R213] ;  /* 0x00000000d5bc783b */ /* 0x000e6e0000000200 */
[C---:B------:R-:W-:Y:S08]  /*6700*/  HMMA.16816.F32.BF16 R8, R184.reuse, R180, R8 ;  /* 0x000000b4b808723c */ /* 0x040ff00000041808 */
[-C--:B------:R-:W-:Y:S08]  /*6710*/  HMMA.16816.F32.BF16 R12, R184, R182.reuse, R12 ;  /* 0x000000b6b80c723c */ /* 0x080ff0000004180c */
[C---:B------:R-:W-:Y:S01]  /*6720*/  HMMA.16816.F32.BF16 R16, R108.reuse, R182, R16 ;  /* 0x000000b66c10723c */ /* 0x040fe20000041810 */
[----:B------:R-:W4:Y:S07]  /*6730*/  LDSM.16.M88.4 R180, [R208+0x5000] ;  /* 0x00500000d0b4783b */ /* 0x000f2e0000000200 */
        /* <DEDUP_REMOVED lines=11> */
[----:B------:R-:W-:Y:S07]  /*67f0*/  HMMA.16816.F32.BF16 R64, R108, R202, R64 ;  /* 0x000000ca6c40723c */ /* 0x000fee0000041840 */
[----:B------:R-:W-:Y:S01]  /*6800*/  IADD3 R202, R221, -0x1, RZ ;  /* 0xffffffffddca7810 */ /* 0x000fe20007ffe0ff */
[-C--:B-1----:R-:W-:Y:S05]  /*6810*/  HMMA.16816.F32.BF16 R4, R176, R188.reuse, R4 ;  /* 0x000000bcb004723c */ /* 0x082fea0000041804 */
[----:B------:R-:W-:Y:S03]  /*6820*/  @P6 IMAD.WIDE.U32 R2, R202, c[0x0][0x1e0], RZ ;  /* 0x00007800ca026a25 */ /* 0x000fe600078e00ff */
[C---:B----4-:R-:W-:Y:S08]  /*6830*/  HMMA.16816.F32.BF16 R8, R180.reuse, R188, R8 ;  /* 0x000000bcb408723c */ /* 0x050ff00000041808 */
[-C--:B------:R-:W-:Y:S08]  /*6840*/  HMMA.16816.F32.BF16 R12, R180, R190.reuse, R12 ;  /* 0x000000beb40c723c */ /* 0x080ff0000004180c */
[C---:B------:R-:W-:Y:S04]  /*6850*/  HMMA.16816.F32.BF16 R16, R176.reuse, R190, R16 ;  /* 0x000000beb010723c */ /* 0x040fe80000041810 */
[----:B------:R-:W-:Y:S02]  /*6860*/  FMUL.FTZ R4, R4, c[0x0][0x320] ;  /* 0x0000c80004047a20 */ /* 0x000fe40000410000 */
[----:B------:R-:W-:Y:S02]  /*6870*/  FMUL.FTZ R5, R5, c[0x0][0x320] ;  /* 0x0000c80005057a20 */ /* 0x000fe40000410000 */
[----:B------:R-:W1:Y:S01]  /*6880*/  MUFU.TANH R228, R4 ;  /* 0x0000000400e47308 */ /* 0x000e620000002400 */
[----:B------:R-:W-:Y:S03]  /*6890*/  FMUL.FTZ R6, R6, c[0x0][0x320] ;  /* 0x0000c80006067a20 */ /* 0x000fe60000410000 */
[----:B------:R-:W-:Y:S02]  /*68a0*/  FMUL.FTZ R7, R7, c[0x0][0x320] ;  /* 0x0000c80007077a20 */ /* 0x000fe40000410000 */
[----:B------:R-:W-:Y:S02]  /*68b0*/  FMUL.FTZ R8, R8, c[0x0][0x320] ;  /* 0x0000c80008087a20 */ /* 0x000fe40000410000 */
[----:B------:R-:W-:Y:S02]  /*68c0*/  FMUL.FTZ R9, R9, c[0x0][0x320] ;  /* 0x0000c80009097a20 */ /* 0x000fe40000410000 */
        /* <DEDUP_REMOVED lines=12> */
[----:B------:R-:W-:Y:S10]  /*6990*/  MUFU.TANH R111, R19 ;  /* 0x00000013006f7308 */ /* 0x000ff40000002400 */
[----:B------:R4:W-:Y:S10]  /*69a0*/  MUFU.TANH R184, R18 ;  /* 0x0000001200b87308 */ /* 0x0009f40000002400 */
[----:B------:R5:W1:Y:S10]  /*69b0*/  MUFU.TANH R230, R7 ;  /* 0x0000000700e67308 */ /* 0x000a740000002400 */
[----:B------:R-:W1:Y:S01]  /*69c0*/  MUFU.TANH R229, R8 ;  /* 0x0000000800e57308 */ /* 0x000e620000002400 */
[----:B----4-:R-:W4:Y:S09]  /*69d0*/  LDL R18, [R1+0x54] ;  /* 0x0000540001127983 */ /* 0x010f320000100800 */
[----:B------:R-:W-:Y:S01]  /*69e0*/  MUFU.TANH R226, R9 ;  /* 0x0000000900e27308 */ /* 0x000fe20000002400 */
[----:B-----5:R-:W5:Y:S09]  /*69f0*/  LDSM.16.M88.4 R4, [R212] ;  /* 0x00000000d404783b */ /* 0x020f720000000200 */
[----:B------:R-:W1:Y:S10]  /*6a00*/  MUFU.TANH R223, R10 ;  /* 0x0000000a00df7308 */ /* 0x000e740000002400 */
[----:B------:R1:W-:Y:S10]  /*6a10*/  MUFU.TANH R203, R11 ;  /* 0x0000000b00cb7308 */ /* 0x0003f40000002400 */
[----:B------:R2:W-:Y:S10]  /*6a20*/  MUFU.TANH R108, R14 ;  /* 0x0000000e006c7308 */ /* 0x0005f40000002400 */
[----:B------:R-:W-:Y:S01]  /*6a30*/  MUFU.TANH R201, R15 ;  /* 0x0000000f00c97308 */ /* 0x000fe20000002400 */
[-C--:B-----5:R-:W-:Y:S01]  /*6a40*/  HMMA.16816.F32.BF16 R20, R176, R4.reuse, R20 ;  /* 0x00000004b014723c */ /* 0x0a0fe20000041814 */
[----:B-1----:R-:W1:Y:S08]  /*6a50*/  LDSM.16.M88.4 R8, [R211] ;  /* 0x00000000d308783b */ /* 0x002e700000000200 */
[----:B------:R5:W-:Y:S01]  /*6a60*/  MUFU.TANH R199, R16 ;  /* 0x0000001000c77308 */ /* 0x000be20000002400 */
[C---:B------:R-:W-:Y:S07]  /*6a70*/  HMMA.16816.F32.BF16 R24, R180.reuse, R4, R24 ;  /* 0x00000004b418723c */ /* 0x040fee0000041818 */
[----:B------:R-:W-:Y:S02]  /*6a80*/  @P2 IMAD.HI.U32 R5, R0, c[0x0][0x2c8], RZ ;  /* 0x0000b20000052a27 */ /* 0x000fe400078e00ff */
[----:B------:R1:W-:Y:S01]  /*6a90*/  MUFU.TANH R198, R17 ;  /* 0x0000001100c67308 */ /* 0x0003e20000002400 */
[-C--:B------:R-:W-:Y:S03]  /*6aa0*/  HMMA.16816.F32.BF16 R28, R180, R6.reuse, R28 ;  /* 0x00000006b41c723c */ /* 0x080fe6000004181c */
[----:B------:R-:W-:Y:S02]  /*6ab0*/  @P6 SHF.R.S32.HI R4, RZ, 0x1f, R202 ;  /* 0x0000001fff046819 */ /* 0x000fe400000114ca */
[----:B------:R-:W-:Y:S01]  /*6ac0*/  @P2 SHF.R.U32.HI R0, RZ, c[0x0][0x2cc], R5 ;  /* 0x0000b300ff002a19 */ /* 0x000fe20000011605 */
[----:B------:R-:W-:Y:S02]  /*6ad0*/  FMUL.FTZ R23, R23, c[0x0][0x320] ;  /* 0x0000c80017177a20 */ /* 0x000fe40000410000 */
[C---:B------:R-:W-:Y:S01]  /*6ae0*/  HMMA.16816.F32.BF16 R32, R176.reuse, R6, R32 ;  /* 0x00000006b020723c */ /* 0x040fe20000041820 */
[----:B------:R-:W-:Y:S01]  /*6af0*/  MUFU.TANH R109, R13 ;  /* 0x0000000d006d7308 */ /* 0x000fe20000002400 */
[----:B--2---:R-:W-:Y:S02]  /*6b00*/  SHFL.IDX PT, R14, R0, RZ, 0x1c1f ;  /* 0x001c1fff000e7589 */ /* 0x004fe400000e0000 */
[----:B------:R-:W-:Y:S02]  /*6b10*/  @P6 IMAD R4, R4, c[0x0][0x1e0], RZ ;  /* 0x0000780004046a24 */ /* 0x000fe400078e02ff */
[----:B------:R-:W-:Y:S01]  /*6b20*/  FMUL.FTZ R20, R20, c[0x0][0x320] ;  /* 0x0000c80014147a20 */ /* 0x000fe20000410000 */
[----:B------:R-:W-:Y:S01]  /*6b30*/  @P6 MOV R7, c[0x0][0x1e4] ;  /* 0x0000790000076a02 */ /* 0x000fe20000000f00 */
[----:B------:R-:W-:Y:S02]  /*6b40*/  @P6 IMAD R4, R202, c[0x0][0x1e4], R4 ;  /* 0x00007900ca046a24 */ /* 0x000fe400078e0204 */
[----:B-----5:R-:W-:Y:S01]  /*6b50*/  SHFL.IDX PT, R16, R0, 0x1, 0x1c1f ;  /* 0x003c1f0000107f89 */ /* 0x020fe200000e0000 */
[----:B------:R2:W5:Y:S01]  /*6b60*/  MUFU.TANH R110, R12 ;  /* 0x0000000c006e7308 */ /* 0x0005620000002400 */
[----:B------:R-:W-:Y:S01]  /*6b70*/  FMUL.FTZ R22, R22, c[0x0][0x320] ;  /* 0x0000c80016167a20 */ /* 0x000fe20000410000 */
[----:B------:R-:W-:Y:S01]  /*6b80*/  @P6 IADD3 R3, R3, R4, RZ ;  /* 0x0000000403036210 */ /* 0x000fe20007ffe0ff */
[----:B------:R-:W-:Y:S01]  /*6b90*/  @P6 IMAD.SHL.U32 R4, R2, 0x40, RZ ;  /* 0x0000004002046824 */ /* 0x000fe200078e00ff */
[-C--:B-1----:R-:W-:Y:S03]  /*6ba0*/  HMMA.16816.F32.BF16 R36, R176, R8.reuse, R36 ;  /* 0x00000008b024723c */ /* 0x082fe60000041824 */
[----:B------:R-:W-:Y:S01]  /*6bb0*/  SHFL.IDX PT, R17, R0, 0x2, 0x1c1f ;  /* 0x005c1f0000117f89 */ /* 0x000fe200000e0000 */
[----:B------:R-:W-:Y:S01]  /*6bc0*/  FMUL.FTZ R30, R30, c[0x0][0x320] ;  /* 0x0000c8001e1e7a20 */ /* 0x000fe20000410000 */
[----:B------:R-:W-:Y:S01]  /*6bd0*/  @P6 IADD3 R5, P1, R4, R234, RZ ;  /* 0x000000ea04056210 */ /* 0x000fe20007f3e0ff */
[----:B------:R-:W-:Y:S01]  /*6be0*/  MUFU.TANH R188, R23 ;  /* 0x0000001700bc7308 */ /* 0x000fe20000002400 */
[----:B------:R-:W-:Y:S01]  /*6bf0*/  @P6 SHF.L.U64.HI R2, R2, 0x6, R3 ;  /* 0x0000000602026819 */ /* 0x000fe20000010203 */
[----:B------:R-:W-:Y:S01]  /*6c00*/  FMUL.FTZ R21, R21, c[0x0][0x320] ;  /* 0x0000c80015157a20 */ /* 0x000fe20000410000 */
[C---:B------:R-:W-:Y:S02]  /*6c10*/  HMMA.16816.F32.BF16 R40, R180.reuse, R8, R40 ;  /* 0x00000008b428723c */ /* 0x040fe40000041828 */
[----:B------:R1:W-:Y:S02]  /*6c20*/  SHFL.IDX PT, R15, R0, 0x3, 0x1c1f ;  /* 0x007c1f00000f7f89 */ /* 0x0003e400000e0000 */
[----:B------:R-:W-:Y:S02]  /*6c30*/  FMUL.FTZ R34, R34, c[0x0][0x320] ;  /* 0x0000c80022227a20 */ /* 0x000fe40000410000 */
[----:B------:R-:W-:Y:S01]  /*6c40*/  FMUL.FTZ R27, R27, c[0x0][0x320] ;  /* 0x0000c8001b1b7a20 */ /* 0x000fe20000410000 */
[----:B------:R-:W-:Y:S01]  /*6c50*/  MUFU.TANH R195, R30 ;  /* 0x0000001e00c37308 */ /* 0x000fe20000002400 */
[----:B------:R-:W-:Y:S01]  /*6c60*/  FMUL.FTZ R35, R35, c[0x0][0x320] ;  /* 0x0000c80023237a20 */ /* 0x000fe20000410000 */
[-C--:B------:R-:W-:Y:S03]  /*6c70*/  HMMA.16816.F32.BF16 R44, R180, R10.reuse, R44 ;  /* 0x0000000ab42c723c */ /* 0x080fe6000004182c */
[----:B------:R-:W-:Y:S01]  /*6c80*/  FMUL.FTZ R32, R32, c[0x0][0x320] ;  /* 0x0000c80020207a20 */ /* 0x000fe20000410000 */
[----:B------:R-:W-:Y:S01]  /*6c90*/  @P6 MOV R9, c[0x0][0x1e0] ;  /* 0x0000780000096a02 */ /* 0x000fe20000000f00 */
[----:B------:R-:W-:Y:S02]  /*6ca0*/  FMUL.FTZ R33, R33, c[0x0][0x320] ;  /* 0x0000c80021217a20 */ /* 0x000fe40000410000 */
[----:B------:R-:W-:Y:S01]  /*6cb0*/  FMUL.FTZ R37, R37, c[0x0][0x320] ;  /* 0x0000c80025257a20 */ /* 0x000fe20000410000 */
[----:B------:R-:W1:Y:S01]  /*6cc0*/  MUFU.TANH R105, R20 ;  /* 0x0000001400697308 */ /* 0x000e620000002400 */
[----:B------:R-:W-:Y:S01]  /*6cd0*/  FMUL.FTZ R31, R31, c[0x0][0x320] ;  /* 0x0000c8001f1f7a20 */ /* 0x000fe20000410000 */
[C---:B------:R-:W-:Y:S02]  /*6ce0*/  HMMA.16816.F32.BF16 R48, R176.reuse, R10, R48 ;  /* 0x0000000ab030723c */ /* 0x040fe40000041830 */
[----:B--2---:R-:W-:Y:S02]  /*6cf0*/  IMAD.MOV.U32 R12, RZ, RZ, -0x40 ;  /* 0xffffffc0ff0c7424 */ /* 0x004fe400078e00ff */
[----:B------:R-:W-:Y:S01]  /*6d00*/  FMUL.FTZ R36, R36, c[0x0][0x320] ;  /* 0x0000c80024247a20 */ /* 0x000fe20000410000 */
[C---:B------:R-:W-:Y:S01]  /*6d10*/  @P6 LEA R3, P0, R9.reuse, R4, 0x5 ;  /* 0x0000000409036211 */ /* 0x040fe200078028ff */
[----:B------:R-:W-:Y:S02]  /*6d20*/  @P6 IMAD.X R6, R2, 0x1, R224, P1 ;  /* 0x0000000102066824 */ /* 0x000fe400008e06e0 */
[----:B------:R2:W-:Y:S01]  /*6d30*/  MUFU.TANH R185, R34 ;  /* 0x0000002200b97308 */ /* 0x0005e20000002400 */
[----:B------:R-:W-:Y:S03]  /*6d40*/  FMUL.FTZ R38, R38, c[0x0][0x320] ;  /* 0x0000c80026267a20 */ /* 0x000fe60000410000 */
[----:B------:R-:W-:Y:S01]  /*6d50*/  FMUL.FTZ R28, R28, c[0x0][0x320] ;  /* 0x0000c8001c1c7a20 */ /* 0x000fe20000410000 */
[----:B------:R-:W-:Y:S01]  /*6d60*/  @P6 LEA.HI.X R9, R9, R2, R7, 0x5, P0 ;  /* 0x0000000209096211 */ /* 0x000fe200000f2c07 */
[----:B------:R-:W-:Y:S01]  /*6d70*/  FMUL.FTZ R41, R41, c[0x0][0x320] ;  /* 0x0000c80029297a20 */ /* 0x000fe20000410000 */
[----:B------:R-:W-:Y:S01]  /*6d80*/  @P6 IADD3 R8, P0, R234, 0x20, RZ ;  /* 0x00000020ea086810 */ /* 0x000fe20007f1e0ff */
[----:B------:R-:W-:Y:S02]  /*6d90*/  FMUL.FTZ R29, R29, c[0x0][0x320] ;  /* 0x0000c8001d1d7a20 */ /* 0x000fe40000410000 */
[----:B------:R-:W-:Y:S01]  /*6da0*/  MUFU.TANH R200, R37 ;  /* 0x0000002500c87308 */ /* 0x000fe20000002400 */
[----:B------:R-:W-:Y:S01]  /*6db0*/  @P6 IADD3.X R7, RZ, R224, RZ, P0, !PT ;  /* 0x000000e0ff076210 */ /* 0x000fe200007fe4ff */
[----:B------:R-:W-:Y:S02]  /*6dc0*/  FMUL.FTZ R39, R39, c[0x0][0x320] ;  /* 0x0000c80027277a20 */ /* 0x000fe40000410000 */
[----:B------:R-:W-:Y:S02]  /*6dd0*/  IMAD R12, R221, R12, 0x1 ;  /* 0x00000001dd0c7424 */ /* 0x000fe400078e020c */
[----:B------:R-:W-:Y:S02]  /*6de0*/  FMUL.FTZ R25, R25, c[0x0][0x320] ;  /* 0x0000c80019197a20 */ /* 0x000fe40000410000 */
[----:B------:R-:W-:Y:S02]  /*6df0*/  FMUL.FTZ R24, R24, c[0x0][0x320] ;  /* 0x0000c80018187a20 */ /* 0x000fe40000410000 */
[----:B------:R1:W-:Y:S01]  /*6e00*/  MUFU.TANH R187, R35 ;  /* 0x0000002300bb7308 */ /* 0x0003e20000002400 */
[----:B------:R-:W-:Y:S02]  /*6e10*/  FMUL.FTZ R26, R26, c[0x0][0x320] ;  /* 0x0000c8001a1a7a20 */ /* 0x000fe40000410000 */
[----:B------:R-:W-:Y:S01]  /*6e20*/  FMUL.FTZ R40, R40, c[0x0][0x320] ;  /* 0x0000c80028287a20 */ /* 0x000fe20000410000 */
[----:B--2---:R-:W-:Y:S01]  /*6e30*/  @P6 LEA R34, P1, R5, c[0x0][0x1c8], 0x1 ;  /* 0x0000720005226a11 */ /* 0x004fe200078208ff */
        /* <DEDUP_REMOVED lines=10> */
[----:B------:R-:W-:Y:S02]  /*6ee0*/  FMUL.FTZ R50, R50, c[0x0][0x320] ;  /* 0x0000c80032327a20 */ /* 0x000fe40000410000 */
[----:B------:R-:W-:Y:S01]  /*6ef0*/  FMUL.FTZ R51, R51, c[0x0][0x320] ;  /* 0x0000c80033337a20 */ /* 0x000fe20000410000 */
[----:B-1----:R-:W-:Y:S02]  /*6f00*/  @P6 LEA.HI.X R35, R5, c[0x0][0x1cc], R6, 0x1, P1 ;  /* 0x0000730005236a11 */ /* 0x002fe400008f0c06 */
[----:B------:R-:W-:Y:S02]  /*6f10*/  @P6 IADD3 R6, P1, R234, 0x40, RZ ;  /* 0x00000040ea066810 */ /* 0x000fe40007f3e0ff */
[C---:B------:R-:W-:Y:S02]  /*6f20*/  @P6 IADD3 R5, P0, R4.reuse, R8, RZ ;  /* 0x0000000804056210 */ /* 0x040fe40007f1e0ff */
[----:B------:R-:W-:Y:S01]  /*6f30*/  MUFU.TANH R190, R25 ;  /* 0x0000001900be7308 */ /* 0x000fe20000002400 */
[----:B------:R-:W-:Y:S01]  /*6f40*/  @P6 IMAD.X R13, RZ, RZ, R224, P1 ;  /* 0x000000ffff0d6224 */ /* 0x000fe200008e06e0 */
[----:B------:R-:W-:Y:S02]  /*6f50*/  @P6 IADD3 R4, P1, R4, R6, RZ ;  /* 0x0000000604046210 */ /* 0x000fe40007f3e0ff */
[CC--:B------:R-:W-:Y:S02]  /*6f60*/  @P6 IADD3.X R0, R2.reuse, R7.reuse, RZ, P0, !PT ;  /* 0x0000000702006210 */ /* 0x0c0fe400007fe4ff */
[----:B------:R-:W-:Y:S01]  /*6f70*/  @P6 LEA R30, P0, R5, c[0x0][0x1c8], 0x1 ;  /* 0x00007200051e6a11 */ /* 0x000fe200078008ff */
[----:B------:R-:W-:Y:S03]  /*6f80*/  @P6 IMAD.X R2, R2, 0x1, R13, P1 ;  /* 0x0000000102026824 */ /* 0x000fe600008e060d */
[----:B------:R1:W-:Y:S01]  /*6f90*/  MUFU.TANH R102, R33 ;  /* 0x0000002100667308 */ /* 0x0003e20000002400 */
[C---:B--2---:R-:W-:Y:S09]  /*6fa0*/  @P6 LEA R32, P1, R4.reuse, c[0x0][0x1c8], 0x1 ;  /* 0x0000720004206a11 */ /* 0x044ff200078208ff */
[----:B------:R-:W-:Y:S10]  /*6fb0*/  MUFU.TANH R189, R24 ;  /* 0x0000001800bd7308 */ /* 0x000ff40000002400 */
[----:B------:R2:W-:Y:S01]  /*6fc0*/  MUFU.TANH R196, R31 ;  /* 0x0000001f00c47308 */ /* 0x0005e20000002400 */
[----:B-1----:R-:W-:Y:S02]  /*6fd0*/  @P6 LEA.HI.X R33, R4, c[0x0][0x1cc], R2, 0x1, P1 ;  /* 0x0000730004216a11 */ /* 0x002fe400008f0c02 */
[----:B------:R-:W-:Y:S07]  /*6fe0*/  @P6 IADD3 R19, P1, R3, R8, RZ ;  /* 0x0000000803136210 */ /* 0x000fee0007f3e0ff */
[----:B------:R-:W-:Y:S01]  /*6ff0*/  MUFU.TANH R186, R22 ;  /* 0x0000001600ba7308 */ /* 0x000fe20000002400 */
[----:B------:R-:W-:Y:S09]  /*7000*/  @P6 IADD3.X R37, R9, R7, RZ, P1, !PT ;  /* 0x0000000709256210 */ /* 0x000ff20000ffe4ff */
[----:B------:R1:W-:Y:S01]  /*7010*/  MUFU.TANH R191, R28 ;  /* 0x0000001c00bf7308 */ /* 0x0003e20000002400 */
[----:B--2---:R-:W-:Y:S02]  /*7020*/  @P6 LEA.HI.X R31, R5, c[0x0][0x1cc], R0, 0x1, P0 ;  /* 0x00007300051f6a11 */ /* 0x004fe400000f0c00 */
[----:B------:R-:W-:Y:S02]  /*7030*/  @P6 IADD3 R23, P0, R3, R6, RZ ;  /* 0x0000000603176210 */ /* 0x000fe40007f1e0ff */
[----:B------:R-:W2:Y:S01]  /*7040*/  LDSM.16.M88.4 R4, [R210] ;  /* 0x00000000d204783b */ /* 0x000ea20000000200 */
[----:B------:R-:W-:Y:S04]  /*7050*/  DEPBAR.LE SB0, 0x0 ;  /* 0x000080000000791a */ /* 0x000fe80000000000 */
[----:B------:R-:W-:Y:S01]  /*7060*/  MUFU.TANH R193, R26 ;  /* 0x0000001a00c17308 */ /* 0x000fe20000002400 */
[----:B------:R-:W-:Y:S02]  /*7070*/  @P6 IADD3.X R36, R9, R13, RZ, P0, !PT ;  /* 0x0000000d09246210 */ /* 0x000fe400007fe4ff */
[----:B------:R-:W-:Y:S07]  /*7080*/  BAR.SYNC.DEFER_BLOCKING 0x0 ;  /* 0x0000000000007b1d */ /* 0x000fee0000010000 */
[----:B------:R1:W-:Y:S10]  /*7090*/  MUFU.TANH R192, R29 ;  /* 0x0000001d00c07308 */ /* 0x0003f40000002400 */
[----:B------:R-:W1:Y:S10]  /*70a0*/  MUFU.TANH R104, R21 ;  /* 0x0000001500687308 */ /* 0x000e740000002400 */
[----:B------:R-:W-:Y:S01]  /*70b0*/  MUFU.TANH R225, R40 ;  /* 0x0000002800e17308 */ /* 0x000fe20000002400 */
[-C--:B--2---:R-:W-:Y:S09]  /*70c0*/  HMMA.16816.F32.BF16 R52, R176, R4.reuse, R52 ;  /* 0x00000004b034723c */ /* 0x084ff20000041834 */
[----:B------:R-:W-:Y:S01]  /*70d0*/  MUFU.TANH R222, R38 ;  /* 0x0000002600de7308 */ /* 0x000fe20000002400 */
[C---:B------:R-:W-:Y:S09]  /*70e0*/  HMMA.16816.F32.BF16 R56, R180.reuse, R4, R56 ;  /* 0x00000004b438723c */ /* 0x040ff20000041838 */
[----:B------:R-:W-:Y:S01]  /*70f0*/  MUFU.TANH R38, R41 ;  /* 0x0000002900267308 */ /* 0x000fe20000002400 */
[-C--:B------:R-:W-:Y:S07]  /*7100*/  HMMA.16816.F32.BF16 R60, R180, R6.reuse, R60 ;  /* 0x00000006b43c723c */ /* 0x080fee000004183c */
[----:B------:R-:W-:Y:S01]  /*7110*/  IMAD.MOV.U32 R183, RZ, RZ, R232 ;  /* 0x000000ffffb77224 */ /* 0x000fe200078e00e8 */
[----:B------:R-:W-:Y:S01]  /*7120*/  HMMA.16816.F32.BF16 R64, R176, R6, R64 ;  /* 0x00000006b040723c */ /* 0x000fe20000041840 */
[----:B------:R2:W2:Y:S03]  /*7130*/  MUFU.TANH R194, R27 ;  /* 0x0000001b00c27308 */ /* 0x0004a60000002400 */
[----:B----4-:R-:W-:Y:S01]  /*7140*/  IADD3 R0, R12, c[0x0][0x1d0], -R18 ;  /* 0x000074000c007a10 */ /* 0x010fe20007ffe812 */
[----:B------:R-:W-:Y:S01]  /*7150*/  FMUL.FTZ R52, R52, c[0x0][0x320] ;  /* 0x0000c80034347a20 */ /* 0x000fe20000410000 */
[----:B------:R-:W-:Y:S01]  /*7160*/  @P6 IADD3 R12, P1, R3, R234, RZ ;  /* 0x000000ea030c6210 */ /* 0x000fe20007f3e0ff */
[----:B------:R-:W-:Y:S01]  /*7170*/  FMUL.FTZ R53, R53, c[0x0][0x320] ;  /* 0x0000c80035357a20 */ /* 0x000fe20000410000 */
[----:B------:R-:W-:Y:S01]  /*7180*/  IADD3 R0, R0, -c[0x0][0x168], RZ ;  /* 0x80005a0000007a10 */ /* 0x000fe20007ffe0ff */
[----:B------:R-:W-:Y:S02]  /*7190*/  FMUL.FTZ R54, R54, c[0x0][0x320] ;  /* 0x0000c80036367a20 */ /* 0x000fe40000410000 */
[----:B------:R-:W-:Y:S01]  /*71a0*/  MUFU.TANH R246, R45 ;  /* 0x0000002d00f67308 */ /* 0x000fe20000002400 */
[C---:B------:R-:W-:Y:S01]  /*71b0*/  IADD3 R3, R0.reuse, R16, RZ ;  /* 0x0000001000037210 */ /* 0x040fe20007ffe0ff */
[----:B------:R-:W-:Y:S02]  /*71c0*/  IMAD.IADD R8, R0, 0x1, R14 ;  /* 0x0000000100087824 */ /* 0x000fe400078e020e */
[----:B------:R-:W-:Y:S01]  /*71d0*/  @P6 IMAD.X R14, R9, 0x1, R224, P1 ;  /* 0x00000001090e6824 */ /* 0x000fe200008e06e0 */
[----:B-1----:R-:W-:Y:S01]  /*71e0*/  @P6 LEA R28, P1, R12, c[0x0][0x1c8], 0x1 ;  /* 0x000072000c1c6a11 */ /* 0x002fe200078208ff */
[----:B------:R-:W-:Y:S01]  /*71f0*/  IMAD.IADD R2, R0, 0x1, R17 ;  /* 0x0000000100027824 */ /* 0x000fe200078e0211 */
[----:B------:R-:W-:Y:S01]  /*7200*/  ISETP.GT.AND P0, PT, R8, RZ, PT ;  /* 0x000000ff0800720c */ /* 0x000fe20003f04270 */
[----:B------:R-:W-:Y:S01]  /*7210*/  FMUL.FTZ R59, R59, c[0x0][0x320] ;  /* 0x0000c8003b3b7a20 */ /* 0x000fe20000410000 */
[----:B------:R-:W-:Y:S01]  /*7220*/  @P6 LEA.HI.X R29, R12, c[0x0][0x1cc], R14, 0x1, P1 ;  /* 0x000073000c1d6a11 */ /* 0x000fe200008f0c0e */
[----:B------:R1:W-:Y:S01]  /*7230*/  MUFU.TANH R224, R44 ;  /* 0x0000002c00e07308 */ /* 0x0003e20000002400 */
[----:B------:R-:W-:Y:S01]  /*7240*/  FSEL R12, R228, -INF , P0 ;  /* 0xff800000e40c7808 */ /* 0x000fe20000000000 */
[----:B------:R-:W-:Y:S01]  /*7250*/  FMUL.FTZ R63, R63, c[0x0][0x320] ;  /* 0x0000c8003f3f7a20 */ /* 0x000fe20000410000 */
[----:B------:R-:W-:Y:S01]  /*7260*/  ISETP.GT.AND P1, PT, R8, 0x1, PT ;  /* 0x000000010800780c */ /* 0x000fe20003f24270 */
[----:B--2---:R-:W-:Y:S01]  /*7270*/  FMUL.FTZ R27, R55, c[0x0][0x320] ;  /* 0x0000c800371b7a20 */ /* 0x004fe20000410000 */
[----:B------:R-:W-:Y:S01]  /*7280*/  ISETP.GT.AND P0, PT, R3, RZ, PT ;  /* 0x000000ff0300720c */ /* 0x000fe20003f04270 */
[----:B------:R-:W-:Y:S01]  /*7290*/  FMUL.FTZ R4, R64, c[0x0][0x320] ;  /* 0x0000c80040047a20 */ /* 0x000fe20000410000 */
[----:B------:R-:W-:Y:S01]  /*72a0*/  IADD3 R0, R0, R15, RZ ;  /* 0x0000000f00007210 */ /* 0x000fe20007ffe0ff */
[----:B------:R-:W-:Y:S01]  /*72b0*/  FMUL.FTZ R5, R65, c[0x0][0x320] ;  /* 0x0000c80041057a20 */ /* 0x000fe20000410000 */
[----:B------:R-:W-:Y:S01]  /*72c0*/  FSEL R13, R227, -INF , P1 ;  /* 0xff800000e30d7808 */ /* 0x000fe20000800000 */
[----:B------:R-:W2:Y:S01]  /*72d0*/  MUFU.TANH R39, R39 ;  /* 0x0000002700277308 */ /* 0x000ea20000002400 */
[----:B------:R-:W-:Y:S01]  /*72e0*/  ISETP.GT.AND P1, PT, R3, 0x1, PT ;  /* 0x000000010300780c */ /* 0x000fe20003f24270 */
[----:B------:R-:W-:Y:S01]  /*72f0*/  FMUL.FTZ R61, R61, c[0x0][0x320] ;  /* 0x0000c8003d3d7a20 */ /* 0x000fe20000410000 */
[----:B---3--:R-:W-:Y:S01]  /*7300*/  FSEL R15, R231, -INF , P0 ;  /* 0xff800000e70f7808 */ /* 0x008fe20000000000 */
[----:B------:R-:W-:Y:S01]  /*7310*/  FMUL.FTZ R56, R56, c[0x0][0x320] ;  /* 0x0000c80038387a20 */ /* 0x000fe20000410000 */
[----:B------:R-:W-:Y:S01]  /*7320*/  ISETP.GT.AND P0, PT, R2, RZ, PT ;  /* 0x000000ff0200720c */ /* 0x000fe20003f04270 */
[----:B------:R-:W-:Y:S01]  /*7330*/  FMUL.FTZ R57, R57, c[0x0][0x320] ;  /* 0x0000c80039397a20 */ /* 0x000fe20000410000 */
[----:B------:R-:W-:Y:S01]  /*7340*/  FSEL R16, R230, -INF , P1 ;  /* 0xff800000e6107808 */ /* 0x000fe20000800000 */
[----:B------:R-:W-:Y:S01]  /*7350*/  FMUL.FTZ R60, R60, c[0x0][0x320] ;  /* 0x0000c8003c3c7a20 */ /* 0x000fe20000410000 */
[----:B------:R-:W-:Y:S01]  /*7360*/  FSEL R17, R229, -INF , P0 ;  /* 0xff800000e5117808 */ /* 0x000fe20000000000 */
[----:B------:R-:W-:Y:S01]  /*7370*/  MUFU.TANH R61, R61 ;  /* 0x0000003d003d7308 */ /* 0x000fe20000002400 */
[----:B------:R-:W-:Y:S01]  /*7380*/  ISETP.GT.AND P0, PT, R0, RZ, PT ;  /* 0x000000ff0000720c */ /* 0x000fe20003f04270 */
[----:B------:R-:W-:Y:S01]  /*7390*/  FMUL.FTZ R58, R58, c[0x0][0x320] ;  /* 0x0000c8003a3a7a20 */ /* 0x000fe20000410000 */
[----:B------:R-:W-:Y:S01]  /*73a0*/  ISETP.GT.AND P1, PT, R2, 0x1, PT ;  /* 0x000000010200780c */ /* 0x000fe20003f24270 */
[----:B------:R-:W-:Y:S01]  /*73b0*/  FMUL.FTZ R62, R62, c[0x0][0x320] ;  /* 0x0000c8003e3e7a20 */ /* 0x000fe20000410000 */
[----:B------:R-:W-:Y:S02]  /*73c0*/  FSEL R25, R223, -INF , P0 ;  /* 0xff800000df197808 */ /* 0x000fe40000000000 */
[----:B------:R-:W-:Y:S02]  /*73d0*/  FSEL R18, R226, -INF , P1 ;  /* 0xff800000e2127808 */ /* 0x000fe40000800000 */
[----:B------:R-:W-:Y:S01]  /*73e0*/  ISETP.GT.AND P0, PT, R2, 0x8, PT ;  /* 0x000000080200780c */ /* 0x000fe20003f04270 */
[----:B------:R-:W3:Y:S01]  /*73f0*/  MUFU.TANH R42, R42 ;  /* 0x0000002a002a7308 */ /* 0x000ee20000002400 */
[----:B------:R-:W-:Y:S02]  /*7400*/  ISETP.GT.AND P1, PT, R0, 0x1, PT ;  /* 0x000000010000780c */ /* 0x000fe40003f24270 */
[----:B-----5:R-:W-:Y:S02]  /*7410*/  FSEL R20, R110, -INF , P0 ;  /* 0xff8000006e147808 */ /* 0x020fe40000000000 */
[----:B------:R-:W-:Y:S02]  /*7420*/  ISETP.GT.AND P0, PT, R0, 0x8, PT ;  /* 0x000000080000780c */ /* 0x000fe40003f04270 */
[----:B------:R-:W-:Y:S02]  /*7430*/  FSEL R24, R203, -INF , P1 ;  /* 0xff800000cb187808 */ /* 0x000fe40000800000 */
[----:B------:R-:W-:Y:S01]  /*7440*/  ISETP.GT.AND P1, PT, R2, 0x9, PT ;  /* 0x000000090200780c */ /* 0x000fe20003f24270 */
[----:B------:R-:W-:Y:S01]  /*7450*/  MUFU.TANH R43, R43 ;  /* 0x0000002b002b7308 */ /* 0x000fe20000002400 */
[----:B------:R-:W-:Y:S02]  /*7460*/  FSEL R26, R108, -INF , P0 ;  /* 0xff8000006c1a7808 */ /* 0x000fe40000000000 */
[----:B------:R-:W-:Y:S02]  /*7470*/  FSEL R22, R109, -INF , P1 ;  /* 0xff8000006d167808 */ /* 0x000fe40000800000 */
[----:B------:R-:W-:Y:S02]  /*7480*/  ISETP.GT.AND P1, PT, R0, 0x9, PT ;  /* 0x000000090000780c */ /* 0x000fe40003f24270 */
[C---:B------:R-:W-:Y:S02]  /*7490*/  ISETP.GT.AND P0, PT, R8.reuse, 0x8, PT ;  /* 0x000000080800780c */ /* 0x040fe40003f04270 */
[----:B------:R-:W-:Y:S01]  /*74a0*/  FSEL R21, R201, -INF , P1 ;  /* 0xff800000c9157808 */ /* 0x000fe20000800000 */
[----:B------:R-:W-:Y:S01]  /*74b0*/  MUFU.TANH R108, R63 ;  /* 0x0000003f006c7308 */ /* 0x000fe20000002400 */
[----:B------:R-:W-:Y:S02]  /*74c0*/  FSEL R9, R199, -INF , P0 ;  /* 0xff800000c7097808 */ /* 0x000fe40000000000 */
[----:B------:R-:W-:Y:S02]  /*74d0*/  ISETP.GT.AND P1, PT, R8, 0x9, PT ;  /* 0x000000090800780c */ /* 0x000fe40003f24270 */
[C---:B------:R-:W-:Y:S02]  /*74e0*/  ISETP.GT.AND P0, PT, R3.reuse, 0x8, PT ;  /* 0x000000080300780c */ /* 0x040fe40003f04270 */
[----:B------:R-:W-:Y:S02]  /*74f0*/  FSEL R10, R198, -INF , P1 ;  /* 0xff800000c60a7808 */ /* 0x000fe40000800000 */
[----:B------:R-:W-:Y:S01]  /*7500*/  FSEL R11, R184, -INF , P0 ;  /* 0xff800000b80b7808 */ /* 0x000fe20000000000 */
[----:B------:R-:W4:Y:S01]  /*7510*/  MUFU.TANH R48, R48 ;  /* 0x0000003000307308 */ /* 0x000f220000002400 */
[----:B------:R-:W-:Y:S02]  /*7520*/  ISETP.GT.AND P1, PT, R3, 0x9, PT ;  /* 0x000000090300780c */ /* 0x000fe40003f24270 */
[C---:B------:R-:W-:Y:S02]  /*7530*/  ISETP.GT.AND P0, PT, R8.reuse, 0x10, PT ;  /* 0x000000100800780c */ /* 0x040fe40003f04270 */
[----:B------:R-:W-:Y:S02]  /*7540*/  FSEL R14, R111, -INF , P1 ;  /* 0xff8000006f0e7808 */ /* 0x000fe40000800000 */
[----:B------:R-:W-:Y:S02]  /*7550*/  FSEL R40, R105, -INF , P0 ;  /* 0xff80000069287808 */ /* 0x000fe40000000000 */
[----:B------:R-:W-:Y:S01]  /*7560*/  ISETP.GT.AND P1, PT, R8, 0x11, PT ;  /* 0x000000110800780c */ /* 0x000fe20003f24270 */
[----:B------:R-:W5:Y:S01]  /*7570*/  MUFU.TANH R49, R49 ;  /* 0x0000003100317308 */ /* 0x000f620000002400 */
[C---:B------:R-:W-:Y:S02]  /*7580*/  ISETP.GT.AND P0, PT, R3.reuse, 0x10, PT ;  /* 0x000000100300780c */ /* 0x040fe40003f04270 */
[----:B------:R-:W-:Y:S02]  /*7590*/  FSEL R41, R104, -INF , P1 ;  /* 0xff80000068297808 */ /* 0x000fe40000800000 */
[----:B------:R-:W-:Y:S02]  /*75a0*/  FSEL R186, R186, -INF , P0 ;  /* 0xff800000baba7808 */ /* 0x000fe40000000000 */
[----:B------:R-:W-:Y:S02]  /*75b0*/  ISETP.GT.AND P0, PT, R2, 0x10, PT ;  /* 0x000000100200780c */ /* 0x000fe40003f04270 */
[----:B------:R-:W-:Y:S01]  /*75c0*/  ISETP.GT.AND P1, PT, R3, 0x11, PT ;  /* 0x000000110300780c */ /* 0x000fe20003f24270 */
[----:B------:R-:W1:Y:S01]  /*75d0*/  MUFU.TANH R7, R52 ;  /* 0x0000003400077308 */ /* 0x000e620000002400 */
[----:B------:R-:W-:Y:S02]  /*75e0*/  FSEL R189, R189, -INF , P0 ;  /* 0xff800000bdbd7808 */ /* 0x000fe40000000000 */
[----:B------:R-:W-:Y:S02]  /*75f0*/  FSEL R188, R188, -INF , P1 ;  /* 0xff800000bcbc7808 */ /* 0x000fe40000800000 */
[----:B------:R-:W-:Y:S02]  /*7600*/  ISETP.GT.AND P0, PT, R0, 0x10, PT ;  /* 0x000000100000780c */ /* 0x000fe40003f04270 */
[----:B------:R-:W-:Y:S02]  /*7610*/  ISETP.GT.AND P1, PT, R2, 0x11, PT ;  /* 0x000000110200780c */ /* 0x000fe40003f24270 */
[----:B------:R-:W-:Y:S01]  /*7620*/  FSEL R193, R193, -INF , P0 ;  /* 0xff800000c1c17808 */ /* 0x000fe20000000000 */
[----:B------:R-:W1:Y:S01]  /*7630*/  MUFU.TANH R6, R53 ;  /* 0x0000003500067308 */ /* 0x000e620000002400 */
[----:B------:R-:W-:Y:S02]  /*7640*/  FSEL R190, R190, -INF , P1 ;  /* 0xff800000bebe7808 */ /* 0x000fe40000800000 */
[----:B------:R-:W-:Y:S02]  /*7650*/  ISETP.GT.AND P1, PT, R0, 0x11, PT ;  /* 0x000000110000780c */ /* 0x000fe40003f24270 */
[----:B------:R-:W-:Y:S02]  /*7660*/  FMNMX.FTZ R105, R12, R100, !PT ;  /* 0x000000640c697209 */ /* 0x000fe40007810000 */
[----:B------:R-:W-:Y:S02]  /*7670*/  ISETP.GT.AND P0, PT, R2, 0x18, PT ;  /* 0x000000180200780c */ /* 0x000fe40003f04270 */
[----:B------:R-:W-:Y:S01]  /*7680*/  FSEL R194, R194, -INF , P1 ;  /* 0xff800000c2c27808 */ /* 0x000fe20000800000 */
[----:B------:R-:W2:Y:S01]  /*7690*/  MUFU.TANH R4, R4 ;  /* 0x0000000400047308 */ /* 0x000ea20000002400 */
[----:B------:R-:W-:Y:S02]  /*76a0*/  FSEL R191, R191, -INF , P0 ;  /* 0xff800000bfbf7808 */ /* 0x000fe40000000000 */
[----:B------:R-:W-:Y:S02]  /*76b0*/  ISETP.GT.AND P1, PT, R2, 0x19, PT ;  /* 0x000000190200780c */ /* 0x000fe40003f24270 */
[----:B------:R-:W-:Y:S02]  /*76c0*/  ISETP.GT.AND P0, PT, R0, 0x18, PT ;  /* 0x000000180000780c */ /* 0x000fe40003f04270 */
[----:B------:R-:W-:Y:S02]  /*76d0*/  FMNMX.FTZ R105, R13, R105, !PT ;  /* 0x000000690d697209 */ /* 0x000fe40007810000 */
[----:B------:R-:W-:Y:S01]  /*76e0*/  FSEL R192, R192, -INF , P1 ;  /* 0xff800000c0c07808 */ /* 0x000fe20000800000 */
[----:B------:R-:W2:Y:S01]  /*76f0*/  MUFU.TANH R5, R5 ;  /* 0x0000000500057308 */ /* 0x000ea20000002400 */
[----:B------:R-:W-:Y:S02]  /*7700*/  FMNMX.FTZ R105, R9, R105, !PT ;  /* 0x0000006909697209 */ /* 0x000fe40007810000 */
[----:B------:R-:W-:Y:S02]  /*7710*/  ISETP.GT.AND P1, PT, R0, 0x19, PT ;  /* 0x000000190000780c */ /* 0x000fe40003f24270 */
[----:B------:R-:W-:Y:S02]  /*7720*/  FSEL R195, R195, -INF , P0 ;  /* 0xff800000c3c37808 */ /* 0x000fe40000000000 */
[----:B------:R-:W-:Y:S02]  /*7730*/  ISETP.GT.AND P0, PT, R8, 0x18, PT ;  /* 0x000000180800780c */ /* 0x000fe40003f04270 */
[----:B------:R-:W-:Y:S01]  /*7740*/  FMNMX.FTZ R105, R10, R105, !PT ;  /* 0x000000690a697209 */ /* 0x000fe20007810000 */
[----:B------:R-:W2:Y:S01]  /*7750*/  MUFU.TANH R46, R46 ;  /* 0x0000002e002e7308 */ /* 0x000ea20000002400 */
[----:B-1----:R-:W-:Y:S02]  /*7760*/  FSEL R44, R103, -INF , P0 ;  /* 0xff800000672c7808 */ /* 0x002fe40000000000 */
[----:B------:R-:W-:Y:S02]  /*7770*/  ISETP.GT.AND P0, PT, R3, 0x18, PT ;  /* 0x000000180300780c */ /* 0x000fe40003f04270 */
[----:B------:R-:W-:Y:S02]  /*7780*/  FSEL R196, R196, -INF , P1 ;  /* 0xff800000c4c47808 */ /* 0x000fe40000800000 */
[----:B------:R-:W-:Y:S02]  /*7790*/  ISETP.GT.AND P1, PT, R8, 0x19, PT ;  /* 0x000000190800780c */ /* 0x000fe40003f24270 */
[----:B------:R-:W-:Y:S01]  /*77a0*/  FSEL R185, R185, -INF , P0 ;  /* 0xff800000b9b97808 */ /* 0x000fe20000000000 */
[----:B------:R-:W1:Y:S01]  /*77b0*/  MUFU.TANH R50, R50 ;  /* 0x0000003200327308 */ /* 0x000e620000002400 */
[----:B------:R-:W-:Y:S02]  /*77c0*/  FSEL R45, R102, -INF , P1 ;  /* 0xff800000662d7808 */ /* 0x000fe40000800000 */
[----:B------:R-:W-:Y:S02]  /*77d0*/  ISETP.GT.AND P1, PT, R3, 0x19, PT ;  /* 0x000000190300780c */ /* 0x000fe40003f24270 */
[----:B------:R-:W-:Y:S02]  /*77e0*/  FMNMX.FTZ R105, R40, R105, !PT ;  /* 0x0000006928697209 */ /* 0x000fe40007810000 */
[C---:B------:R-:W-:Y:S02]  /*77f0*/  ISETP.GT.AND P0, PT, R8.reuse, 0x20, PT ;  /* 0x000000200800780c */ /* 0x040fe40003f04270 */
[----:B------:R-:W-:Y:S01]  /*7800*/  FSEL R187, R187, -INF , P1 ;  /* 0xff800000bbbb7808 */ /* 0x000fe20000800000 */
[----:B------:R-:W1:Y:S01]  /*7810*/  MUFU.TANH R51, R51 ;  /* 0x0000003300337308 */ /* 0x000e620000002400 */
[----:B------:R-:W-:Y:S02]  /*7820*/  ISETP.GT.AND P1, PT, R8, 0x21, PT ;  /* 0x000000210800780c */ /* 0x000fe40003f24270 */
[----:B------:R-:W-:Y:S02]  /*7830*/  FSEL R197, R197, -INF , P0 ;  /* 0xff800000c5c57808 */ /* 0x000fe40000000000 */
        /* <DEDUP_REMOVED lines=8> */
[----:B--2---:R-:W-:Y:S01]  /*78c0*/  FSEL R223, R39, -INF , P1 ;  /* 0xff80000027df7808 */ /* 0x004fe20000800000 */
[----:B------:R-:W2:Y:S01]  /*78d0*/  MUFU.TANH R27, R27 ;  /* 0x0000001b001b7308 */ /* 0x000ea20000002400 */
[----:B------:R-:W-:Y:S02]  /*78e0*/  ISETP.GT.AND P1, PT, R2, 0x21, PT ;  /* 0x000000210200780c */ /* 0x000fe40003f24270 */
[----:B------:R-:W-:Y:S02]  /*78f0*/  FSEL R225, R225, -INF , P0 ;  /* 0xff800000e1e17808 */ /* 0x000fe40000000000 */
[----:B------:R-:W-:Y:S02]  /*7900*/  FMNMX.FTZ R105, R45, R105, !PT ;  /* 0x000000692d697209 */ /* 0x000fe40007810000 */
[----:B------:R-:W-:Y:S02]  /*7910*/  ISETP.GT.AND P0, PT, R0, 0x20, PT ;  /* 0x000000200000780c */ /* 0x000fe40003f04270 */
[----:B------:R-:W-:Y:S01]  /*7920*/  FSEL R232, R38, -INF , P1 ;  /* 0xff80000026e87808 */ /* 0x000fe20000800000 */
[----:B------:R-:W-:Y:S01]  /*7930*/  MUFU.TANH R56, R56 ;  /* 0x0000003800387308 */ /* 0x000fe20000002400 */
[----:B------:R-:W-:Y:S02]  /*7940*/  ISETP.GT.AND P1, PT, R0, 0x21, PT ;  /* 0x000000210000780c */ /* 0x000fe40003f24270 */
[----:B---3--:R-:W-:Y:S02]  /*7950*/  FSEL R239, R42, -INF , P0 ;  /* 0xff8000002aef7808 */ /* 0x008fe40000000000 */
[----:B------:R-:W-:Y:S02]  /*7960*/  ISETP.GT.AND P0, PT, R8, 0x28, PT ;  /* 0x000000280800780c */ /* 0x000fe40003f04270 */
[----:B------:R-:W-:Y:S02]  /*7970*/  FMNMX.FTZ R105, R197, R105, !PT ;  /* 0x00000069c5697209 */ /* 0x000fe40007810000 */
[----:B----4-:R-:W-:Y:S01]  /*7980*/  FSEL R198, R48, -INF , P0 ;  /* 0xff80000030c67808 */ /* 0x010fe20000000000 */
[----:B------:R-:W-:Y:S01]  /*7990*/  MUFU.TANH R57, R57 ;  /* 0x0000003900397308 */ /* 0x000fe20000002400 */
[----:B------:R-:W-:Y:S02]  /*79a0*/  FSEL R250, R43, -INF , P1 ;  /* 0xff8000002bfa7808 */ /* 0x000fe40000800000 */
[----:B------:R-:W-:Y:S02]  /*79b0*/  FMNMX.FTZ R105, R200, R105, !PT ;  /* 0x00000069c8697209 */ /* 0x000fe40007810000 */
[----:B------:R-:W-:Y:S02]  /*79c0*/  ISETP.GT.AND P1, PT, R8, 0x29, PT ;  /* 0x000000290800780c */ /* 0x000fe40003f24270 */
[----:B------:R-:W-:Y:S02]  /*79d0*/  FMNMX.FTZ R105, R198, R105, !PT ;  /* 0x00000069c6697209 */ /* 0x000fe40007810000 */
[----:B-----5:R-:W-:Y:S01]  /*79e0*/  FSEL R201, R49, -INF , P1 ;  /* 0xff80000031c97808 */ /* 0x020fe20000800000 */
[----:B------:R-:W-:Y:S01]  /*79f0*/  MUFU.TANH R60, R60 ;  /* 0x0000003c003c7308 */ /* 0x000fe20000002400 */
[C---:B------:R-:W-:Y:S02]  /*7a00*/  ISETP.GT.AND P0, PT, R8.reuse, 0x30, PT ;  /* 0x000000300800780c */ /* 0x040fe40003f04270 */
[----:B------:R-:W-:Y:S02]  /*7a10*/  ISETP.GT.AND P1, PT, R8, 0x31, PT ;  /* 0x000000310800780c */ /* 0x000fe40003f24270 */
[----:B------:R-:W-:Y:S01]  /*7a20*/  FSEL R251, R7, -INF , P0 ;  /* 0xff80000007fb7808 */ /* 0x000fe20000000000 */
[----:B------:R-:W-:Y:S01]  /*7a30*/  FMUL.FTZ R7, R66, c[0x0][0x320] ;  /* 0x0000c80042077a20 */ /* 0x000fe20000410000 */
[----:B------:R-:W-:Y:S02]  /*7a40*/  FMNMX.FTZ R105, R201, R105, !PT ;  /* 0x00000069c9697209 */ /* 0x000fe40007810000 */
[----:B------:R-:W-:Y:S01]  /*7a50*/  FSEL R227, R6, -INF , P1 ;  /* 0xff80000006e37808 */ /* 0x000fe20000800000 */
[----:B------:R-:W-:Y:S01]  /*7a60*/  MUFU.TANH R47, R47 ;  /* 0x0000002f002f7308 */ /* 0x000fe20000002400 */
[C---:B------:R-:W-:Y:S02]  /*7a70*/  ISETP.GT.AND P0, PT, R8.reuse, 0x38, PT ;  /* 0x000000380800780c */ /* 0x040fe40003f04270 */
[----:B------:R-:W-:Y:S02]  /*7a80*/  FMNMX.FTZ R105, R251, R105, !PT ;  /* 0x00000069fb697209 */ /* 0x000fe40007810000 */
[----:B------:R-:W-:Y:S01]  /*7a90*/  ISETP.GT.AND P1, PT, R8, 0x39, PT ;  /* 0x000000390800780c */ /* 0x000fe20003f24270 */
[----:B------:R-:W-:Y:S01]  /*7aa0*/  FMUL.FTZ R8, R67, c[0x0][0x320] ;  /* 0x0000c80043087a20 */ /* 0x000fe20000410000 */
[----:B------:R-:W-:Y:S02]  /*7ab0*/  FSEL R231, R4, -INF , P0 ;  /* 0xff80000004e77808 */ /* 0x000fe40000000000 */
[----:B------:R-:W-:Y:S01]  /*7ac0*/  FMNMX.FTZ R105, R227, R105, !PT ;  /* 0x00000069e3697209 */ /* 0x000fe20007810000 */
[----:B------:R-:W3:Y:S01]  /*7ad0*/  MUFU.TANH R7, R7 ;  /* 0x0000000700077308 */ /* 0x000ee20000002400 */
[----:B------:R-:W-:Y:S02]  /*7ae0*/  FSEL R230, R5, -INF , P1 ;  /* 0xff80000005e67808 */ /* 0x000fe40000800000 */
[----:B------:R-:W-:Y:S02]  /*7af0*/  FMNMX.FTZ R105, R231, R105, !PT ;  /* 0x00000069e7697209 */ /* 0x000fe40007810000 */
[----:B------:R-:W-:Y:S02]  /*7b00*/  FMNMX.FTZ R4, R15, R101, !PT ;  /* 0x000000650f047209 */ /* 0x000fe40007810000 */
[----:B------:R-:W-:Y:S02]  /*7b10*/  FMNMX.FTZ R105, R230, R105, !PT ;  /* 0x00000069e6697209 */ /* 0x000fe40007810000 */
[----:B------:R-:W-:Y:S01]  /*7b20*/  FMNMX.FTZ R4, R16, R4, !PT ;  /* 0x0000000410047209 */ /* 0x000fe20007810000 */
[----:B------:R-:W4:Y:S01]  /*7b30*/  MUFU.TANH R8, R8 ;  /* 0x0000000800087308 */ /* 0x000f220000002400 */
[----:B------:R-:W-:Y:S01]  /*7b40*/  FMNMX.FTZ R5, R17, R106, !PT ;  /* 0x0000006a11057209 */ /* 0x000fe20007810000 */
[----:B------:R-:W5:Y:S01]  /*7b50*/  SHFL.BFLY PT, R6, R105, 0x2, 0x1f ;  /* 0x0c401f0069067f89 */ /* 0x000f6200000e0000 */
[----:B------:R-:W-:Y:S02]  /*7b60*/  FMNMX.FTZ R4, R11, R4, !PT ;  /* 0x000000040b047209 */ /* 0x000fe40007810000 */
[----:B------:R-:W-:Y:S02]  /*7b70*/  ISETP.GT.AND P0, PT, R2, 0x28, PT ;  /* 0x000000280200780c */ /* 0x000fe40003f04270 */
[----:B------:R-:W-:Y:S02]  /*7b80*/  FMNMX.FTZ R4, R14, R4, !PT ;  /* 0x000000040e047209 */ /* 0x000fe40007810000 */
[----:B------:R-:W-:Y:S01]  /*7b90*/  ISETP.GT.AND P1, PT, R2, 0x29, PT ;  /* 0x000000290200780c */ /* 0x000fe20003f24270 */
[----:B------:R-:W2:Y:S01]  /*7ba0*/  MUFU.TANH R58, R58 ;  /* 0x0000003a003a7308 */ /* 0x000ea20000002400 */
[----:B------:R-:W-:Y:S02]  /*7bb0*/  FMNMX.FTZ R4, R186, R4, !PT ;  /* 0x00000004ba047209 */ /* 0x000fe40007810000 */
[----:B------:R-:W-:Y:S02]  /*7bc0*/  FMNMX.FTZ R5, R18, R5, !PT ;  /* 0x0000000512057209 */ /* 0x000fe40007810000 */
[----:B------:R-:W-:Y:S02]  /*7bd0*/  FSEL R224, R224, -INF , P0 ;  /* 0xff800000e0e07808 */ /* 0x000fe40000000000 */
[----:B------:R-:W-:Y:S02]  /*7be0*/  FMNMX.FTZ R4, R188, R4, !PT ;  /* 0x00000004bc047209 */ /* 0x000fe40007810000 */
[----:B------:R-:W-:Y:S01]  /*7bf0*/  ISETP.GT.AND P0, PT, R0, 0x28, PT ;  /* 0x000000280000780c */ /* 0x000fe20003f04270 */
[----:B------:R-:W-:Y:S01]  /*7c00*/  MUFU.TANH R62, R62 ;  /* 0x0000003e003e7308 */ /* 0x000fe20000002400 */
[----:B------:R-:W-:Y:S02]  /*7c10*/  FSEL R246, R246, -INF , P1 ;  /* 0xff800000f6f67808 */ /* 0x000fe40000800000 */
[----:B------:R-:W-:Y:S02]  /*7c20*/  ISETP.GT.AND P1, PT, R3, 0x28, PT ;  /* 0x000000280300780c */ /* 0x000fe40003f24270 */
[----:B------:R-:W-:Y:S02]  /*7c30*/  FMNMX.FTZ R5, R20, R5, !PT ;  /* 0x0000000514057209 */ /* 0x000fe40007810000 */
[----:B------:R-:W-:Y:S02]  /*7c40*/  FMNMX.FTZ R4, R185, R4, !PT ;  /* 0x00000004b9047209 */ /* 0x000fe40007810000 */
[----:B------:R-:W-:Y:S02]  /*7c50*/  FSEL R240, R46, -INF , P0 ;  /* 0xff8000002ef07808 */ /* 0x000fe40000000000 */
[C---:B------:R-:W-:Y:S02]  /*7c60*/  ISETP.GT.AND P0, PT, R3.reuse, 0x29, PT ;  /* 0x000000290300780c */ /* 0x040fe40003f04270 */
[----:B-1----:R-:W-:Y:S02]  /*7c70*/  FSEL R199, R50, -INF , P1 ;  /* 0xff80000032c77808 */ /* 0x002fe40000800000 */
[----:B------:R-:W-:Y:S02]  /*7c80*/  ISETP.GT.AND P1, PT, R3, 0x30, PT ;  /* 0x000000300300780c */ /* 0x000fe40003f24270 */
[----:B------:R-:W-:Y:S02]  /*7c90*/  FMNMX.FTZ R5, R22, R5, !PT ;  /* 0x0000000516057209 */ /* 0x000fe40007810000 */
[----:B------:R-:W-:Y:S02]  /*7ca0*/  FMNMX.FTZ R4, R187, R4, !PT ;  /* 0x00000004bb047209 */ /* 0x000fe40007810000 */
[----:B------:R-:W-:Y:S02]  /*7cb0*/  FSEL R203, R51, -INF , P0 ;  /* 0xff80000033cb7808 */ /* 0x000fe40000000000 */
[C---:B------:R-:W-:Y:S02]  /*7cc0*/  ISETP.GT.AND P0, PT, R3.reuse, 0x31, PT ;  /* 0x000000310300780c */ /* 0x040fe40003f04270 */
[----:B------:R-:W-:Y:S02]  /*7cd0*/  FSEL R226, R54, -INF , P1 ;  /* 0xff80000036e27808 */ /* 0x000fe40000800000 */
[----:B------:R-:W-:Y:S02]  /*7ce0*/  ISETP.GT.AND P1, PT, R3, 0x38, PT ;  /* 0x000000380300780c */ /* 0x000fe40003f24270 */
[----:B--2---:R-:W-:Y:S02]  /*7cf0*/  FSEL R64, R27, -INF , P0 ;  /* 0xff8000001b407808 */ /* 0x004fe40000000000 */
[----:B------:R-:W-:Y:S02]  /*7d00*/  ISETP.GT.AND P0, PT, R3, 0x39, PT ;  /* 0x000000390300780c */ /* 0x000fe40003f04270 */
[----:B-----5:R-:W-:Y:S02]  /*7d10*/  FMNMX.FTZ R105, R105, R6, !PT ;  /* 0x0000000669697209 */ /* 0x020fe40007810000 */
[----:B------:R-:W-:Y:S02]  /*7d20*/  FMNMX.FTZ R3, R222, R4, !PT ;  /* 0x00000004de037209 */ /* 0x000fe40007810000 */
[----:B------:R-:W-:Y:S02]  /*7d30*/  FMNMX.FTZ R4, R189, R5, !PT ;  /* 0x00000005bd047209 */ /* 0x000fe40007810000 */
[----:B---3--:R-:W-:Y:S02]  /*7d40*/  FSEL R252, R7, -INF , P1 ;  /* 0xff80000007fc7808 */ /* 0x008fe40000800000 */
[----:B------:R-:W-:Y:S01]  /*7d50*/  FMNMX.FTZ R4, R190, R4, !PT ;  /* 0x00000004be047209 */ /* 0x000fe20007810000 */
[----:B------:R-:W1:Y:S01]  /*7d60*/  SHFL.BFLY PT, R7, R105, 0x1, 0x1f ;  /* 0x0c201f0069077f89 */ /* 0x000e6200000e0000 */
[----:B------:R-:W-:Y:S02]  /*7d70*/  FMNMX.FTZ R5, R25, R107, !PT ;  /* 0x0000006b19057209 */ /* 0x000fe40007810000 */
[----:B------:R-:W-:Y:S02]  /*7d80*/  FMNMX.FTZ R4, R191, R4, !PT ;  /* 0x00000004bf047209 */ /* 0x000fe40007810000 */
[----:B------:R-:W-:Y:S02]  /*7d90*/  FMNMX.FTZ R5, R24, R5, !PT ;  /* 0x0000000518057209 */ /* 0x000fe40007810000 */
[----:B------:R-:W-:Y:S02]  /*7da0*/  FMNMX.FTZ R4, R192, R4, !PT ;  /* 0x00000004c0047209 */ /* 0x000fe40007810000 */
[----:B------:R-:W-:Y:S02]  /*7db0*/  FMNMX.FTZ R5, R26, R5, !PT ;  /* 0x000000051a057209 */ /* 0x000fe40007810000 */
[----:B------:R-:W-:Y:S02]  /*7dc0*/  FMNMX.FTZ R4, R225, R4, !PT ;  /* 0x00000004e1047209 */ /* 0x000fe40007810000 */
[----:B------:R-:W-:Y:S02]  /*7dd0*/  FMNMX.FTZ R5, R21, R5, !PT ;  /* 0x0000000515057209 */ /* 0x000fe40007810000 */
[----:B----4-:R-:W-:Y:S02]  /*7de0*/  FSEL R247, R8, -INF , P0 ;  /* 0xff80000008f77808 */ /* 0x010fe40000000000 */
[----:B------:R-:W-:Y:S01]  /*7df0*/  FMNMX.FTZ R5, R193, R5, !PT ;  /* 0x00000005c1057209 */ /* 0x000fe20007810000 */
[----:B------:R-:W2:Y:S01]  /*7e00*/  MUFU.TANH R8, R59 ;  /* 0x0000003b00087308 */ /* 0x000ea20000002400 */
[----:B------:R-:W-:Y:S02]  /*7e10*/  ISETP.GT.AND P1, PT, R2, 0x30, PT ;  /* 0x000000300200780c */ /* 0x000fe40003f24270 */
[----:B------:R-:W-:Y:S02]  /*7e20*/  FMNMX.FTZ R4, R232, R4, !PT ;  /* 0x00000004e8047209 */ /* 0x000fe40007810000 */
[----:B------:R-:W-:Y:S02]  /*7e30*/  ISETP.GT.AND P0, PT, R2, 0x31, PT ;  /* 0x000000310200780c */ /* 0x000fe40003f04270 */
[----:B------:R-:W-:Y:S02]  /*7e40*/  FSEL R248, R56, -INF , P1 ;  /* 0xff80000038f87808 */ /* 0x000fe40000800000 */
[----:B------:R-:W-:Y:S02]  /*7e50*/  FSEL R245, R57, -INF , P0 ;  /* 0xff80000039f57808 */ /* 0x000fe40000000000 */
[C---:B------:R-:W-:Y:S02]  /*7e60*/  ISETP.GT.AND P0, PT, R2.reuse, 0x39, PT ;  /* 0x000000390200780c */ /* 0x040fe40003f04270 */
[----:B------:R-:W-:Y:S02]  /*7e70*/  ISETP.GT.AND P1, PT, R2, 0x38, PT ;  /* 0x000000380200780c */ /* 0x000fe40003f24270 */
[----:B------:R-:W-:Y:S02]  /*7e80*/  FMNMX.FTZ R2, R224, R4, !PT ;  /* 0x00000004e0027209 */ /* 0x000fe40007810000 */
[----:B------:R-:W-:Y:S02]  /*7e90*/  FMNMX.FTZ R4, R194, R5, !PT ;  /* 0x00000005c2047209 */ /* 0x000fe40007810000 */
[----:B------:R-:W-:Y:S02]  /*7ea0*/  FMNMX.FTZ R3, R223, R3, !PT ;  /* 0x00000003df037209 */ /* 0x000fe40007810000 */
[----:B------:R-:W-:Y:S02]  /*7eb0*/  FMNMX.FTZ R4, R195, R4, !PT ;  /* 0x00000004c3047209 */ /* 0x000fe40007810000 */
[----:B-1----:R-:W-:Y:S02]  /*7ec0*/  FMNMX.FTZ R105, R105, R7, !PT ;  /* 0x0000000769697209 */ /* 0x002fe40007810000 */
[----:B------:R-:W-:Y:S02]  /*7ed0*/  FSEL R243, R60, -INF , P1 ;  /* 0xff8000003cf37808 */ /* 0x000fe40000800000 */
[----:B------:R-:W-:Y:S01]  /*7ee0*/  ISETP.GT.AND P1, PT, R0, 0x29, PT ;  /* 0x000000290000780c */ /* 0x000fe20003f24270 */
[----:B------:R-:W-:Y:S01]  /*7ef0*/  FMUL.FTZ R109, R105, c[0x0][0x2d0] ;  /* 0x0000b400696d7a20 */ /* 0x000fe20000410000 */
[----:B------:R-:W-:Y:S02]  /*7f00*/  FMNMX.FTZ R3, R199, R3, !PT ;  /* 0x00000003c7037209 */ /* 0x000fe40007810000 */
[----:B------:R-:W-:Y:S02]  /*7f10*/  FMNMX.FTZ R4, R196, R4, !PT ;  /* 0x00000004c4047209 */ /* 0x000fe40007810000 */
[----:B------:R-:W-:Y:S02]  /*7f20*/  FSEL R238, R47, -INF , P1 ;  /* 0xff8000002fee7808 */ /* 0x000fe40000800000 */
[----:B------:R-:W-:Y:S02]  /*7f30*/  FSETP.NEU.FTZ.AND P1, PT, R105, -INF , PT ;  /* 0xff8000006900780b */ /* 0x000fe40003f3d000 */
[----:B------:R-:W-:Y:S02]  /*7f40*/  FMNMX.FTZ R3, R203, R3, !PT ;  /* 0x00000003cb037209 */ /* 0x000fe40007810000 */
[----:B------:R-:W-:Y:S02]  /*7f50*/  FMNMX.FTZ R4, R239, R4, !PT ;  /* 0x00000004ef047209 */ /* 0x000fe40007810000 */
[----:B------:R-:W-:Y:S02]  /*7f60*/  FSEL R109, R109, RZ, P1 ;  /* 0x000000ff6d6d7208 */ /* 0x000fe40000800000 */
[----:B------:R-:W-:Y:S02]  /*7f70*/  FMNMX.FTZ R3, R226, R3, !PT ;  /* 0x00000003e2037209 */ /* 0x000fe40007810000 */
[----:B------:R-:W-:Y:S02]  /*7f80*/  FMNMX.FTZ R4, R250, R4, !PT ;  /* 0x00000004fa047209 */ /* 0x000fe40007810000 */
[----:B------:R-:W-:Y:S02]  /*7f90*/  FMNMX.FTZ R3, R64, R3, !PT ;  /* 0x0000000340037209 */ /* 0x000fe40007810000 */
[----:B------:R-:W-:Y:S01]  /*7fa0*/  FMNMX.FTZ R5, R240, R4, !PT ;  /* 0x00000004f0057209 */ /* 0x000fe20007810000 */
[--C-:B------:R-:W-:Y:S01]  /*7fb0*/  FFMA.FTZ R4, R12, c[0x0][0x2d0], -R109.reuse ;  /* 0x0000b4000c047a23 */ /* 0x100fe2000001086d */
[----:B------:R-:W-:Y:S02]  /*7fc0*/  FMNMX.FTZ R3, R252, R3, !PT ;  /* 0x00000003fc037209 */ /* 0x000fe40007810000 */
[----:B------:R-:W-:Y:S01]  /*7fd0*/  FSEL R244, R61, -INF , P0 ;  /* 0xff8000003df47808 */ /* 0x000fe20000000000 */
[----:B------:R1:W-:Y:S01]  /*7fe0*/  MUFU.EX2 R234, R4 ;  /* 0x0000000400ea7308 */ /* 0x0003e20000000800 */
[----:B------:R-:W-:Y:S02]  /*7ff0*/  FMNMX.FTZ R3, R247, R3, !PT ;  /* 0x00000003f7037209 */ /* 0x000fe40007810000 */
[----:B------:R-:W-:Y:S02]  /*8000*/  ISETP.GT.AND P0, PT, R0, 0x30, PT ;  /* 0x000000300000780c */ /* 0x000fe40003f04270 */
[----:B------:R-:W-:Y:S01]  /*8010*/  FMNMX.FTZ R5, R238, R5, !PT ;  /* 0x00000005ee057209 */ /* 0x000fe20007810000 */
[----:B------:R-:W3:Y:S01]  /*8020*/  SHFL.BFLY PT, R6, R3, 0x2, 0x1f ;  /* 0x0c401f0003067f89 */ /* 0x000ee200000e0000 */
[----:B------:R-:W-:Y:S02]  /*8030*/  FSEL R228, R58, -INF , P0 ;  /* 0xff8000003ae47808 */ /* 0x000fe40000000000 */
[----:B------:R-:W-:Y:S02]  /*8040*/  FMNMX.FTZ R2, R246, R2, !PT ;  /* 0x00000002f6027209 */ /* 0x000fe40007810000 */
[----:B------:R-:W-:Y:S02]  /*8050*/  ISETP.GT.AND P0, PT, R0, 0x31, PT ;  /* 0x000000310000780c */ /* 0x000fe40003f04270 */
[----:B------:R-:W-:Y:S02]  /*8060*/  FMNMX.FTZ R2, R248, R2, !PT ;  /* 0x00000002f8027209 */ /* 0x000fe40007810000 */
[----:B--2---:R-:W-:Y:S02]  /*8070*/  FSEL R242, R8, -INF , P0 ;  /* 0xff80000008f27808 */ /* 0x004fe40000000000 */
[----:B------:R-:W-:Y:S02]  /*8080*/  FMNMX.FTZ R2, R245, R2, !PT ;  /* 0x00000002f5027209 */ /* 0x000fe40007810000 */
[----:B------:R-:W-:Y:S02]  /*8090*/  ISETP.GT.AND P0, PT, R0, 0x38, PT ;  /* 0x000000380000780c */ /* 0x000fe40003f04270 */
[----:B------:R-:W-:Y:S02]  /*80a0*/  FMNMX.FTZ R2, R243, R2, !PT ;  /* 0x00000002f3027209 */ /* 0x000fe40007810000 */
[----:B------:R-:W-:Y:S02]  /*80b0*/  FSEL R249, R62, -INF , P0 ;  /* 0xff8000003ef97808 */ /* 0x000fe40000000000 */
[----:B-1----:R-:W-:Y:S01]  /*80c0*/  FMNMX.FTZ R4, R228, R5, !PT ;  /* 0x00000005e4047209 */ /* 0x002fe20007810000 */
[----:B------:R-:W-:Y:S01]  /*80d0*/  FFMA.FTZ R5, R13, c[0x0][0x2d0], -R109 ;  /* 0x0000b4000d057a23 */ /* 0x000fe2000001086d */
[----:B------:R-:W-:Y:S02]  /*80e0*/  FMNMX.FTZ R2, R244, R2, !PT ;  /* 0x00000002f4027209 */ /* 0x000fe40007810000 */
[----:B------:R-:W-:Y:S01]  /*80f0*/  ISETP.GT.AND P0, PT, R0, 0x39, PT ;  /* 0x000000390000780c */ /* 0x000fe20003f04270 */
[----:B------:R1:W2:Y:S01]  /*8100*/  MUFU.EX2 R236, R5 ;  /* 0x0000000500ec7308 */ /* 0x0002a20000000800 */
[----:B---3--:R-:W-:Y:S01]  /*8110*/  FMNMX.FTZ R3, R3, R6, !PT ;  /* 0x0000000603037209 */ /* 0x008fe20007810000 */
[----:B------:R-:W3:Y:S01]  /*8120*/  SHFL.BFLY PT, R103, R2, 0x2, 0x1f ;  /* 0x0c401f0002677f89 */ /* 0x000ee200000e0000 */
[----:B------:R-:W-:Y:S02]  /*8130*/  FMNMX.FTZ R0, R242, R4, !PT ;  /* 0x00000004f2007209 */ /* 0x000fe40007810000 */
[----:B------:R-:W-:Y:S02]  /*8140*/  FSEL R108, R108, -INF , P0 ;  /* 0xff8000006c6c7808 */ /* 0x000fe40000000000 */
[----:B------:R-:W-:Y:S02]  /*8150*/  FMNMX.FTZ R0, R249, R0, !PT ;  /* 0x00000000f9007209 */ /* 0x000fe40007810000 */
[C---:B------:R-:W-:Y:S01]  /*8160*/  @P6 LEA R6, P0, R19.reuse, c[0x0][0x1c8], 0x1 ;  /* 0x0000720013066a11 */ /* 0x040fe200078008ff */
[----:B------:R-:W4:Y:S01]  /*8170*/  SHFL.BFLY PT, R104, R3, 0x1, 0x1f ;  /* 0x0c201f0003687f89 */ /* 0x000f2200000e0000 */
[----:B------:R-:W-:Y:S02]  /*8180*/  FMNMX.FTZ R0, R108, R0, !PT ;  /* 0x000000006c007209 */ /* 0x000fe40007810000 */
[----:B------:R-:W-:Y:S02]  /*8190*/  @P6 LEA.HI.X R7, R19, c[0x0][0x1cc], R37, 0x1, P0 ;  /* 0x0000730013076a11 */ /* 0x000fe400000f0c25 */
[----:B------:R-:W-:Y:S01]  /*81a0*/  @P6 LEA R4, P0, R23, c[0x0][0x1c8], 0x1 ;  /* 0x0000720017046a11 */ /* 0x000fe200078008ff */
[--C-:B-1----:R-:W-:Y:S01]  /*81b0*/  FFMA.FTZ R5, R9, c[0x0][0x2d0], -R109.reuse ;  /* 0x0000b40009057a23 */ /* 0x102fe2000001086d */
[----:B--2---:R-:W-:Y:S02]  /*81c0*/  F2FP.BF16.PACK_AB R176, R236, R234 ;  /* 0x000000eaecb0723e */ /* 0x004fe400000010ff */
[----:B---3--:R-:W-:Y:S01]  /*81d0*/  FMNMX.FTZ R103, R2, R103, !PT ;  /* 0x0000006702677209 */ /* 0x008fe20007810000 */
[----:B------:R1:W-:Y:S01]  /*81e0*/  MUFU.EX2 R61, R5 ;  /* 0x00000005003d7308 */ /* 0x0003e20000000800 */
[----:B------:R-:W2:Y:S01]  /*81f0*/  SHFL.BFLY PT, R2, R0, 0x2, 0x1f ;  /* 0x0c401f0000027f89 */ /* 0x000ea200000e0000 */
[----:B----4-:R-:W-:Y:S01]  /*8200*/  FMNMX.FTZ R104, R3, R104, !PT ;  /* 0x0000006803687209 */ /* 0x010fe20007810000 */
[----:B------:R-:W-:Y:S06]  /*8210*/  FFMA.FTZ R3, R10, c[0x0][0x2d0], -R109 ;  /* 0x0000b4000a037a23 */ /* 0x000fec000001086d */
[----:B------:R-:W3:Y:S01]  /*8220*/  SHFL.BFLY PT, R8, R103, 0x1, 0x1f ;  /* 0x0c201f0067087f89 */ /* 0x000ee200000e0000 */
[----:B------:R4:W5:Y:S01]  /*8230*/  MUFU.EX2 R65, R3 ;  /* 0x0000000300417308 */ /* 0x0009620000000800 */
[C---:B------:R-:W-:Y:S01]  /*8240*/  FMUL.FTZ R110, R104.reuse, c[0x0][0x2d0] ;  /* 0x0000b400686e7a20 */ /* 0x040fe20000410000 */
[----:B-1----:R-:W-:Y:S02]  /*8250*/  @P6 LEA.HI.X R5, R23, c[0x0][0x1cc], R36, 0x1, P0 ;  /* 0x0000730017056a11 */ /* 0x002fe400000f0c24 */
[----:B------:R-:W-:Y:S02]  /*8260*/  FSETP.NEU.FTZ.AND P0, PT, R104, -INF , PT ;  /* 0xff8000006800780b */ /* 0x000fe40003f1d000 */
[----:B--2---:R-:W-:Y:S02]  /*8270*/  FMNMX.FTZ R0, R0, R2, !PT ;  /* 0x0000000200007209 */ /* 0x004fe40007810000 */
[----:B------:R-:W-:Y:S02]  /*8280*/  FSEL R110, R110, RZ, P0 ;  /* 0x000000ff6e6e7208 */ /* 0x000fe40000000000 */
[----:B---3--:R-:W-:Y:S03]  /*8290*/  FMNMX.FTZ R103, R103, R8, !PT ;  /* 0x0000000867677209 */ /* 0x008fe60007810000 */
[--C-:B----4-:R-:W-:Y:S01]  /*82a0*/  FFMA.FTZ R3, R15, c[0x0][0x2d0], -R110.reuse ;  /* 0x0000b4000f037a23 */ /* 0x110fe2000001086e */
[----:B-----5:R-:W-:Y:S01]  /*82b0*/  F2FP.BF16.PACK_AB R178, R65, R61 ;  /* 0x0000003d41b2723e */ /* 0x020fe200000010ff */
[--C-:B------:R-:W-:Y:S02]  /*82c0*/  FFMA.FTZ R2, R11, c[0x0][0x2d0], -R110.reuse ;  /* 0x0000b4000b027a23 */ /* 0x100fe4000001086e */
[----:B------:R1:W-:Y:S01]  /*82d0*/  MUFU.EX2 R235, R3 ;  /* 0x0000000300eb7308 */ /* 0x0003e20000000800 */
[----:B------:R-:W-:Y:S02]  /*82e0*/  FMUL.FTZ R111, R103, c[0x0][0x2d0] ;  /* 0x0000b400676f7a20 */ /* 0x000fe40000410000 */
[--C-:B------:R-:W-:Y:S07]  /*82f0*/  FFMA.FTZ R8, R14, c[0x0][0x2d0], -R110.reuse ;  /* 0x0000b4000e087a23 */ /* 0x100fee000001086e */
[----:B------:R2:W-:Y:S10]  /*8300*/  MUFU.EX2 R60, R2 ;  /* 0x00000002003c7308 */ /* 0x0005f40000000800 */
[----:B------:R-:W3:Y:S01]  /*8310*/  MUFU.EX2 R66, R8 ;  /* 0x0000000800427308 */ /* 0x000ee20000000800 */
[----:B-1----:R-:W-:Y:S09]  /*8320*/  FFMA.FTZ R3, R16, c[0x0][0x2d0], -R110 ;  /* 0x0000b40010037a23 */ /* 0x002ff2000001086e */
[----:B------:R1:W4:Y:S01]  /*8330*/  MUFU.EX2 R237, R3 ;  /* 0x0000000300ed7308 */ /* 0x0003220000000800 */
[----:B--2---:R-:W2:Y:S01]  /*8340*/  SHFL.BFLY PT, R2, R0, 0x1, 0x1f ;  /* 0x0c201f0000027f89 */ /* 0x004ea200000e0000 */
[----:B---3--:R-:W-:Y:S02]  /*8350*/  F2FP.BF16.PACK_AB R179, R66, R60 ;  /* 0x0000003c42b3723e */ /* 0x008fe400000010ff */
[----:B-1----:R-:W-:Y:S02]  /*8360*/  FSEL R3, R105, RZ, P1 ;  /* 0x000000ff69037208 */ /* 0x002fe40000800000 */
[----:B------:R-:W-:Y:S02]  /*8370*/  FSETP.NEU.FTZ.AND P1, PT, R103, -INF , PT ;  /* 0xff8000006700780b */ /* 0x000fe40003f3d000 */
[----:B--2---:R-:W-:Y:S02]  /*8380*/  FMNMX.FTZ R102, R0, R2, !PT ;  /* 0x0000000200667209 */ /* 0x004fe40007810000 */
[----:B------:R-:W-:Y:S02]  /*8390*/  FSEL R111, R111, RZ, P1 ;  /* 0x000000ff6f6f7208 */ /* 0x000fe40000800000 */
[----:B------:R-:W-:Y:S01]  /*83a0*/  FSEL R2, R104, RZ, P0 ;  /* 0x000000ff68027208 */ /* 0x000fe20000000000 */
[C---:B------:R-:W-:Y:S01]  /*83b0*/  FMUL.FTZ R184, R102.reuse, c[0x0][0x2d0] ;  /* 0x0000b40066b87a20 */ /* 0x040fe20000410000 */
[----:B------:R-:W-:Y:S01]  /*83c0*/  FSETP.NEU.FTZ.AND P0, PT, R102, -INF , PT ;  /* 0xff8000006600780b */ /* 0x000fe20003f1d000 */
[--C-:B------:R-:W-:Y:S01]  /*83d0*/  FFMA.FTZ R0, R20, c[0x0][0x2d0], -R111.reuse ;  /* 0x0000b40014007a23 */ /* 0x100fe2000001086f */
[----:B----4-:R-:W-:Y:S01]  /*83e0*/  F2FP.BF16.PACK_AB R177, R237, R235 ;  /* 0x000000ebedb1723e */ /* 0x010fe200000010ff */
[--C-:B------:R-:W-:Y:S01]  /*83f0*/  FFMA.FTZ R8, R17, c[0x0][0x2d0], -R111.reuse ;  /* 0x0000b40011087a23 */ /* 0x100fe2000001086f */
[----:B------:R-:W-:Y:S01]  /*8400*/  FSEL R184, R184, RZ, P0 ;  /* 0x000000ffb8b87208 */ /* 0x000fe20000000000 */
[----:B------:R1:W-:Y:S10]  /*8410*/  MUFU.EX2 R56, R0 ;  /* 0x0000000000387308 */ /* 0x0003f40000000800 */
[----:B------:R2:W-:Y:S01]  /*8420*/  MUFU.EX2 R233, R8 ;  /* 0x0000000800e97308 */ /* 0x0005e20000000800 */
[--C-:B-1----:R-:W-:Y:S09]  /*8430*/  FFMA.FTZ R0, R22, c[0x0][0x2d0], -R111.reuse ;  /* 0x0000b40016007a23 */ /* 0x102ff2000001086f */
[----:B------:R1:W3:Y:S01]  /*8440*/  MUFU.EX2 R59, R0 ;  /* 0x00000000003b7308 */ /* 0x0002e20000000800 */
[----:B--2---:R-:W-:Y:S09]  /*8450*/  FFMA.FTZ R8, R18, c[0x0][0x2d0], -R111 ;  /* 0x0000b40012087a23 */ /* 0x004ff2000001086f */
[----:B------:R2:W4:Y:S01]  /*8460*/  MUFU.EX2 R241, R8 ;  /* 0x0000000800f17308 */ /* 0x0005220000000800 */
[--C-:B-1----:R-:W-:Y:S01]  /*8470*/  FFMA.FTZ R0, R25, c[0x0][0x2d0], -R184.reuse ;  /* 0x0000b40019007a23 */ /* 0x102fe200000108b8 */
[----:B---3--:R-:W-:Y:S08]  /*8480*/  F2FP.BF16.PACK_AB R182, R59, R56 ;  /* 0x000000383bb6723e */ /* 0x008ff000000010ff */
[----:B------:R1:W-:Y:S01]  /*8490*/  MUFU.EX2 R229, R0 ;  /* 0x0000000000e57308 */ /* 0x0003e20000000800 */
[--C-:B--2---:R-:W-:Y:S01]  /*84a0*/  FFMA.FTZ R8, R21, c[0x0][0x2d0], -R184.reuse ;  /* 0x0000b40015087a23 */ /* 0x104fe200000108b8 */
[----:B----4-:R-:W-:Y:S08]  /*84b0*/  F2FP.BF16.PACK_AB R180, R241, R233 ;  /* 0x000000e9f1b4723e */ /* 0x010ff000000010ff */
[----:B------:R-:W-:Y:S01]  /*84c0*/  MUFU.EX2 R57, R8 ;  /* 0x0000000800397308 */ /* 0x000fe20000000800 */
[--C-:B-1----:R-:W-:Y:S09]  /*84d0*/  FFMA.FTZ R0, R24, c[0x0][0x2d0], -R184.reuse ;  /* 0x0000b40018007a23 */ /* 0x102ff200000108b8 */
[----:B------:R1:W2:Y:S02]  /*84e0*/  MUFU.EX2 R63, R0 ;  /* 0x00000000003f7308 */ /* 0x0002a40000000800 */
[----:B-1----:R-:W-:Y:S01]  /*84f0*/  FFMA.FTZ R0, R26, c[0x0][0x2d0], -R184 ;  /* 0x0000b4001a007a23 */ /* 0x002fe200000108b8 */
[----:B--2---:R-:W-:Y:S07]  /*8500*/  F2FP.BF16.PACK_AB R181, R63, R229 ;  /* 0x000000e53fb5723e */ /* 0x004fee00000010ff */
[----:B------:R1:W2:Y:S02]  /*8510*/  MUFU.EX2 R67, R0 ;  /* 0x0000000000437308 */ /* 0x0002a40000000800 */
[----:B-1----:R-:W-:Y:S01]  /*8520*/  FADD.FTZ R0, -R3, R100 ;  /* 0x0000006403007221 */ /* 0x002fe20000010100 */
[----:B------:R-:W-:Y:S02]  /*8530*/  @P6 SHF.L.U32 R3, R183, 0x1, RZ ;  /* 0x00000001b7036819 */ /* 0x000fe400000006ff */
[----:B--2---:R-:W-:Y:S01]  /*8540*/  F2FP.BF16.PACK_AB R183, R57, R67 ;  /* 0x0000004339b7723e */ /* 0x004fe200000010ff */
[----:B------:R-:W-:Y:S02]  /*8550*/  FMUL.FTZ R0, R0, c[0x0][0x2d0] ;  /* 0x0000b40000007a20 */ /* 0x000fe40000410000 */
[----:B------:R1:W-:Y:S02]  /*8560*/  @P6 LDGSTS.E.BYPASS.LTC128B.128 [R3+0x3100], [R34.64], !P5 ;  /* 0x0310000022036fae */ /* 0x0003e4000e901d46 */
[----:B------:R2:W3:Y:S06]  /*8570*/  MUFU.EX2 R100, R0 ;  /* 0x0000000000647308 */ /* 0x0004ec0000000800 */
[----:B------:R1:W-:Y:S08]  /*8580*/  @P6 LDGSTS.E.BYPASS.LTC128B.128 [R3+0x4100], [R30.64], !P4 ;  /* 0x041000001e036fae */ /* 0x0003f0000e101d46 */
[----:B------:R4:W-:Y:S08]  /*8590*/  @P6 LDGSTS.E.BYPASS.LTC128B.128 [R3+0x5100], [R32.64], !P3 ;  /* 0x0510000020036fae */ /* 0x0009f0000d901d46 */
[----:B------:R1:W-:Y:S01]  /*85a0*/  @P6 LDGSTS.E.BYPASS.LTC128B.128 [R3+0x3900], [R28.64], !P5 ;  /* 0x039000001c036fae */ /* 0x0003e2000e901d46 */
[----:B--2---:R-:W-:Y:S01]  /*85b0*/  FADD.FTZ R0, -R2, R101 ;  /* 0x0000006502007221 */ /* 0x004fe20000010100 */
[----:B------:R-:W-:Y:S01]  /*85c0*/  FSEL R2, R103, RZ, P1 ;  /* 0x000000ff67027208 */ /* 0x000fe20000800000 */
[----:B---3--:R-:W-:Y:S02]  /*85d0*/  FMUL.FTZ R16, R100, R124 ;  /* 0x0000007c64107220 */ /* 0x008fe40000410000 */
[----:B------:R-:W-:Y:S03]  /*85e0*/  FMUL.FTZ R0, R0, c[0x0][0x2d0] ;  /* 0x0000b40000007a20 */ /* 0x000fe60000410000 */
[----:B------:R2:W-:Y:S01]  /*85f0*/  @P6 LDGSTS.E.BYPASS.LTC128B.128 [R3+0x4900], [R6.64], !P4 ;  /* 0x0490000006036fae */ /* 0x0005e2000e101d46 */
[C---:B------:R-:W-:Y:S01]  /*8600*/  FMUL.FTZ R17, R100.reuse, R125 ;  /* 0x0000007d64117220 */ /* 0x040fe20000410000 */
[----:B------:R3:W2:Y:S01]  /*8610*/  MUFU.EX2 R101, R0 ;  /* 0x0000000000657308 */ /* 0x0006a20000000800 */
[C---:B------:R-:W-:Y:S02]  /*8620*/  FMUL.FTZ R49, R100.reuse, R157 ;  /* 0x0000009d64317220 */ /* 0x040fe40000410000 */
[----:B------:R-:W-:Y:S02]  /*8630*/  IMAD.MOV.U32 R157, RZ, RZ, R230 ;  /* 0x000000ffff9d7224 */ /* 0x000fe400078e00e6 */
[C---:B------:R-:W-:Y:S01]  /*8640*/  FMUL.FTZ R68, R100.reuse, R68 ;  /* 0x0000004464447220 */ /* 0x040fe20000410000 */
[----:B------:R1:W-:Y:S01]  /*8650*/  @P6 LDGSTS.E.BYPASS.LTC128B.128 [R3+0x5900], [R4.64], !P3 ;  /* 0x0590000004036fae */ /* 0x0003e2000d901d46 */
[C---:B------:R-:W-:Y:S02]  /*8660*/  FMUL.FTZ R69, R100.reuse, R69 ;  /* 0x0000004564457220 */ /* 0x040fe40000410000 */
[C---:B----4-:R-:W-:Y:S02]  /*8670*/  FMUL.FTZ R32, R100.reuse, R140 ;  /* 0x0000008c64207220 */ /* 0x050fe40000410000 */
[C---:B------:R-:W-:Y:S01]  /*8680*/  FMUL.FTZ R33, R100.reuse, R141 ;  /* 0x0000008d64217220 */ /* 0x040fe20000410000 */
[----:B------:R-:W-:Y:S01]  /*8690*/  MOV R141, R64 ;  /* 0x00000040008d7202 */ /* 0x000fe20000000f00 */
[C---:B------:R-:W-:Y:S01]  /*86a0*/  FMUL.FTZ R64, R100.reuse, R172 ;  /* 0x000000ac64407220 */ /* 0x040fe20000410000 */
[----:B------:R-:W4:Y:S01]  /*86b0*/  LDSM.16.MT88.4 R20, [R205] ;  /* 0x00000000cd14783b */ /* 0x000f220000004200 */
[C---:B------:R-:W-:Y:S02]  /*86c0*/  FMUL.FTZ R80, R100.reuse, R80 ;  /* 0x0000005064507220 */ /* 0x040fe40000410000 */
[C---:B------:R-:W-:Y:S02]  /*86d0*/  FMUL.FTZ R81, R100.reuse, R81 ;  /* 0x0000005164517220 */ /* 0x040fe40000410000 */
[----:B------:R-:W-:Y:S02]  /*86e0*/  IMAD.MOV.U32 R140, RZ, RZ, R226 ;  /* 0x000000ffff8c7224 */ /* 0x000fe400078e00e2 */
[C---:B------:R-:W-:Y:S01]  /*86f0*/  FMUL.FTZ R84, R100.reuse, R84 ;  /* 0x0000005464547220 */ /* 0x040fe20000410000 */
[----:B------:R-:W5:Y:S01]  /*8700*/  LDSM.16.MT88.4 R36, [R206] ;  /* 0x00000000ce24783b */ /* 0x000f620000004200 */
[----:B------:R-:W-:Y:S02]  /*8710*/  FMUL.FTZ R85, R100, R85 ;  /* 0x0000005564557220 */ /* 0x000fe40000410000 */
[----:B---3--:R-:W-:Y:S01]  /*8720*/  FADD.FTZ R0, -R2, R106 ;  /* 0x0000006a02007221 */ /* 0x008fe20000010100 */
[----:B------:R-:W-:Y:S01]  /*8730*/  FSEL R2, R102, RZ, P0 ;  /* 0x000000ff66027208 */ /* 0x000fe20000000000 */
[C---:B--2---:R-:W-:Y:S02]  /*8740*/  FMUL.FTZ R6, R101.reuse, R114 ;  /* 0x0000007265067220 */ /* 0x044fe40000410000 */
[----:B------:R-:W-:Y:S01]  /*8750*/  FMUL.FTZ R0, R0, c[0x0][0x2d0] ;  /* 0x0000b40000007a20 */ /* 0x000fe20000410000 */
[----:B------:R-:W2:Y:S01]  /*8760*/  LDSM.16.MT88.4 R52, [R205+0x1000] ;  /* 0x00100000cd34783b */ /* 0x000ea20000004200 */
[C---:B------:R-:W-:Y:S02]  /*8770*/  FMUL.FTZ R7, R101.reuse, R115 ;  /* 0x0000007365077220 */ /* 0x040fe40000410000 */
[----:B-1----:R1:W3:Y:S01]  /*8780*/  MUFU.EX2 R3, R0 ;  /* 0x0000000000037308 */ /* 0x0022e20000000800 */
[C---:B------:R-:W-:Y:S02]  /*8790*/  FMUL.FTZ R4, R100.reuse, R112 ;  /* 0x0000007064047220 */ /* 0x040fe40000410000 */
[----:B------:R-:W-:Y:S02]  /*87a0*/  FMUL.FTZ R5, R100, R113 ;  /* 0x0000007164057220 */ /* 0x000fe40000410000 */
[----:B------:R-:W2:Y:S01]  /*87b0*/  LDSM.16.MT88.4 R112, [R206+0x1000] ;  /* 0x00100000ce70783b */ /* 0x000ea20000004200 */
[C---:B------:R-:W-:Y:S02]  /*87c0*/  FMUL.FTZ R18, R101.reuse, R126 ;  /* 0x0000007e65127220 */ /* 0x040fe40000410000 */
[----:B------:R-:W-:Y:S02]  /*87d0*/  FMUL.FTZ R19, R101, R127 ;  /* 0x0000007f65137220 */ /* 0x000fe40000410000 */
[--C-:B------:R-:W-:Y:S02]  /*87e0*/  FFMA.FTZ R140, R140, c[0x0][0x2d0], -R110.reuse ;  /* 0x0000b4008c8c7a23 */ /* 0x100fe4000001086e */
[----:B------:R-:W-:Y:S01]  /*87f0*/  FFMA.FTZ R141, R141, c[0x0][0x2d0], -R110 ;  /* 0x0000b4008d8d7a23 */ /* 0x000fe2000001086e */
[----:B------:R-:W-:Y:S01]  /*8800*/  LDSM.16.MT88.4 R124, [R206+0x400] ;  /* 0x00040000ce7c783b */ /* 0x000fe20000004200 */
[C---:B------:R-:W-:Y:S02]  /*8810*/  FMUL.FTZ R70, R101.reuse, R70 ;  /* 0x0000004665467220 */ /* 0x040fe40000410000 */
[C---:B------:R-:W-:Y:S02]  /*8820*/  FMUL.FTZ R71, R101.reuse, R71 ;  /* 0x0000004765477220 */ /* 0x040fe40000410000 */
[C---:B------:R-:W-:Y:S02]  /*8830*/  FMUL.FTZ R82, R101.reuse, R82 ;  /* 0x0000005265527220 */ /* 0x040fe40000410000 */
[----:B------:R-:W-:Y:S01]  /*8840*/  FMUL.FTZ R83, R101, R83 ;  /* 0x0000005365537220 */ /* 0x000fe20000410000 */
[-C--:B----4-:R-:W-:Y:S01]  /*8850*/  HMMA.16816.F32.BF16 R4, R176, R20.reuse, R4 ;  /* 0x00000014b004723c */ /* 0x090fe20000041804 */
[----:B------:R-:W0:Y:S02]  /*8860*/  LDGDEPBAR ;  /* 0x00000000000079af */ /* 0x000e240000000000 */
[----:B-1----:R-:W-:Y:S01]  /*8870*/  FADD.FTZ R0, -R2, R107 ;  /* 0x0000006b02007221 */ /* 0x002fe20000010100 */
[----:B------:R-:W-:Y:S01]  /*8880*/  MOV R107, R231 ;  /* 0x000000e7006b7202 */ /* 0x000fe20000000f00 */
[--C-:B------:R-:W-:Y:S02]  /*8890*/  FFMA.FTZ R2, R40, c[0x0][0x2d0], -R109.reuse ;  /* 0x0000b40028027a23 */ /* 0x100fe4000001086d */
[----:B------:R-:W-:Y:S02]  /*88a0*/  FMUL.FTZ R0, R0, c[0x0][0x2d0] ;  /* 0x0000b40000007a20 */ /* 0x000fe40000410000 */
[----:B------:R1:W-:Y:S03]  /*88b0*/  MUFU.EX2 R42, R2 ;  /* 0x00000002002a7308 */ /* 0x0003e60000000800 */
[C---:B---3--:R-:W-:Y:S02]  /*88c0*/  FMUL.FTZ R8, R3.reuse, R116 ;  /* 0x0000007403087220 */ /* 0x048fe40000410000 */
[C---:B------:R-:W-:Y:S02]  /*88d0*/  FMUL.FTZ R9, R3.reuse, R117 ;  /* 0x0000007503097220 */ /* 0x040fe40000410000 */
[C---:B------:R-:W-:Y:S02]  /*88e0*/  FMUL.FTZ R12, R3.reuse, R120 ;  /* 0x00000078030c7220 */ /* 0x040fe40000410000 */
[C---:B------:R-:W-:Y:S01]  /*88f0*/  FMUL.FTZ R13, R3.reuse, R121 ;  /* 0x00000079030d7220 */ /* 0x040fe20000410000 */
[----:B------:R-:W3:Y:S01]  /*8900*/  MUFU.EX2 R0, R0 ;  /* 0x0000000000007308 */ /* 0x000ee20000000800 */
[C---:B------:R-:W-:Y:S01]  /*8910*/  FMUL.FTZ R24, R3.reuse, R132 ;  /* 0x0000008403187220 */ /* 0x040fe20000410000 */
[----:B------:R-:W-:Y:S01]  /*8920*/  MOV R132, R228 ;  /* 0x000000e400847202 */ /* 0x000fe20000000f00 */
[C---:B------:R-:W-:Y:S01]  /*8930*/  FMUL.FTZ R25, R3.reuse, R133 ;  /* 0x0000008503197220 */ /* 0x040fe20000410000 */
[----:B------:R-:W-:Y:S01]  /*8940*/  MOV R133, R229 ;  /* 0x000000e500857202 */ /* 0x000fe20000000f00 */
[C---:B------:R-:W-:Y:S01]  /*8950*/  FMUL.FTZ R28, R3.reuse, R136 ;  /* 0x00000088031c7220 */ /* 0x040fe20000410000 */
[----:B------:R-:W-:Y:S01]  /*8960*/  MOV R136, R235 ;  /* 0x000000eb00887202 */ /* 0x000fe20000000f00 */
[----:B------:R-:W-:Y:S02]  /*8970*/  FMUL.FTZ R29, R3, R137 ;  /* 0x00000089031d7220 */ /* 0x000fe40000410000 */
[C---:B------:R-:W-:Y:S01]  /*8980*/  FMUL.FTZ R34, R101.reuse, R142 ;  /* 0x0000008e65227220 */ /* 0x040fe20000410000 */
[----:B------:R-:W-:Y:S01]  /*8990*/  MOV R142, R242 ;  /* 0x000000f2008e7202 */ /* 0x000fe20000000f00 */
[----:B------:R-:W-:Y:S02]  /*89a0*/  FMUL.FTZ R35, R101, R143 ;  /* 0x0000008f65237220 */ /* 0x000fe40000410000 */
[----:B------:R-:W-:Y:S01]  /*89b0*/  FMUL.FTZ R40, R3, R148 ;  /* 0x0000009403287220 */ /* 0x000fe20000410000 */
[----:B------:R-:W-:Y:S01]  /*89c0*/  MOV R148, R57 ;  /* 0x0000003900947202 */ /* 0x000fe20000000f00 */
[----:B-1----:R-:W-:Y:S02]  /*89d0*/  FFMA.FTZ R2, R41, c[0x0][0x2d0], -R109 ;  /* 0x0000b40029027a23 */ /* 0x002fe4000001086d */
[----:B------:R-:W-:Y:S02]  /*89e0*/  FMUL.FTZ R41, R3, R149 ;  /* 0x0000009503297220 */ /* 0x000fe40000410000 */
[----:B------:R1:W4:Y:S01]  /*89f0*/  MUFU.EX2 R46, R2 ;  /* 0x00000002002e7308 */ /* 0x0003220000000800 */
[C---:B------:R-:W-:Y:S02]  /*8a00*/  FMUL.FTZ R51, R101.reuse, R159 ;  /* 0x0000009f65337220 */ /* 0x040fe40000410000 */
[----:B------:R-:W-:Y:S02]  /*8a10*/  IMAD.MOV.U32 R159, RZ, RZ, R251 ;  /* 0x000000ffff9f7224 */ /* 0x000fe400078e00fb */
[C---:B---3--:R-:W-:Y:S02]  /*8a20*/  FMUL.FTZ R10, R0.reuse, R118 ;  /* 0x00000076000a7220 */ /* 0x048fe40000410000 */
[C---:B------:R-:W-:Y:S02]  /*8a30*/  FMUL.FTZ R11, R0.reuse, R119 ;  /* 0x00000077000b7220 */ /* 0x040fe40000410000 */
[----:B------:R-:W3:Y:S01]  /*8a40*/  LDSM.16.MT88.4 R116, [R205+0x2000] ;  /* 0x00200000cd74783b */ /* 0x000ee20000004200 */
[----:B------:R-:W-:Y:S02]  /*8a50*/  IMAD.MOV.U32 R137, RZ, RZ, R236 ;  /* 0x000000ffff897224 */ /* 0x000fe400078e00ec */
[C---:B------:R-:W-:Y:S02]  /*8a60*/  FMUL.FTZ R14, R0.reuse, R122 ;  /* 0x0000007a000e7220 */ /* 0x040fe40000410000 */
[C---:B------:R-:W-:Y:S04]  /*8a70*/  HMMA.16816.F32.BF16 R8, R180.reuse, R20, R8 ;  /* 0x00000014b408723c */ /* 0x040fe80000041808 */
[C---:B------:R-:W-:Y:S02]  /*8a80*/  FMUL.FTZ R15, R0.reuse, R123 ;  /* 0x0000007b000f7220 */ /* 0x040fe40000410000 */
[----:B------:R-:W-:Y:S01]  /*8a90*/  FMUL.FTZ R26, R0, R134 ;  /* 0x00000086001a7220 */ /* 0x000fe20000410000 */
[----:B------:R-:W-:Y:S01]  /*8aa0*/  MOV R134, R233 ;  /* 0x000000e900867202 */ /* 0x000fe20000000f00 */
[C---:B------:R-:W-:Y:S03]  /*8ab0*/  FMUL.FTZ R20, R100.reuse, R128 ;  /* 0x0000008064147220 */ /* 0x040fe60000410000 */
[-C--:B------:R-:W-:Y:S03]  /*8ac0*/  HMMA.16816.F32.BF16 R12, R180, R22.reuse, R12 ;  /* 0x00000016b40c723c */ /* 0x080fe6000004180c */
[----:B------:R-:W-:Y:S02]  /*8ad0*/  FMUL.FTZ R21, R100, R129 ;  /* 0x0000008164157220 */ /* 0x000fe40000410000 */
[C---:B------:R-:W-:Y:S02]  /*8ae0*/  FMUL.FTZ R27, R0.reuse, R135 ;  /* 0x00000087001b7220 */ /* 0x040fe40000410000 */
[----:B------:R-:W-:Y:S01]  /*8af0*/  IMAD.MOV.U32 R135, RZ, RZ, R234 ;  /* 0x000000ffff877224 */ /* 0x000fe200078e00ea */
[C---:B------:R-:W-:Y:S04]  /*8b00*/  HMMA.16816.F32.BF16 R16, R176.reuse, R22, R16 ;  /* 0x00000016b010723c */ /* 0x040fe80000041810 */
[C---:B------:R-:W-:Y:S01]  /*8b10*/  FMUL.FTZ R30, R0.reuse, R138 ;  /* 0x0000008a001e7220 */ /* 0x040fe20000410000 */
[----:B------:R-:W-:Y:S01]  /*8b20*/  MOV R138, R237 ;  /* 0x000000ed008a7202 */ /* 0x000fe20000000f00 */
[----:B------:R-:W-:Y:S02]  /*8b30*/  FMUL.FTZ R31, R0, R139 ;  /* 0x0000008b001f7220 */ /* 0x000fe40000410000 */
[C---:B------:R-:W-:Y:S04]  /*8b40*/  FMUL.FTZ R22, R101.reuse, R130 ;  /* 0x0000008265167220 */ /* 0x040fe80000410000 */
[----:B------:R-:W-:Y:S02]  /*8b50*/  FMUL.FTZ R23, R101, R131 ;  /* 0x0000008365177220 */ /* 0x000fe40000410000 */
[----:B------:R-:W-:Y:S01]  /*8b60*/  LDSM.16.MT88.4 R128, [R205+0x1400] ;  /* 0x00140000cd80783b */ /* 0x000fe20000004200 */
[----:B------:R-:W-:Y:S02]  /*8b70*/  IMAD.MOV.U32 R139, RZ, RZ, R241 ;  /* 0x000000ffff8b7224 */ /* 0x000fe400078e00f1 */
[----:B-1----:R-:W-:Y:S02]  /*8b80*/  FFMA.FTZ R2, R44, c[0x0][0x2d0], -R109 ;  /* 0x0000b4002c027a23 */ /* 0x002fe4000001086d */
[-C--:B-----5:R-:W-:Y:S02]  /*8b90*/  HMMA.16816.F32.BF16 R20, R176, R36.reuse, R20 ;  /* 0x00000024b014723c */ /* 0x0a0fe40000041814 */
[----:B------:R1:W5:Y:S01]  /*8ba0*/  MUFU.EX2 R48, R2 ;  /* 0x0000000200307308 */ /* 0x0003620000000800 */
[C---:B------:R-:W-:Y:S02]  /*8bb0*/  FMUL.FTZ R43, R0.reuse, R151 ;  /* 0x00000097002b7220 */ /* 0x040fe40000410000 */
[----:B------:R-:W-:Y:S02]  /*8bc0*/  IMAD.MOV.U32 R143, RZ, RZ, R249 ;  /* 0x000000ffff8f7224 */ /* 0x000fe400078e00f9 */
[C---:B------:R-:W-:Y:S01]  /*8bd0*/  FMUL.FTZ R44, R3.reuse, R152 ;  /* 0x00000098032c7220 */ /* 0x040fe20000410000 */
[C---:B------:R-:W-:Y:S04]  /*8be0*/  HMMA.16816.F32.BF16 R24, R180.reuse, R36, R24 ;  /* 0x00000024b418723c */ /* 0x040fe80000041818 */
[C---:B------:R-:W-:Y:S01]  /*8bf0*/  FMUL.FTZ R47, R0.reuse, R155 ;  /* 0x0000009b002f7220 */ /* 0x040fe20000410000 */
[----:B----4-:R-:W-:Y:S01]  /*8c00*/  MOV R152, R46 ;  /* 0x0000002e00987202 */ /* 0x010fe20000000f00 */
[----:B------:R-:W-:Y:S01]  /*8c10*/  FMUL.FTZ R46, R0, R154 ;  /* 0x0000009a002e7220 */ /* 0x000fe20000410000 */
[----:B------:R-:W-:Y:S01]  /*8c20*/  MOV R154, R56 ;  /* 0x00000038009a7202 */ /* 0x000fe20000000f00 */
[-C--:B------:R-:W-:Y:S04]  /*8c30*/  HMMA.16816.F32.BF16 R28, R180, R38.reuse, R28 ;  /* 0x00000026b41c723c */ /* 0x080fe8000004181c */
[----:B------:R-:W-:Y:S02]  /*8c40*/  FMUL.FTZ R56, R3, R164 ;  /* 0x000000a403387220 */ /* 0x000fe40000410000 */
[----:B------:R-:W-:Y:S02]  /*8c50*/  IMAD.MOV.U32 R164, RZ, RZ, R136 ;  /* 0x000000ffffa47224 */ /* 0x000fe400078e0088 */
[C---:B------:R-:W-:Y:S04]  /*8c60*/  HMMA.16816.F32.BF16 R32, R176.reuse, R38, R32 ;  /* 0x00000026b020723c */ /* 0x040fe80000041820 */
[C---:B------:R-:W-:Y:S02]  /*8c70*/  FMUL.FTZ R36, R100.reuse, R144 ;  /* 0x0000009064247220 */ /* 0x040fe40000410000 */
[----:B------:R-:W-:Y:S01]  /*8c80*/  FMUL.FTZ R37, R100, R145 ;  /* 0x0000009164257220 */ /* 0x000fe20000410000 */
[----:B------:R-:W-:Y:S01]  /*8c90*/  MOV R145, R61 ;  /* 0x0000003d00917202 */ /* 0x000fe20000000f00 */
[C---:B------:R-:W-:Y:S04]  /*8ca0*/  FMUL.FTZ R38, R101.reuse, R146 ;  /* 0x0000009265267220 */ /* 0x040fe80000410000 */
[----:B------:R-:W-:Y:S02]  /*8cb0*/  FMUL.FTZ R39, R101, R147 ;  /* 0x0000009365277220 */ /* 0x000fe40000410000 */
[----:B-1----:R-:W-:Y:S02]  /*8cc0*/  FFMA.FTZ R2, R45, c[0x0][0x2d0], -R109 ;  /* 0x0000b4002d027a23 */ /* 0x002fe4000001086d */
[C---:B------:R-:W-:Y:S02]  /*8cd0*/  FMUL.FTZ R45, R3.reuse, R153 ;  /* 0x00000099032d7220 */ /* 0x040fe40000410000 */
[----:B------:R-:W-:Y:S01]  /*8ce0*/  FMUL.FTZ R57, R3, R165 ;  /* 0x000000a503397220 */ /* 0x000fe20000410000 */
[-C--:B--2---:R-:W-:Y:S03]  /*8cf0*/  HMMA.16816.F32.BF16 R36, R176, R52.reuse, R36 ;  /* 0x00000034b024723c */ /* 0x084fe60000041824 */
[----:B------:R-:W-:Y:S01]  /*8d00*/  IMAD.MOV.U32 R147, RZ, RZ, R42 ;  /* 0x000000ffff937224 */ /* 0x000fe200078e002a */
[----:B------:R-:W-:Y:S01]  /*8d10*/  MOV R165, R135 ;  /* 0x0000008700a57202 */ /* 0x000fe20000000f00 */
[C---:B------:R-:W-:Y:S01]  /*8d20*/  FMUL.FTZ R42, R0.reuse, R150 ;  /* 0x00000096002a7220 */ /* 0x040fe20000410000 */
[----:B------:R-:W-:Y:S01]  /*8d30*/  MOV R150, R66 ;  /* 0x0000004200967202 */ /* 0x000fe20000000f00 */
[C---:B------:R-:W-:Y:S02]  /*8d40*/  FMUL.FTZ R66, R101.reuse, R174 ;  /* 0x000000ae65427220 */ /* 0x040fe40000410000 */
[----:B------:R-:W-:Y:S03]  /*8d50*/  FMUL.FTZ R58, R0, R166 ;  /* 0x000000a6003a7220 */ /* 0x000fe60000410000 */
[C---:B------:R-:W-:Y:S01]  /*8d60*/  HMMA.16816.F32.BF16 R40, R180.reuse, R52, R40 ;  /* 0x00000034b428723c */ /* 0x040fe20000041828 */
[----:B------:R1:W2:Y:S03]  /*8d70*/  MUFU.EX2 R53, R2 ;  /* 0x0000000200357308 */ /* 0x0002a60000000800 */
[----:B------:R-:W-:Y:S01]  /*8d80*/  MOV R166, R133 ;  /* 0x0000008500a67202 */ /* 0x000fe20000000f00 */
[----:B------:R-:W-:Y:S02]  /*8d90*/  IMAD.MOV.U32 R144, RZ, RZ, R63 ;  /* 0x000000ffff907224 */ /* 0x000fe400078e003f */
[C---:B------:R-:W-:Y:S01]  /*8da0*/  FMUL.FTZ R52, R100.reuse, R160 ;  /* 0x000000a064347220 */ /* 0x040fe20000410000 */
[-C--:B------:R-:W-:Y:S04]  /*8db0*/  HMMA.16816.F32.BF16 R44, R180, R54.reuse, R44 ;  /* 0x00000036b42c723c */ /* 0x080fe8000004182c */
[----:B-----5:R-:W-:Y:S02]  /*8dc0*/  IMAD.MOV.U32 R155, RZ, RZ, R48 ;  /* 0x000000ffff9b7224 */ /* 0x020fe400078e0030 */
[----:B------:R-:W-:Y:S02]  /*8dd0*/  FMUL.FTZ R48, R100, R156 ;  /* 0x0000009c64307220 */ /* 0x000fe40000410000 */
[----:B------:R-:W-:Y:S04]  /*8de0*/  FMUL.FTZ R50, R101, R158 ;  /* 0x0000009e65327220 */ /* 0x000fe80000410000 */
[----:B------:R-:W-:Y:S02]  /*8df0*/  IMAD.MOV.U32 R156, RZ, RZ, R60 ;  /* 0x000000ffff9c7224 */ /* 0x000fe400078e003c */
[----:B------:R-:W-:Y:S01]  /*8e00*/  FMUL.FTZ R60, R3, R168 ;  /* 0x000000a8033c7220 */ /* 0x000fe20000410000 */
[C---:B------:R-:W-:Y:S04]  /*8e10*/  HMMA.16816.F32.BF16 R48, R176.reuse, R54, R48 ;  /* 0x00000036b030723c */ /* 0x040fe80000041830 */
[----:B-1----:R-:W-:Y:S01]  /*8e20*/  FFMA.FTZ R2, R186, c[0x0][0x2d0], -R110 ;  /* 0x0000b400ba027a23 */ /* 0x002fe2000001086e */
[----:B------:R-:W-:Y:S01]  /*8e30*/  MOV R186, R240 ;  /* 0x000000f000ba7202 */ /* 0x000fe20000000f00 */
[----:B------:R-:W-:Y:S01]  /*8e40*/  IMAD.MOV.U32 R149, RZ, RZ, R59 ;  /* 0x000000ffff957224 */ /* 0x000fe200078e003b */
[----:B--2---:R-:W-:Y:S01]  /*8e50*/  MOV R160, R53 ;  /* 0x0000003500a07202 */ /* 0x004fe20000000f00 */
[----:B------:R1:W-:Y:S01]  /*8e60*/  MUFU.EX2 R146, R2 ;  /* 0x0000000200927308 */ /* 0x0003e20000000800 */
[----:B------:R-:W-:Y:S03]  /*8e70*/  FMUL.FTZ R53, R100, R161 ;  /* 0x000000a164357220 */ /* 0x000fe60000410000 */
[----:B------:R-:W-:Y:S01]  /*8e80*/  IMAD.MOV.U32 R161, RZ, RZ, R239 ;  /* 0x000000ffffa17224 */ /* 0x000fe200078e00ef */
[----:B------:R-:W-:Y:S01]  /*8e90*/  MOV R168, R164 ;  /* 0x000000a400a87202 */ /* 0x000fe20000000f00 */
[C---:B------:R-:W-:Y:S02]  /*8ea0*/  FMUL.FTZ R54, R101.reuse, R162 ;  /* 0x000000a265367220 */ /* 0x040fe40000410000 */
[----:B------:R-:W-:Y:S02]  /*8eb0*/  IMAD.MOV.U32 R162, RZ, RZ, R232 ;  /* 0x000000ffffa27224 */ /* 0x000fe400078e00e8 */
[----:B------:R-:W-:Y:S01]  /*8ec0*/  FMUL.FTZ R55, R101, R163 ;  /* 0x000000a365377220 */ /* 0x000fe20000410000 */
[----:B------:R-:W-:Y:S01]  /*8ed0*/  MOV R163, R137 ;  /* 0x0000008900a37202 */ /* 0x000fe20000000f00 */
[C---:B------:R-:W-:Y:S02]  /*8ee0*/  FMUL.FTZ R59, R0.reuse, R167 ;  /* 0x000000a7003b7220 */ /* 0x040fe40000410000 */
[----:B------:R-:W-:Y:S02]  /*8ef0*/  IMAD.MOV.U32 R167, RZ, RZ, R134 ;  /* 0x000000ffffa77224 */ /* 0x000fe400078e0086 */
[----:B------:R-:W-:Y:S01]  /*8f00*/  FMUL.FTZ R61, R3, R169 ;  /* 0x000000a9033d7220 */ /* 0x000fe20000410000 */
[-C--:B------:R-:W-:Y:S03]  /*8f10*/  HMMA.16816.F32.BF16 R52, R176, R112.reuse, R52 ;  /* 0x00000070b034723c */ /* 0x080fe60000041834 */
[C---:B------:R-:W-:Y:S01]  /*8f20*/  FMUL.FTZ R62, R0.reuse, R170 ;  /* 0x000000aa003e7220 */ /* 0x040fe20000410000 */
[----:B------:R-:W-:Y:S01]  /*8f30*/  MOV R169, R165 ;  /* 0x000000a500a97202 */ /* 0x000fe20000000f00 */
[----:B------:R-:W-:Y:S02]  /*8f40*/  FMUL.FTZ R63, R0, R171 ;  /* 0x000000ab003f7220 */ /* 0x000fe40000410000 */
[--C-:B-1----:R-:W-:Y:S01]  /*8f50*/  FFMA.FTZ R2, R188, c[0x0][0x2d0], -R110.reuse ;  /* 0x0000b400bc027a23 */ /* 0x102fe2000001086e */
[C---:B------:R-:W-:Y:S03]  /*8f60*/  HMMA.16816.F32.BF16 R56, R180.reuse, R112, R56 ;  /* 0x00000070b438723c */ /* 0x040fe60000041838 */
[----:B------:R1:W2:Y:S01]  /*8f70*/  MUFU.EX2 R251, R2 ;  /* 0x0000000200fb7308 */ /* 0x0002a20000000800 */
[----:B------:R-:W-:Y:S01]  /*8f80*/  MOV R188, R250 ;  /* 0x000000fa00bc7202 */ /* 0x000fe20000000f00 */
[----:B------:R-:W-:Y:S02]  /*8f90*/  IMAD.MOV.U32 R153, RZ, RZ, R67 ;  /* 0x000000ffff997224 */ /* 0x000fe400078e0043 */
[----:B------:R-:W-:Y:S01]  /*8fa0*/  FMUL.FTZ R67, R101, R175 ;  /* 0x000000af65437220 */ /* 0x000fe20000410000 */
[-C--:B------:R-:W-:Y:S04]  /*8fb0*/  HMMA.16816.F32.BF16 R60, R180, R114.reuse, R60 ;  /* 0x00000072b43c723c */ /* 0x080fe8000004183c */
[----:B------:R-:W-:Y:S02]  /*8fc0*/  IMAD.MOV.U32 R151, RZ, RZ, R65 ;  /* 0x000000ffff977224 */ /* 0x000fe400078e0041 */
[----:B------:R-:W-:Y:S02]  /*8fd0*/  FMUL.FTZ R65, R100, R173 ;  /* 0x000000ad64417220 */ /* 0x000fe40000410000 */
[----:B------:R-:W-:Y:S01]  /*8fe0*/  LDSM.16.MT88.4 R172, [R206+0x1c00] ;  /* 0x001c0000ceac783b */ /* 0x000fe20000004200 */
[C---:B------:R-:W-:Y:S03]  /*8ff0*/  FMUL.FTZ R72, R3.reuse, R72 ;  /* 0x0000004803487220 */ /* 0x040fe60000410000 */
[----:B------:R-:W-:Y:S01]  /*9000*/  FMUL.FTZ R73, R3, R73 ;  /* 0x0000004903497220 */ /* 0x000fe20000410000 */
[C---:B------:R-:W-:Y:S03]  /*9010*/  HMMA.16816.F32.BF16 R64, R176.reuse, R114, R64 ;  /* 0x00000072b040723c */ /* 0x040fe60000041840 */
[----:B------:R-:W4:Y:S01]  /*9020*/  LDSM.16.MT88.4 R112, [R206+0x2000] ;  /* 0x00200000ce70783b */ /* 0x000f220000004200 */
[C---:B------:R-:W-:Y:S02]  /*9030*/  FMUL.FTZ R74, R0.reuse, R74 ;  /* 0x0000004a004a7220 */ /* 0x040fe40000410000 */
[----:B-1----:R-:W-:Y:S02]  /*9040*/  FFMA.FTZ R2, R185, c[0x0][0x2d0], -R110 ;  /* 0x0000b400b9027a23 */ /* 0x002fe4000001086e */
[-C--:B---3--:R-:W-:Y:S02]  /*9050*/  HMMA.16816.F32.BF16 R68, R176, R116.reuse, R68 ;  /* 0x00000074b044723c */ /* 0x088fe40000041844 */
[----:B------:R1:W-:Y:S02]  /*9060*/  MUFU.EX2 R250, R2 ;  /* 0x0000000200fa7308 */ /* 0x0003e40000000800 */
[C---:B------:R-:W-:Y:S02]  /*9070*/  FMUL.FTZ R75, R0.reuse, R75 ;  /* 0x0000004b004b7220 */ /* 0x040fe40000410000 */
[----:B------:R-:W-:Y:S02]  /*9080*/  IMAD.MOV.U32 R185, RZ, RZ, R132 ;  /* 0x000000ffffb97224 */ /* 0x000fe400078e0084 */
[----:B------:R-:W-:Y:S01]  /*9090*/  LDSM.16.MT88.4 R132, [R206+0x1800] ;  /* 0x00180000ce84783b */ /* 0x000fe20000004200 */
[C---:B------:R-:W-:Y:S02]  /*90a0*/  FMUL.FTZ R76, R3.reuse, R76 ;  /* 0x0000004c034c7220 */ /* 0x040fe40000410000 */
[C---:B------:R-:W-:Y:S04]  /*90b0*/  HMMA.16816.F32.BF16 R72, R180.reuse, R116, R72 ;  /* 0x00000074b448723c */ /* 0x040fe80000041848 */
[C---:B------:R-:W-:Y:S02]  /*90c0*/  FMUL.FTZ R77, R3.reuse, R77 ;  /* 0x0000004d034d7220 */ /* 0x040fe40000410000 */
[C---:B------:R-:W-:Y:S02]  /*90d0*/  FMUL.FTZ R78, R0.reuse, R78 ;  /* 0x0000004e004e7220 */ /* 0x040fe40000410000 */
[C---:B------:R-:W-:Y:S04]  /*90e0*/  FMUL.FTZ R79, R0.reuse, R79 ;  /* 0x0000004f004f7220 */ /* 0x040fe80000410000 */
[C---:B------:R-:W-:Y:S02]  /*90f0*/  FMUL.FTZ R88, R3.reuse, R88 ;  /* 0x0000005803587220 */ /* 0x040fe40000410000 */
[----:B------:R-:W-:Y:S01]  /*9100*/  FMUL.FTZ R89, R3, R89 ;  /* 0x0000005903597220 */ /* 0x000fe20000410000 */
[-C--:B------:R-:W-:Y:S03]  /*9110*/  HMMA.16816.F32.BF16 R76, R180, R118.reuse, R76 ;  /* 0x00000076b44c723c */ /* 0x080fe6000004184c */
[--C-:B-1----:R-:W-:Y:S02]  /*9120*/  FFMA.FTZ R2, R187, c[0x0][0x2d0], -R110.reuse ;  /* 0x0000b400bb027a23 */ /* 0x102fe4000001086e */
[C---:B------:R-:W-:Y:S02]  /*9130*/  FMUL.FTZ R90, R0.reuse, R90 ;  /* 0x0000005a005a7220 */ /* 0x040fe40000410000 */
[----:B------:R1:W3:Y:S01]  /*9140*/  MUFU.EX2 R249, R2 ;  /* 0x0000000200f97308 */ /* 0x0002e20000000800 */
[C---:B------:R-:W-:Y:S01]  /*9150*/  HMMA.16816.F32.BF16 R80, R176.reuse, R118, R80 ;  /* 0x00000076b050723c */ /* 0x040fe20000041850 */
[----:B------:R-:W5:Y:S03]  /*9160*/  LDSM.16.MT88.4 R116, [R205+0x400] ;  /* 0x00040000cd74783b */ /* 0x000f660000004200 */
[C---:B------:R-:W-:Y:S02]  /*9170*/  FMUL.FTZ R86, R101.reuse, R86 ;  /* 0x0000005665567220 */ /* 0x040fe40000410000 */
[----:B------:R-:W-:Y:S02]  /*9180*/  FMUL.FTZ R87, R101, R87 ;  /* 0x0000005765577220 */ /* 0x000fe40000410000 */
[C---:B------:R-:W-:Y:S04]  /*9190*/  FMUL.FTZ R91, R0.reuse, R91 ;  /* 0x0000005b005b7220 */ /* 0x040fe80000410000 */
[C---:B------:R-:W-:Y:S01]  /*91a0*/  FMUL.FTZ R92, R3.reuse, R92 ;  /* 0x0000005c035c7220 */ /* 0x040fe20000410000 */
[-C--:B----4-:R-:W-:Y:S03]  /*91b0*/  HMMA.16816.F32.BF16 R84, R176, R112.reuse, R84 ;  /* 0x00000070b054723c */ /* 0x090fe60000041854 */
[----:B------:R-:W-:Y:S02]  /*91c0*/  FMUL.FTZ R93, R3, R93 ;  /* 0x0000005d035d7220 */ /* 0x000fe40000410000 */
[C---:B------:R-:W-:Y:S02]  /*91d0*/  FMUL.FTZ R94, R0.reuse, R94 ;  /* 0x0000005e005e7220 */ /* 0x040fe40000410000 */
[----:B------:R-:W-:Y:S01]  /*91e0*/  FMUL.FTZ R95, R0, R95 ;  /* 0x0000005f005f7220 */ /* 0x000fe20000410000 */
[C---:B------:R-:W-:Y:S04]  /*91f0*/  HMMA.16816.F32.BF16 R88, R180.reuse, R112, R88 ;  /* 0x00000070b458723c */ /* 0x040fe80000041858 */
[----:B-1----:R-:W-:Y:S02]  /*9200*/  FFMA.FTZ R2, R189, c[0x0][0x2d0], -R111 ;  /* 0x0000b400bd027a23 */ /* 0x002fe4000001086f */
[----:B------:R-:W-:Y:S01]  /*9210*/  FFMA.FTZ R106, R199, c[0x0][0x2d0], -R110 ;  /* 0x0000b400c76a7a23 */ /* 0x000fe2000001086e */
[----:B------:R-:W-:Y:S01]  /*9220*/  F2FP.BF16.PACK_AB R112, R152, R147 ;  /* 0x000000939870723e */ /* 0x000fe200000010ff */
[-C--:B------:R-:W-:Y:S01]  /*9230*/  HMMA.16816.F32.BF16 R92, R180, R114.reuse, R92 ;  /* 0x00000072b45c723c */ /* 0x080fe2000004185c */
[----:B------:R1:W-:Y:S01]  /*9240*/  MUFU.EX2 R242, R2 ;  /* 0x0000000200f27308 */ /* 0x0003e20000000800 */
[----:B------:R-:W-:Y:S02]  /*9250*/  LDSM.16.MT88.4 R180, [R205+0x2c00] ;  /* 0x002c0000cdb4783b */ /* 0x000fe40000004200 */
[C---:B------:R-:W-:Y:S01]  /*9260*/  FMUL.FTZ R96, R100.reuse, R96 ;  /* 0x0000006064607220 */ /* 0x040fe20000410000 */
[----:B--2---:R-:W-:Y:S01]  /*9270*/  F2FP.BF16.PACK_AB R113, R251, R146 ;  /* 0x00000092fb71723e */ /* 0x004fe200000010ff */
[----:B------:R-:W-:Y:S02]  /*9280*/  FMUL.FTZ R97, R100, R97 ;  /* 0x0000006164617220 */ /* 0x000fe40000410000 */
[C---:B------:R-:W-:Y:S04]  /*9290*/  FMUL.FTZ R98, R101.reuse, R98 ;  /* 0x0000006265627220 */ /* 0x040fe80000410000 */
[----:B------:R-:W-:Y:S02]  /*92a0*/  FMUL.FTZ R99, R101, R99 ;  /* 0x0000006365637220 */ /* 0x000fe40000410000 */
[----:B------:R-:W-:Y:S02]  /*92b0*/  IMAD.MOV.U32 R158, RZ, RZ, R227 ;  /* 0x000000ffff9e7224 */ /* 0x000fe400078e00e3 */
[----:B------:R-:W-:Y:S01]  /*92c0*/  FFMA.FTZ R107, R107, c[0x0][0x2d0], -R109 ;  /* 0x0000b4006b6b7a23 */ /* 0x000fe2000001086d */
[----:B------:R2:W-:Y:S01]  /*92d0*/  MUFU.EX2 R227, R106 ;  /* 0x0000006a00e37308 */ /* 0x0005e20000000800 */
[----:B------:R-:W-:Y:S01]  /*92e0*/  IMAD.MOV.U32 R165, RZ, RZ, R163 ;  /* 0x000000ffffa57224 */ /* 0x000fe200078e00a3 */
[----:B------:R-:W-:Y:S04]  /*92f0*/  HMMA.16816.F32.BF16 R96, R176, R114, R96 ;  /* 0x00000072b060723c */ /* 0x000fe80000041860 */
[----:B-1----:R-:W-:Y:S03]  /*9300*/  FFMA.FTZ R2, R190, c[0x0][0x2d0], -R111 ;  /* 0x0000b400be027a23 */ /* 0x002fe6000001086f */
[----:B------:R-:W-:Y:S02]  /*9310*/  F2FP.BF16.PACK_AB R114, R160, R155 ;  /* 0x0000009ba072723e */ /* 0x000fe400000010ff */
[----:B---3--:R-:W-:Y:S01]  /*9320*/  F2FP.BF16.PACK_AB R115, R249, R250 ;  /* 0x000000faf973723e */ /* 0x008fe200000010ff */
[----:B------:R1:W3:Y:S06]  /*9330*/  MUFU.EX2 R241, R2 ;  /* 0x0000000200f17308 */ /* 0x0002ec0000000800 */
[-C--:B-----5:R-:W-:Y:S05]  /*9340*/  HMMA.16816.F32.BF16 R4, R112, R116.reuse, R4 ;  /* 0x000000747004723c */ /* 0x0a0fea0000041804 */
[----:B--2---:R-:W-:Y:S01]  /*9350*/  FFMA.FTZ R106, R159, c[0x0][0x2d0], -R109 ;  /* 0x0000b4009f6a7a23 */ /* 0x004fe2000001086d */
[----:B------:R-:W-:Y:S01]  /*9360*/  MOV R159, R143 ;  /* 0x0000008f009f7202 */ /* 0x000fe20000000f00 */
[--C-:B------:R-:W-:Y:S01]  /*9370*/  FFMA.FTZ R143, R248, c[0x0][0x2d0], -R111.reuse ;  /* 0x0000b400f88f7a23 */ /* 0x100fe2000001086f */
[----:B------:R-:W-:Y:S03]  /*9380*/  MOV R248, R147 ;  /* 0x0000009300f87202 */ /* 0x000fe60000000f00 */
[----:B------:R-:W-:Y:S01]  /*9390*/  MUFU.EX2 R190, R143 ;  /* 0x0000008f00be7308 */ /* 0x000fe20000000800 */
[--C-:B-1----:R-:W-:Y:S01]  /*93a0*/  FFMA.FTZ R2, R191, c[0x0][0x2d0], -R111.reuse ;  /* 0x0000b400bf027a23 */ /* 0x102fe2000001086f */
[----:B---3--:R-:W-:Y:S08]  /*93b0*/  F2FP.BF16.PACK_AB R120, R241, R242 ;  /* 0x000000f2f178723e */ /* 0x008ff000000010ff */
[----:B------:R1:W-:Y:S02]  /*93c0*/  MUFU.EX2 R240, R2 ;  /* 0x0000000200f07308 */ /* 0x0003e40000000800 */
[----:B-1----:R-:W-:Y:S08]  /*93d0*/  FFMA.FTZ R2, R192, c[0x0][0x2d0], -R111 ;  /* 0x0000b400c0027a23 */ /* 0x002ff0000001086f */
[----:B------:R1:W2:Y:S02]  /*93e0*/  MUFU.EX2 R239, R2 ;  /* 0x0000000200ef7308 */ /* 0x0002a40000000800 */
[--C-:B-1----:R-:W-:Y:S01]  /*93f0*/  FFMA.FTZ R2, R193, c[0x0][0x2d0], -R184.reuse ;  /* 0x0000b400c1027a23 */ /* 0x102fe200000108b8 */
[----:B--2---:R-:W-:Y:S07]  /*9400*/  F2FP.BF16.PACK_AB R122, R239, R240 ;  /* 0x000000f0ef7a723e */ /* 0x004fee00000010ff */
[----:B------:R-:W-:Y:S10]  /*9410*/  MUFU.EX2 R193, R141 ;  /* 0x0000008d00c17308 */ /* 0x000ff40000000800 */
[----:B------:R1:W-:Y:S02]  /*9420*/  MUFU.EX2 R237, R2 ;  /* 0x0000000200ed7308 */ /* 0x0003e40000000800 */
[--C-:B-1----:R-:W-:Y:S08]  /*9430*/  FFMA.FTZ R2, R194, c[0x0][0x2d0], -R184.reuse ;  /* 0x0000b400c2027a23 */ /* 0x102ff000000108b8 */
[----:B------:R-:W-:Y:S10]  /*9440*/  MUFU.EX2 R194, R140 ;  /* 0x0000008c00c27308 */ /* 0x000ff40000000800 */
[----:B------:R1:W2:Y:S02]  /*9450*/  MUFU.EX2 R236, R2 ;  /* 0x0000000200ec7308 */ /* 0x0002a40000000800 */
[--C-:B-1----:R-:W-:Y:S01]  /*9460*/  FFMA.FTZ R2, R195, c[0x0][0x2d0], -R184.reuse ;  /* 0x0000b400c3027a23 */ /* 0x102fe200000108b8 */
[----:B--2---:R-:W-:Y:S07]  /*9470*/  F2FP.BF16.PACK_AB R121, R236, R237 ;  /* 0x000000edec79723e */ /* 0x004fee00000010ff */
[----:B------:R1:W-:Y:S02]  /*9480*/  MUFU.EX2 R235, R2 ;  /* 0x0000000200eb7308 */ /* 0x0003e40000000800 */
[----:B-1----:R-:W-:Y:S08]  /*9490*/  FFMA.FTZ R2, R196, c[0x0][0x2d0], -R184 ;  /* 0x0000b400c4027a23 */ /* 0x002ff000000108b8 */
[----:B------:R-:W-:Y:S10]  /*94a0*/  MUFU.EX2 R196, R107 ;  /* 0x0000006b00c47308 */ /* 0x000ff40000000800 */
[----:B------:R1:W2:Y:S02]  /*94b0*/  MUFU.EX2 R234, R2 ;  /* 0x0000000200ea7308 */ /* 0x0002a40000000800 */
[--C-:B-1----:R-:W-:Y:S01]  /*94c0*/  FFMA.FTZ R2, R197, c[0x0][0x2d0], -R109.reuse ;  /* 0x0000b400c5027a23 */ /* 0x102fe2000001086d */
[----:B--2---:R-:W-:Y:S07]  /*94d0*/  F2FP.BF16.PACK_AB R123, R234, R235 ;  /* 0x000000ebea7b723e */ /* 0x004fee00000010ff */
[----:B------:R-:W-:Y:S01]  /*94e0*/  MUFU.EX2 R197, R106 ;  /* 0x0000006a00c57308 */ /* 0x000fe20000000800 */
[C---:B------:R-:W-:Y:S09]  /*94f0*/  HMMA.16816.F32.BF16 R8, R120.reuse, R116, R8 ;  /* 0x000000747808723c */ /* 0x040ff20000041808 */
[----:B------:R1:W-:Y:S01]  /*9500*/  MUFU.EX2 R230, R2 ;  /* 0x0000000200e67308 */ /* 0x0003e20000000800 */
[-C--:B------:R-:W-:Y:S08]  /*9510*/  HMMA.16816.F32.BF16 R12, R120, R118.reuse, R12 ;  /* 0x00000076780c723c */ /* 0x080ff0000004180c */
[C---:B------:R-:W-:Y:S01]  /*9520*/  HMMA.16816.F32.BF16 R16, R112.reuse, R118, R16 ;  /* 0x000000767010723c */ /* 0x040fe20000041810 */
[----:B------:R-:W2:Y:S07]  /*9530*/  LDSM.16.MT88.4 R116, [R206+0x1400] ;  /* 0x00140000ce74783b */ /* 0x000eae0000004200 */
[-C--:B------:R-:W-:Y:S04]  /*9540*/  HMMA.16816.F32.BF16 R20, R112, R124.reuse, R20 ;  /* 0x0000007c7014723c */ /* 0x080fe80000041814 */
[--C-:B-1----:R-:W-:Y:S04]  /*9550*/  FFMA.FTZ R2, R200, c[0x0][0x2d0], -R109.reuse ;  /* 0x0000b400c8027a23 */ /* 0x102fe8000001086d */
[C---:B------:R-:W-:Y:S01]  /*9560*/  HMMA.16816.F32.BF16 R24, R120.reuse, R124, R24 ;  /* 0x0000007c7818723c */ /* 0x040fe20000041818 */
[----:B------:R1:W3:Y:S07]  /*9570*/  MUFU.EX2 R232, R2 ;  /* 0x0000000200e87308 */ /* 0x0002ee0000000800 */
[-C--:B------:R-:W-:Y:S08]  /*9580*/  HMMA.16816.F32.BF16 R28, R120, R126.reuse, R28 ;  /* 0x0000007e781c723c */ /* 0x080ff0000004181c */
[C---:B------:R-:W-:Y:S01]  /*9590*/  HMMA.16816.F32.BF16 R32, R112.reuse, R126, R32 ;  /* 0x0000007e7020723c */ /* 0x040fe20000041820 */
[----:B------:R-:W4:Y:S07]  /*95a0*/  LDSM.16.MT88.4 R124, [R205+0x2400] ;  /* 0x00240000cd7c783b */ /* 0x000f2e0000004200 */
[-C--:B------:R-:W-:Y:S04]  /*95b0*/  HMMA.16816.F32.BF16 R36, R112, R128.reuse, R36 ;  /* 0x000000807024723c */ /* 0x080fe80000041824 */
[--C-:B-1----:R-:W-:Y:S04]  /*95c0*/  FFMA.FTZ R2, R198, c[0x0][0x2d0], -R109.reuse ;  /* 0x0000b400c6027a23 */ /* 0x102fe8000001086d */
[C---:B------:R-:W-:Y:S01]  /*95d0*/  HMMA.16816.F32.BF16 R40, R120.reuse, R128, R40 ;  /* 0x000000807828723c */ /* 0x040fe20000041828 */
[----:B------:R1:W-:Y:S07]  /*95e0*/  MUFU.EX2 R233, R2 ;  /* 0x0000000200e97308 */ /* 0x0003ee0000000800 */
[-C--:B------:R-:W-:Y:S08]  /*95f0*/  HMMA.16816.F32.BF16 R44, R120, R130.reuse, R44 ;  /* 0x00000082782c723c */ /* 0x080ff0000004182c */
[C---:B------:R-:W-:Y:S01]  /*9600*/  HMMA.16816.F32.BF16 R48, R112.reuse, R130, R48 ;  /* 0x000000827030723c */ /* 0x040fe20000041830 */
[----:B------:R-:W5:Y:S07]  /*9610*/  LDSM.16.MT88.4 R128, [R206+0x2400] ;  /* 0x00240000ce80783b */ /* 0x000f6e0000004200 */
[-C--:B--2---:R-:W-:Y:S04]  /*9620*/  HMMA.16816.F32.BF16 R52, R112, R116.reuse, R52 ;  /* 0x000000747034723c */ /* 0x084fe80000041834 */
[----:B-1----:R-:W-:Y:S04]  /*9630*/  FFMA.FTZ R2, R201, c[0x0][0x2d0], -R109 ;  /* 0x0000b400c9027a23 */ /* 0x002fe8000001086d */
[C---:B------:R-:W-:Y:S01]  /*9640*/  HMMA.16816.F32.BF16 R56, R120.reuse, R116, R56 ;  /* 0x000000747838723c */ /* 0x040fe20000041838 */
[----:B------:R1:W2:Y:S07]  /*9650*/  MUFU.EX2 R231, R2 ;  /* 0x0000000200e77308 */ /* 0x0002ae0000000800 */
[-C--:B------:R-:W-:Y:S08]  /*9660*/  HMMA.16816.F32.BF16 R60, R120, R118.reuse, R60 ;  /* 0x00000076783c723c */ /* 0x080ff0000004183c */
[C---:B------:R-:W-:Y:S01]  /*9670*/  HMMA.16816.F32.BF16 R64, R112.reuse, R118, R64 ;  /* 0x000000767040723c */ /* 0x040fe20000041840 */
[----:B------:R-:W2:Y:S07]  /*9680*/  LDSM.16.MT88.4 R116, [R205+0x800] ;  /* 0x00080000cd74783b */ /* 0x000eae0000004200 */
[-C--:B----4-:R-:W-:Y:S04]  /*9690*/  HMMA.16816.F32.BF16 R68, R112, R124.reuse, R68 ;  /* 0x0000007c7044723c */ /* 0x090fe80000041844 */
[--C-:B-1----:R-:W-:Y:S04]  /*96a0*/  FFMA.FTZ R2, R222, c[0x0][0x2d0], -R110.reuse ;  /* 0x0000b400de027a23 */ /* 0x102fe8000001086e */
[C---:B------:R-:W-:Y:S01]  /*96b0*/  HMMA.16816.F32.BF16 R72, R120.reuse, R124, R72 ;  /* 0x0000007c7848723c */ /* 0x040fe20000041848 */
[----:B------:R1:W-:Y:S07]  /*96c0*/  MUFU.EX2 R229, R2 ;  /* 0x0000000200e57308 */ /* 0x0003ee0000000800 */
[-C--:B------:R-:W-:Y:S08]  /*96d0*/  HMMA.16816.F32.BF16 R76, R120, R126.reuse, R76 ;  /* 0x0000007e784c723c */ /* 0x080ff0000004184c */
[C---:B------:R-:W-:Y:S01]  /*96e0*/  HMMA.16816.F32.BF16 R80, R112.reuse, R126, R80 ;  /* 0x0000007e7050723c */ /* 0x040fe20000041850 */
[----:B------:R-:W4:Y:S07]  /*96f0*/  LDSM.16.MT88.4 R124, [R206+0x800] ;  /* 0x00080000ce7c783b */ /* 0x000f2e0000004200 */
[-C--:B-----5:R-:W-:Y:S04]  /*9700*/  HMMA.16816.F32.BF16 R84, R112, R128.reuse, R84 ;  /* 0x000000807054723c */ /* 0x0a0fe80000041854 */
[--C-:B-1----:R-:W-:Y:S04]  /*9710*/  FFMA.FTZ R2, R223, c[0x0][0x2d0], -R110.reuse ;  /* 0x0000b400df027a23 */ /* 0x102fe8000001086e */
[C---:B------:R-:W-:Y:S01]  /*9720*/  HMMA.16816.F32.BF16 R88, R120.reuse, R128, R88 ;  /* 0x000000807858723c */ /* 0x040fe20000041858 */
[----:B------:R1:W5:Y:S07]  /*9730*/  MUFU.EX2 R228, R2 ;  /* 0x0000000200e47308 */ /* 0x00036e0000000800 */
[-C--:B------:R-:W-:Y:S08]  /*9740*/  HMMA.16816.F32.BF16 R92, R120, R130.reuse, R92 ;  /* 0x00000082785c723c */ /* 0x080ff0000004185c */
[----:B------:R-:W-:Y:S01]  /*9750*/  HMMA.16816.F32.BF16 R96, R112, R130, R96 ;  /* 0x000000827060723c */ /* 0x000fe20000041860 */
[----:B------:R-:W4:Y:S06]  /*9760*/  LDSM.16.MT88.4 R128, [R205+0x1800] ;  /* 0x00180000cd80783b */ /* 0x000f2c0000004200 */
[----:B---3--:R-:W-:Y:S01]  /*9770*/  F2FP.BF16.PACK_AB R112, R232, R230 ;  /* 0x000000e6e870723e */ /* 0x008fe200000010ff */
[----:B-1----:R-:W-:Y:S01]  /*9780*/  FFMA.FTZ R2, R203, c[0x0][0x2d0], -R110 ;  /* 0x0000b400cb027a23 */ /* 0x002fe2000001086e */
[----:B--2---:R-:W-:Y:S03]  /*9790*/  F2FP.BF16.PACK_AB R114, R231, R233 ;  /* 0x000000e9e772723e */ /* 0x004fe600000010ff */
[----:B------:R1:W2:Y:S01]  /*97a0*/  MUFU.EX2 R226, R2 ;  /* 0x0000000200e27308 */ /* 0x0002a20000000800 */
[----:B-----5:R-:W-:Y:S01]  /*97b0*/  F2FP.BF16.PACK_AB R113, R228, R229 ;  /* 0x000000e5e471723e */ /* 0x020fe200000010ff */
[--C-:B-1----:R-:W-:Y:S01]  /*97c0*/  FFMA.FTZ R2, R225, c[0x0][0x2d0], -R111.reuse ;  /* 0x0000b400e1027a23 */ /* 0x102fe2000001086f */
[----:B--2---:R-:W-:Y:S07]  /*97d0*/  F2FP.BF16.PACK_AB R115, R226, R227 ;  /* 0x000000e3e273723e */ /* 0x004fee00000010ff */
[----:B------:R1:W-:Y:S01]  /*97e0*/  MUFU.EX2 R225, R2 ;  /* 0x0000000200e17308 */ /* 0x0003e20000000800 */
[-C--:B------:R-:W-:Y:S03]  /*97f0*/  HMMA.16816.F32.BF16 R4, R112, R116.reuse, R4 ;  /* 0x000000747004723c */ /* 0x080fe60000041804 */
[--C-:B-1----:R-:W-:Y:S02]  /*9800*/  FFMA.FTZ R2, R162, c[0x0][0x2d0], -R111.reuse ;  /* 0x0000b400a2027a23 */ /* 0x102fe4000001086f */
[----:B------:R-:W-:Y:S04]  /*9810*/  IMAD.MOV.U32 R162, RZ, RZ, R138 ;  /* 0x000000ffffa27224 */ /* 0x000fe800078e008a */
[----:B------:R1:W2:Y:S03]  /*9820*/  MUFU.EX2 R223, R2 ;  /* 0x0000000200df7308 */ /* 0x0002a60000000800 */
[----:B------:R-:W-:Y:S01]  /*9830*/  MOV R164, R162 ;  /* 0x000000a200a47202 */ /* 0x000fe20000000f00 */
[--C-:B-1----:R-:W-:Y:S01]  /*9840*/  FFMA.FTZ R2, R224, c[0x0][0x2d0], -R111.reuse ;  /* 0x0000b400e0027a23 */ /* 0x102fe2000001086f */
[----:B--2---:R-:W-:Y:S05]  /*9850*/  F2FP.BF16.PACK_AB R120, R223, R225 ;  /* 0x000000e1df78723e */ /* 0x004fea00000010ff */
[----:B------:R1:W-:Y:S02]  /*9860*/  MUFU.EX2 R224, R2 ;  /* 0x0000000200e07308 */ /* 0x0003e40000000800 */
[----:B-1----:R-:W-:Y:S01]  /*9870*/  FFMA.FTZ R2, R246, c[0x0][0x2d0], -R111 ;  /* 0x0000b400f6027a23 */ /* 0x002fe2000001086f */
[----:B------:R-:W-:Y:S07]  /*9880*/  MOV R246, R160 ;  /* 0x000000a000f67202 */ /* 0x000fee0000000f00 */
[----:B------:R1:W2:Y:S02]  /*9890*/  MUFU.EX2 R222, R2 ;  /* 0x0000000200de7308 */ /* 0x0002a40000000800 */
[----:B-1----:R-:W-:Y:S01]  /*98a0*/  FFMA.FTZ R2, R161, c[0x0][0x2d0], -R184 ;  /* 0x0000b400a1027a23 */ /* 0x002fe200000108b8 */
[----:B--2---:R-:W-:Y:S01]  /*98b0*/  F2FP.BF16.PACK_AB R122, R222, R224 ;  /* 0x000000e0de7a723e */ /* 0x004fe200000010ff */
[----:B------:R-:W-:Y:S06]  /*98c0*/  IMAD.MOV.U32 R161, RZ, RZ, R142 ;  /* 0x000000ffffa17224 */ /* 0x000fec00078e008e */
[----:B------:R1:W-:Y:S01]  /*98d0*/  MUFU.EX2 R203, R2 ;  /* 0x0000000200cb7308 */ /* 0x0003e20000000800 */
[--C-:B------:R-:W-:Y:S02]  /*98e0*/  FFMA.FTZ R142, R252, c[0x0][0x2d0], -R110.reuse ;  /* 0x0000b400fc8e7a23 */ /* 0x100fe4000001086e */
[----:B------:R-:W-:Y:S02]  /*98f0*/  FFMA.FTZ R110, R247, c[0x0][0x2d0], -R110 ;  /* 0x0000b400f76e7a23 */ /* 0x000fe4000001086e */
[----:B------:R-:W-:Y:S02]  /*9900*/  IMAD.MOV.U32 R252, RZ, RZ, R152 ;  /* 0x000000fffffc7224 */ /* 0x000fe400078e0098 */
[----:B------:R-:W-:Y:S03]  /*9910*/  IMAD.MOV.U32 R247, RZ, RZ, R146 ;  /* 0x000000fffff77224 */ /* 0x000fe600078e0092 */
[----:B------:R-:W-:Y:S10]  /*9920*/  MUFU.EX2 R191, R110 ;  /* 0x0000006e00bf7308 */ /* 0x000ff40000000800 */
[----:B------:R2:W-:Y:S01]  /*9930*/  MUFU.EX2 R192, R142 ;  /* 0x0000008e00c07308 */ /* 0x0005e20000000800 */
[--C-:B-1----:R-:W-:Y:S09]  /*9940*/  FFMA.FTZ R2, R188, c[0x0][0x2d0], -R184.reuse ;  /* 0x0000b400bc027a23 */ /* 0x102ff200000108b8 */
[----:B------:R1:W3:Y:S01]  /*9950*/  MUFU.EX2 R200, R2 ;  /* 0x0000000200c87308 */ /* 0x0002e20000000800 */
[----:B--2---:R-:W-:Y:S01]  /*9960*/  LDSM.16.MT88.4 R140, [R206+0xc00] ;  /* 0x000c0000ce8c783b */ /* 0x004fe20000004200 */
[--C-:B-1----:R-:W-:Y:S01]  /*9970*/  FFMA.FTZ R2, R186, c[0x0][0x2d0], -R184.reuse ;  /* 0x0000b400ba027a23 */ /* 0x102fe200000108b8 */
[----:B---3--:R-:W-:Y:S02]  /*9980*/  F2FP.BF16.PACK_AB R121, R200, R203 ;  /* 0x000000cbc879723e */ /* 0x008fe400000010ff */
[----:B------:R-:W-:Y:S05]  /*9990*/  MOV R186, R139 ;  /* 0x0000008b00ba7202 */ /* 0x000fea0000000f00 */
[----:B------:R1:W-:Y:S01]  /*99a0*/  MUFU.EX2 R201, R2 ;  /* 0x0000000200c97308 */ /* 0x0003e20000000800 */
[----:B------:R-:W2:Y:S01]  /*99b0*/  LDSM.16.MT88.4 R136, [R205+0x2800] ;  /* 0x00280000cd88783b */ /* 0x000ea20000004200 */
[----:B-1----:R-:W-:Y:S02]  /*99c0*/  FFMA.FTZ R2, R238, c[0x0][0x2d0], -R184 ;  /* 0x0000b400ee027a23 */ /* 0x002fe400000108b8 */
[----:B------:R-:W-:Y:S06]  /*99d0*/  IMAD.MOV.U32 R238, RZ, RZ, R155 ;  /* 0x000000ffffee7224 */ /* 0x000fec00078e009b */
[----:B------:R-:W1:Y:S02]  /*99e0*/  MUFU.EX2 R199, R2 ;  /* 0x0000000200c77308 */ /* 0x000e640000000800 */
[----:B-1----:R-:W-:Y:S01]  /*99f0*/  F2FP.BF16.PACK_AB R123, R199, R201 ;  /* 0x000000c9c77b723e */ /* 0x002fe200000010ff */
[--C-:B------:R-:W-:Y:S02]  /*9a00*/  FFMA.FTZ R2, R158, c[0x0][0x2d0], -R109.reuse ;  /* 0x0000b4009e027a23 */ /* 0x100fe4000001086d */
[----:B------:R-:W-:Y:S01]  /*9a10*/  FFMA.FTZ R109, R157, c[0x0][0x2d0], -R109 ;  /* 0x0000b4009d6d7a23 */ /* 0x000fe2000001086d */
[----:B------:R-:W-:Y:S01]  /*9a20*/  MOV R157, R145 ;  /* 0x00000091009d7202 */ /* 0x000fe20000000f00 */
[----:B------:R-:W-:Y:S03]  /*9a30*/  IMAD.MOV.U32 R158, RZ, RZ, R144 ;  /* 0x000000ffff9e7224 */ /* 0x000fe600078e0090 */
[----:B------:R1:W-:Y:S01]  /*9a40*/  MUFU.EX2 R195, R2 ;  /* 0x0000000200c37308 */ /* 0x0003e20000000800 */
[C---:B------:R-:W-:Y:S04]  /*9a50*/  HMMA.16816.F32.BF16 R8, R120.reuse, R116, R8 ;  /* 0x000000747808723c */ /* 0x040fe80000041808 */
[----:B------:R-:W-:Y:S01]  /*9a60*/  MOV R163, R158 ;  /* 0x0000009e00a37202 */ /* 0x000fe20000000f00 */
[----:B------:R-:W-:Y:S02]  /*9a70*/  IMAD.MOV.U32 R162, RZ, RZ, R157 ;  /* 0x000000ffffa27224 */ /* 0x000fe400078e009d */
[--C-:B------:R-:W-:Y:S01]  /*9a80*/  FFMA.FTZ R144, R245, c[0x0][0x2d0], -R111.reuse ;  /* 0x0000b400f5907a23 */ /* 0x100fe2000001086f */
[-C--:B------:R-:W-:Y:S01]  /*9a90*/  HMMA.16816.F32.BF16 R12, R120, R118.reuse, R12 ;  /* 0x00000076780c723c */ /* 0x080fe2000004180c */
[----:B------:R-:W-:Y:S03]  /*9aa0*/  MUFU.EX2 R198, R109 ;  /* 0x0000006d00c67308 */ /* 0x000fe60000000800 */
[--C-:B------:R-:W-:Y:S01]  /*9ab0*/  FFMA.FTZ R145, R243, c[0x0][0x2d0], -R111.reuse ;  /* 0x0000b400f3917a23 */ /* 0x100fe2000001086f */
[----:B------:R-:W-:Y:S01]  /*9ac0*/  MOV R245, R148 ;  /* 0x0000009400f57202 */ /* 0x000fe20000000f00 */
[----:B------:R-:W-:Y:S01]  /*9ad0*/  FFMA.FTZ R111, R244, c[0x0][0x2d0], -R111 ;  /* 0x0000b400f46f7a23 */ /* 0x000fe2000001086f */
[----:B------:R-:W-:Y:S01]  /*9ae0*/  MOV R244, R150 ;  /* 0x0000009600f47202 */ /* 0x000fe20000000f00 */
[C---:B------:R-:W-:Y:S01]  /*9af0*/  HMMA.16816.F32.BF16 R16, R112.reuse, R118, R16 ;  /* 0x000000767010723c */ /* 0x040fe20000041810 */
[----:B------:R-:W3:Y:S02]  /*9b00*/  LDSM.16.MT88.4 R116, [R206+0x2800] ;  /* 0x00280000ce74783b */ /* 0x000ee40000004200 */
[----:B------:R-:W-:Y:S01]  /*9b10*/  MUFU.EX2 R187, R111 ;  /* 0x0000006f00bb7308 */ /* 0x000fe20000000800 */
[----:B------:R-:W-:Y:S02]  /*9b20*/  IMAD.MOV.U32 R243, RZ, RZ, R149 ;  /* 0x000000fffff37224 */ /* 0x000fe400078e0095 */
[--C-:B-1----:R-:W-:Y:S02]  /*9b30*/  FFMA.FTZ R2, R185, c[0x0][0x2d0], -R184.reuse ;  /* 0x0000b400b9027a23 */ /* 0x102fe400000108b8 */
[-C--:B----4-:R-:W-:Y:S05]  /*9b40*/  HMMA.16816.F32.BF16 R20, R112, R124.reuse, R20 ;  /* 0x0000007c7014723c */ /* 0x090fea0000041814 */
[----:B------:R1:W-:Y:S03]  /*9b50*/  MUFU.EX2 R107, R2 ;  /* 0x00000002006b7308 */ /* 0x0003e60000000800 */
[C---:B------:R-:W-:Y:S07]  /*9b60*/  HMMA.16816.F32.BF16 R24, R120.reuse, R124, R24 ;  /* 0x0000007c7818723c */ /* 0x040fee0000041818 */
[----:B------:R-:W4:Y:S01]  /*9b70*/  MUFU.EX2 R188, R145 ;  /* 0x0000009100bc7308 */ /* 0x000f220000000800 */
[-C--:B------:R-:W-:Y:S08]  /*9b80*/  HMMA.16816.F32.BF16 R28, R120, R126.reuse, R28 ;  /* 0x0000007e781c723c */ /* 0x080ff0000004181c */
[C---:B------:R-:W-:Y:S01]  /*9b90*/  HMMA.16816.F32.BF16 R32, R112.reuse, R126, R32 ;  /* 0x0000007e7020723c */ /* 0x040fe20000041820 */
[----:B------:R-:W5:Y:S01]  /*9ba0*/  LDSM.16.MT88.4 R124, [R205+0xc00] ;  /* 0x000c0000cd7c783b */ /* 0x000f620000004200 */
[----:B------:R-:W2:Y:S02]  /*9bb0*/  MUFU.EX2 R189, R144 ;  /* 0x0000009000bd7308 */ /* 0x000ea40000000800 */
[--C-:B-1----:R-:W-:Y:S01]  /*9bc0*/  FFMA.FTZ R2, R161, c[0x0][0x2d0], -R184.reuse ;  /* 0x0000b400a1027a23 */ /* 0x102fe200000108b8 */
[----:B------:R-:W-:Y:S03]  /*9bd0*/  MOV R161, R156 ;  /* 0x0000009c00a17202 */ /* 0x000fe60000000f00 */
[-C--:B------:R-:W-:Y:S04]  /*9be0*/  HMMA.16816.F32.BF16 R36, R112, R128.reuse, R36 ;  /* 0x000000807024723c */ /* 0x080fe80000041824 */
[----:B------:R1:W1:Y:S01]  /*9bf0*/  MUFU.EX2 R185, R2 ;  /* 0x0000000200b97308 */ /* 0x0002620000000800 */
[----:B----4-:R-:W-:Y:S03]  /*9c00*/  F2FP.BF16.PACK_AB R178, R187, R188 ;  /* 0x000000bcbbb2723e */ /* 0x010fe600000010ff */
[C---:B------:R-:W-:Y:S01]  /*9c10*/  HMMA.16816.F32.BF16 R40, R120.reuse, R128, R40 ;  /* 0x000000807828723c */ /* 0x040fe20000041828 */
[----:B------:R-:W4:Y:S04]  /*9c20*/  LDL R129, [R1+0x34] ;  /* 0x0000340001817983 */ /* 0x000f280000100800 */
[----:B------:R-:W5:Y:S03]  /*9c30*/  LDL.LU R128, [R1+0x20] ;  /* 0x0000200001807983 */ /* 0x000f660000300800 */
[-C--:B------:R-:W-:Y:S01]  /*9c40*/  HMMA.16816.F32.BF16 R44, R120, R130.reuse, R44 ;  /* 0x00000082782c723c */ /* 0x080fe2000004182c */
[----:B------:R-:W5:Y:S03]  /*9c50*/  LDL.LU R111, [R1+0x24] ;  /* 0x00002400016f7983 */ /* 0x000f660000300800 */
[----:B--2---:R-:W-:Y:S01]  /*9c60*/  F2FP.BF16.PACK_AB R176, R189, R190 ;  /* 0x000000bebdb0723e */ /* 0x004fe200000010ff */
[----:B------:R-:W2:Y:S03]  /*9c70*/  LDL.LU R110, [R1+0x28] ;  /* 0x00002800016e7983 */ /* 0x000ea60000300800 */
[C---:B------:R-:W-:Y:S01]  /*9c80*/  HMMA.16816.F32.BF16 R48, R112.reuse, R130, R48 ;  /* 0x000000827030723c */ /* 0x040fe20000041830 */
[----:B------:R-:W2:Y:S03]  /*9c90*/  LDL.LU R109, [R1+0x2c] ;  /* 0x00002c00016d7983 */ /* 0x000ea60000300800 */
[--C-:B-1----:R-:W-:Y:S01]  /*9ca0*/  FFMA.FTZ R2, R159, c[0x0][0x2d0], -R184.reuse ;  /* 0x0000b4009f027a23 */ /* 0x102fe200000108b8 */
[----:B------:R-:W-:Y:S01]  /*9cb0*/  F2FP.BF16.PACK_AB R177, R185, R107 ;  /* 0x0000006bb9b1723e */ /* 0x000fe200000010ff */
[----:B------:R-:W1:Y:S01]  /*9cc0*/  LDSM.16.MT88.4 R156, [R205+0x1c00] ;  /* 0x001c0000cd9c783b */ /* 0x000e620000004200 */
[----:B------:R-:W-:Y:S01]  /*9cd0*/  FFMA.FTZ R184, R108, c[0x0][0x2d0], -R184 ;  /* 0x0000b4006cb87a23 */ /* 0x000fe200000108b8 */
[-C--:B------:R-:W-:Y:S01]  /*9ce0*/  HMMA.16816.F32.BF16 R52, R112, R132.reuse, R52 ;  /* 0x000000847034723c */ /* 0x080fe20000041834 */
[----:B------:R-:W-:Y:S03]  /*9cf0*/  MUFU.EX2 R106, R2 ;  /* 0x00000002006a7308 */ /* 0x000fe60000000800 */
[----:B------:R-:W-:Y:S04]  /*9d00*/  F2FP.BF16.PACK_AB R108, R195, R197 ;  /* 0x000000c5c36c723e */ /* 0x000fe800000010ff */
[C---:B------:R-:W-:Y:S03]  /*9d10*/  HMMA.16816.F32.BF16 R56, R120.reuse, R132, R56 ;  /* 0x000000847838723c */ /* 0x040fe60000041838 */
[----:B------:R-:W3:Y:S05]  /*9d20*/  MUFU.EX2 R184, R184 ;  /* 0x000000b800b87308 */ /* 0x000eea0000000800 */
[-C--:B------:R-:W-:Y:S08]  /*9d30*/  HMMA.16816.F32.BF16 R60, R120, R134.reuse, R60 ;  /* 0x00000086783c723c */ /* 0x080ff0000004183c */
[C---:B------:R-:W-:Y:S08]  /*9d40*/  HMMA.16816.F32.BF16 R64, R112.reuse, R134, R64 ;  /* 0x000000867040723c */ /* 0x040ff00000041840 */
[-C--:B------:R-:W-:Y:S04]  /*9d50*/  HMMA.16816.F32.BF16 R68, R112, R136.reuse, R68 ;  /* 0x000000887044723c */ /* 0x080fe80000041844 */
[----:B---3--:R-:W-:Y:S04]  /*9d60*/  F2FP.BF16.PACK_AB R179, R184, R106 ;  /* 0x0000006ab8b3723e */ /* 0x008fe800000010ff */
[C---:B------:R-:W-:Y:S08]  /*9d70*/  HMMA.16816.F32.BF16 R72, R120.reuse, R136, R72 ;  /* 0x000000887848723c */ /* 0x040ff00000041848 */
[-C--:B------:R-:W-:Y:S08]  /*9d80*/  HMMA.16816.F32.BF16 R76, R120, R138.reuse, R76 ;  /* 0x0000008a784c723c */ /* 0x080ff0000004184c */
[C---:B------:R-:W-:Y:S08]  /*9d90*/  HMMA.16816.F32.BF16 R80, R112.reuse, R138, R80 ;  /* 0x0000008a7050723c */ /* 0x040ff00000041850 */
[-C--:B------:R-:W-:Y:S08]  /*9da0*/  HMMA.16816.F32.BF16 R84, R112, R116.reuse, R84 ;  /* 0x000000747054723c */ /* 0x080ff00000041854 */
[C---:B------:R-:W-:Y:S08]  /*9db0*/  HMMA.16816.F32.BF16 R88, R120.reuse, R116, R88 ;  /* 0x000000747858723c */ /* 0x040ff00000041858 */
[-C--:B------:R-:W-:Y:S08]  /*9dc0*/  HMMA.16816.F32.BF16 R92, R120, R118.reuse, R92 ;  /* 0x00000076785c723c */ /* 0x080ff0000004185c */
[----:B------:R-:W-:Y:S04]  /*9dd0*/  HMMA.16816.F32.BF16 R96, R112, R118, R96 ;  /* 0x000000767060723c */ /* 0x000fe80000041860 */
[----:B----4-:R-:W-:Y:S02]  /*9de0*/  ISETP.GT.AND P0, PT, R221, R129, PT ;  /* 0x00000081dd00720c */ /* 0x010fe40003f04270 */
[----:B------:R-:W-:Y:S01]  /*9df0*/  MOV R221, R151 ;  /* 0x0000009700dd7202 */ /* 0x000fe20000000f00 */
[----:B-----5:R-:W-:Y:S02]  /*9e00*/  FFMA.FTZ R100, R100, R128, R169 ;  /* 0x0000008064647223 */ /* 0x020fe400000100a9 */
[----:B------:R-:W-:Y:S03]  /*9e10*/  FFMA.FTZ R101, R101, R111, R168 ;  /* 0x0000006f65657223 */ /* 0x000fe600000100a8 */
[----:B------:R-:W-:Y:S01]  /*9e20*/  F2FP.BF16.PACK_AB R111, R191, R192 ;  /* 0x000000c0bf6f723e */ /* 0x000fe200000010ff */
[----:B------:R-:W-:Y:S02]  /*9e30*/  FADD.FTZ R100, R165, R100 ;  /* 0x00000064a5647221 */ /* 0x000fe40000010000 */
[----:B--2---:R-:W-:Y:S01]  /*9e40*/  FFMA.FTZ R3, R3, R110, R167 ;  /* 0x0000006e03037223 */ /* 0x004fe200000100a7 */
[----:B------:R-:W-:Y:S01]  /*9e50*/  F2FP.BF16.PACK_AB R110, R198, R196 ;  /* 0x000000c4c66e723e */ /* 0x000fe200000010ff */
[----:B------:R-:W-:Y:S02]  /*9e60*/  FADD.FTZ R101, R164, R101 ;  /* 0x00000065a4657221 */ /* 0x000fe40000010000 */
[----:B------:R-:W-:Y:S01]  /*9e70*/  FFMA.FTZ R0, R0, R109, R166 ;  /* 0x0000006d00007223 */ /* 0x000fe200000100a6 */
[----:B------:R-:W-:Y:S01]  /*9e80*/  F2FP.BF16.PACK_AB R109, R193, R194 ;  /* 0x000000c2c16d723e */ /* 0x000fe200000010ff */
[----:B------:R-:W-:Y:S02]  /*9e90*/  FADD.FTZ R101, R161, R101 ;  /* 0x00000065a1657221 */ /* 0x000fe40000010000 */
[----:B------:R-:W-:Y:S01]  /*9ea0*/  FADD.FTZ R2, R163, R0 ;  /* 0x00000000a3027221 */ /* 0x000fe20000010000 */
[----:B------:R-:W-:Y:S01]  /*9eb0*/  MOV R0, R154 ;  /* 0x0000009a00007202 */ /* 0x000fe20000000f00 */
[----:B------:R-:W-:Y:S02]  /*9ec0*/  FADD.FTZ R186, R186, R3 ;  /* 0x00000003baba7221 */ /* 0x000fe40000010000 */
[-C--:B------:R-:W-:Y:S01]  /*9ed0*/  HMMA.16816.F32.BF16 R112, R108, R124.reuse, R4 ;  /* 0x0000007c6c70723c */ /* 0x080fe20000041804 */
[----:B------:R-:W2:Y:S04]  /*9ee0*/  LDSM.16.MT88.4 R4, [R206+0x2c00] ;  /* 0x002c0000ce04783b */ /* 0x000ea80000004200 */
[----:B------:R-:W-:Y:S01]  /*9ef0*/  FADD.FTZ R3, R162, R100 ;  /* 0x00000064a2037221 */ /* 0x000fe20000010000 */
[----:B------:R-:W-:Y:S01]  /*9f00*/  MOV R100, R153 ;  /* 0x0000009900647202 */ /* 0x000fe20000000f00 */
[----:B------:R-:W-:Y:S01]  /*9f10*/  FADD.FTZ R0, R0, R186 ;  /* 0x000000ba00007221 */ /* 0x000fe20000010000 */
[C---:B------:R-:W-:Y:S04]  /*9f20*/  HMMA.16816.F32.BF16 R116, R176.reuse, R124, R8 ;  /* 0x0000007cb074723c */ /* 0x040fe80000041808 */
[----:B------:R-:W-:Y:S01]  /*9f30*/  FADD.FTZ R3, R221, R3 ;  /* 0x00000003dd037221 */ /* 0x000fe20000010000 */
[----:B------:R-:W-:Y:S01]  /*9f40*/  MOV R221, R202 ;  /* 0x000000ca00dd7202 */ /* 0x000fe20000000f00 */
[----:B------:R-:W-:Y:S02]  /*9f50*/  FADD.FTZ R0, R243, R0 ;  /* 0x00000000f3007221 */ /* 0x000fe40000010000 */
[-C--:B------:R-:W-:Y:S04]  /*9f60*/  HMMA.16816.F32.BF16 R120, R176, R126.reuse, R12 ;  /* 0x0000007eb078723c */ /* 0x080fe8000004180c */
[----:B------:R-:W-:Y:S02]  /*9f70*/  FADD.FTZ R10, R248, R3 ;  /* 0x00000003f80a7221 */ /* 0x000fe40000010000 */
[----:B------:R-:W-:Y:S02]  /*9f80*/  FADD.FTZ R8, R242, R0 ;  /* 0x00000000f2087221 */ /* 0x000fe40000010000 */
        /* <DEDUP_REMOVED lines=16> */
[-C--:B-1----:R-:W-:Y:S04]  /*a090*/  HMMA.16816.F32.BF16 R144, R108, R156.reuse, R36 ;  /* 0x0000009c6c90723c */ /* 0x082fe80000041824 */
        /* <DEDUP_REMOVED lines=31> */
[----:B------:R-:W-:Y:S02]  /*a290*/  IMAD.MOV.U32 R101, RZ, RZ, R104 ;  /* 0x000000ffff657224 */ /* 0x000fe400078e0068 */
[C---:B------:R-:W-:Y:S04]  /*a2a0*/  HMMA.16816.F32.BF16 R80, R108.reuse, R182, R80 ;  /* 0x000000b66c50723c */ /* 0x040fe80000041850 */
[----:B------:R-:W-:Y:S01]  /*a2b0*/  FADD.FTZ R3, R107, R3 ;  /* 0x000000036b037221 */ /* 0x000fe20000010000 */
[----:B------:R-:W-:Y:S03]  /*a2c0*/  MOV R107, R102 ;  /* 0x00000066006b7202 */ /* 0x000fe60000000f00 */
[----:B------:R-:W-:Y:S01]  /*a2d0*/  FADD.FTZ R3, R185, R3 ;  /* 0x00000003b9037221 */ /* 0x000fe20000010000 */
[-C--:B--2---:R-:W-:Y:S08]  /*a2e0*/  HMMA.16816.F32.BF16 R84, R108, R4.reuse, R84 ;  /* 0x000000046c54723c */ /* 0x084ff00000041854 */
[C---:B------:R-:W-:Y:S07]  /*a2f0*/  HMMA.16816.F32.BF16 R88, R176.reuse, R4, R88 ;  /* 0x00000004b058723c */ /* 0x040fee0000041858 */
[----:B------:R-:W-:Y:S01]  /*a300*/  FADD.FTZ R4, R226, R2 ;  /* 0x00000002e2047221 */ /* 0x000fe20000010000 */
[-C--:B------:R-:W-:Y:S04]  /*a310*/  HMMA.16816.F32.BF16 R92, R176, R6.reuse, R92 ;  /* 0x00000006b05c723c */ /* 0x080fe8000004185c */
[----:B------:R-:W-:Y:S02]  /*a320*/  FADD.FTZ R5, R222, R0 ;  /* 0x00000000de057221 */ /* 0x000fe40000010000 */
[----:B------:R-:W-:Y:S02]  /*a330*/  FADD.FTZ R2, R197, R8 ;  /* 0x00000008c5027221 */ /* 0x000fe40000010000 */
[----:B------:R-:W-:Y:S01]  /*a340*/  FADD.FTZ R0, R194, R4 ;  /* 0x00000004c2007221 */ /* 0x000fe20000010000 */
[----:B------:R-:W-:Y:S04]  /*a350*/  HMMA.16816.F32.BF16 R96, R108, R6, R96 ;  /* 0x000000066c60723c */ /* 0x000fe80000041860 */
[----:B------:R-:W-:Y:S02]  /*a360*/  FADD.FTZ R5, R190, R5 ;  /* 0x00000005be057221 */ /* 0x000fe40000010000 */
[----:B------:R-:W-:Y:S02]  /*a370*/  FADD.FTZ R2, R195, R2 ;  /* 0x00000002c3027221 */ /* 0x000fe40000010000 */
[----:B------:R-:W-:Y:S04]  /*a380*/  FADD.FTZ R4, R193, R0 ;  /* 0x00000000c1047221 */ /* 0x000fe80000010000 */
        /* <DEDUP_REMOVED lines=9> */
[----:B------:R-:W-:Y:S02]  /*a420*/  FADD.FTZ R2, R187, R2 ;  /* 0x00000002bb027221 */ /* 0x000fe40000010000 */
[----:B------:R-:W-:Y:S01]  /*a430*/  FADD.FTZ R0, R184, R0 ;  /* 0x00000000b8007221 */ /* 0x000fe20000010000 */
[----:B------:R1:W-:Y:S04]  /*a440*/  STL [R1+0x24], R3 ;  /* 0x0000240301007387 */ /* 0x0003e80000100800 */
[----:B------:R1:W-:Y:S04]  /*a450*/  STL [R1+0x28], R2 ;  /* 0x0000280201007387 */ /* 0x0003e80000100800 */
[----:B------:R1:W-:Y:S01]  /*a460*/  STL [R1+0x2c], R0 ;  /* 0x00002c0001007387 */ /* 0x0003e20000100800 */
[----:B------:R-:W-:-:S05]  /*a470*/  @P0 BRA `(.L_x_553) ;  /* 0xffffb87000000947 */ /* 0x000fca000383ffff */
.L_x_552:
[----:B-1----:R-:W-:-:S13]  /*a480*/  ISETP.GE.AND P0, PT, R202, RZ, PT ;  /* 0x000000ffca00720c */ /* 0x002fda0003f06270 */
[----:B------:R-:W-:Y:S05]  /*a490*/  @!P0 BRA `(.L_x_554) ;  /* 0x00003d2000008947 */ /* 0x000fea0003800000 */
[----:B------:R-:W-:Y:S01]  /*a4a0*/  IMAD.MOV.U32 R3, RZ, RZ, R104 ;  /* 0x000000ffff037224 */ /* 0x000fe200078e0068 */
[----:B------:R-:W-:Y:S01]  /*a4b0*/  MOV R107, R102 ;  /* 0x00000066006b7202 */ /* 0x000fe20000000f00 */
[----:B------:R-:W-:Y:S01]  /*a4c0*/  IMAD.MOV.U32 R2, RZ, RZ, R105 ;  /* 0x000000ffff027224 */ /* 0x000fe200078e0069 */
[----:B------:R-:W-:Y:S02]  /*a4d0*/  MOV R106, R103 ;  /* 0x00000067006a7202 */ /* 0x000fe40000000f00 */
.L_x_555:
[----:B------:R-:W2:Y:S01]  /*a4e0*/  LDL.64 R42, [R1+0x10] ;  /* 0x00001000012a7983 */ /* 0x000ea20000100a00 */
[----:B------:R-:W-:Y:S04]  /*a4f0*/  DEPBAR.LE SB0, 0x0 ;  /* 0x000080000000791a */ /* 0x000fe80000000000 */
[----:B------:R-:W-:Y:S01]  /*a500*/  WARPSYNC 0xffffffff ;  /* 0xffffffff00007948 */ /* 0x000fe20003800000 */
[----:B---3--:R-:W3:Y:S01]  /*a510*/  LDL R47, [R1+0x1c] ;  /* 0x00001c00012f7983 */ /* 0x008ee20000100800 */
[----:B------:R-:W-:Y:S01]  /*a520*/  SHF.R.S32.HI R0, RZ, 0x1f, R202 ;  /* 0x0000001fff007819 */ /* 0x000fe200000114ca */
[----:B------:R-:W-:Y:S01]  /*a530*/  IMAD.WIDE.U32 R28, R202, c[0x0][0x208], RZ ;  /* 0x00008200ca1c7a25 */ /* 0x000fe200078e00ff */
[----:B------:R-:W-:Y:S01]  /*a540*/  MOV R44, c[0x0][0x208] ;  /* 0x00008200002c7a02 */ /* 0x000fe20000000f00 */
[----:B------:R-:W4:Y:S02]  /*a550*/  LDL R203, [R1+0x30] ;  /* 0x0000300001cb7983 */ /* 0x000f240000100800 */
[----:B------:R-:W-:Y:S01]  /*a560*/  IMAD R0, R0, c[0x0][0x208], RZ ;  /* 0x0000820000007a24 */ /* 0x000fe200078e02ff */
[----:B------:R-:W-:Y:S01]  /*a570*/  SHF.L.U32 R36, R28, 0x6, RZ ;  /* 0x000000061c247819 */ /* 0x000fe200000006ff */
[----:B------:R-:W-:Y:S02]  /*a580*/  BAR.SYNC.DEFER_BLOCKING 0x0 ;  /* 0x0000000000007b1d */ /* 0x000fe40000010000 */
[----:B------:R-:W-:Y:S01]  /*a590*/  IMAD R0, R202, c[0x0][0x20c], R0 ;  /* 0x00008300ca007a24 */ /* 0x000fe200078e0200 */
[----:B------:R-:W-:Y:S04]  /*a5a0*/  LEA R40, P2, R44, R36, 0x5 ;  /* 0x000000242c287211 */ /* 0x000fe800078428ff */
[----:B------:R-:W-:Y:S04]  /*a5b0*/  IADD3 R0, R29, R0, RZ ;  /* 0x000000001d007210 */ /* 0x000fe80007ffe0ff */
[----:B------:R-:W-:Y:S01]  /*a5c0*/  SHF.L.U64.HI R0, R28, 0x6, R0 ;  /* 0x000000061c007819 */ /* 0x000fe20000010200 */
[----:B------:R-:W-:Y:S08]  /*a5d0*/  LDSM.16.M88.4 R64, [R207] ;  /* 0x00000000cf40783b */ /* 0x000ff00000000200 */
[----:B------:R-:W1:Y:S08]  /*a5e0*/  LDSM.16.M88.4 R16, [R204] ;  /* 0x00000000cc10783b */ /* 0x000e700000000200 */
        /* <DEDUP_REMOVED lines=15> */
[----:B------:R-:W-:Y:S01]  /*a6e0*/  MOV R32, c[0x0][0x20c] ;  /* 0x0000830000207a02 */ /* 0x000fe20000000f00 */
[-C--:B------:R-:W-:Y:S04]  /*a6f0*/  HMMA.16816.F32.BF16 R28, R60, R34.reuse, RZ ;  /* 0x000000223c1c723c */ /* 0x080fe800000418ff */
[----:B------:R-:W-:Y:S04]  /*a700*/  LEA.HI.X R44, R44, R0, R32, 0x5, P2 ;  /* 0x000000002c2c7211 */ /* 0x000fe800010f2c20 */
[C---:B------:R-:W-:Y:S04]  /*a710*/  HMMA.16816.F32.BF16 R32, R64.reuse, R34, RZ ;  /* 0x000000224020723c */ /* 0x040fe800000418ff */
[C---:B--2---:R-:W-:Y:S02]  /*a720*/  IADD3 R37, P0, R42.reuse, 0x20, RZ ;  /* 0x000000202a257810 */ /* 0x044fe40007f1e0ff */
[----:B------:R-:W-:Y:S02]  /*a730*/  IADD3 R41, P1, R42, 0x40, RZ ;  /* 0x000000402a297810 */ /* 0x000fe40007f3e0ff */
[C---:B------:R-:W-:Y:S04]  /*a740*/  IADD3 R59, P2, R36.reuse, R37, RZ ;  /* 0x00000025243b7210 */ /* 0x040fe80007f5e0ff */
[-C--:B---3--:R-:W-:Y:S02]  /*a750*/  IADD3.X R45, RZ, R47.reuse, RZ, P0, !PT ;  /* 0x0000002fff2d7210 */ /* 0x088fe400007fe4ff */
[C---:B------:R-:W-:Y:S02]  /*a760*/  IADD3 R55, P0, R36.reuse, R42, RZ ;  /* 0x0000002a24377210 */ /* 0x040fe40007f1e0ff */
[----:B------:R-:W-:Y:S02]  /*a770*/  IADD3.X R46, RZ, R47, RZ, P1, !PT ;  /* 0x0000002fff2e7210 */ /* 0x000fe40000ffe4ff */
[----:B------:R-:W-:Y:S02]  /*a780*/  IADD3 R53, P6, R36, R41, RZ ;  /* 0x0000002924357210 */ /* 0x000fe40007fde0ff */
[----:B------:R-:W-:Y:S02]  /*a790*/  IADD3 R105, P1, R40, R37, RZ ;  /* 0x0000002528697210 */ /* 0x000fe40007f3e0ff */
[-C--:B------:R-:W-:Y:S01]  /*a7a0*/  HMMA.16816.F32.BF16 R36, R64, R48.reuse, RZ ;  /* 0x000000304024723c */ /* 0x080fe200000418ff */
[----:B------:R-:W-:Y:S02]  /*a7b0*/  IADD3.X R57, R0, R47, RZ, P0, !PT ;  /* 0x0000002f00397210 */ /* 0x000fe400007fe4ff */
[----:B------:R-:W-:Y:S02]  /*a7c0*/  IADD3 R104, P0, R40, R41, RZ ;  /* 0x0000002928687210 */ /* 0x000fe40007f1e0ff */
[CC--:B------:R-:W-:Y:S02]  /*a7d0*/  IADD3.X R193, R0.reuse, R45.reuse, RZ, P2, !PT ;  /* 0x0000002d00c17210 */ /* 0x0c0fe400017fe4ff */
[-C--:B------:R-:W-:Y:S02]  /*a7e0*/  IADD3.X R192, R0, R46.reuse, RZ, P6, !PT ;  /* 0x0000002e00c07210 */ /* 0x080fe400037fe4ff */
[----:B------:R-:W-:Y:S03]  /*a7f0*/  LEA R56, P6, R55, c[0x0][0x1f8], 0x1 ;  /* 0x00007e0037387a11 */ /* 0x000fe600078c08ff */
[C---:B------:R-:W-:Y:S02]  /*a800*/  IADD3.X R195, R44.reuse, R45, RZ, P1, !PT ;  /* 0x0000002d2cc37210 */ /* 0x040fe40000ffe4ff */
[----:B------:R-:W-:Y:S02]  /*a810*/  LEA R54, P1, R59, c[0x0][0x1f8], 0x1 ;  /* 0x00007e003b367a11 */ /* 0x000fe400078208ff */
[----:B------:R-:W-:Y:S02]  /*a820*/  IADD3.X R194, R44, R46, RZ, P0, !PT ;  /* 0x0000002e2cc27210 */ /* 0x000fe400007fe4ff */
[----:B------:R-:W-:Y:S02]  /*a830*/  LEA R58, P0, R53, c[0x0][0x1f8], 0x1 ;  /* 0x00007e00353a7a11 */ /* 0x000fe400078008ff */
[----:B------:R-:W-:Y:S02]  /*a840*/  LEA.HI.X R57, R55, c[0x0][0x1fc], R57, 0x1, P6 ;  /* 0x00007f0037397a11 */ /* 0x000fe400030f0c39 */
[----:B------:R-:W-:Y:S02]  /*a850*/  LEA.HI.X R55, R59, c[0x0][0x1fc], R193, 0x1, P1 ;  /* 0x00007f003b377a11 */ /* 0x000fe400008f0cc1 */
[----:B------:R-:W-:Y:S02]  /*a860*/  LEA.HI.X R59, R53, c[0x0][0x1fc], R192, 0x1, P0 ;  /* 0x00007f00353b7a11 */ /* 0x000fe400000f0cc0 */
[C---:B------:R-:W-:Y:S02]  /*a870*/  LEA R198, P1, R105.reuse, c[0x0][0x1f8], 0x1 ;  /* 0x00007e0069c67a11 */ /* 0x040fe400078208ff */
[C---:B------:R-:W-:Y:S02]  /*a880*/  LEA R196, P0, R104.reuse, c[0x0][0x1f8], 0x1 ;  /* 0x00007e0068c47a11 */ /* 0x040fe400078008ff */
[----:B------:R-:W-:Y:S02]  /*a890*/  LEA.HI.X R199, R105, c[0x0][0x1fc], R195, 0x1, P1 ;  /* 0x00007f0069c77a11 */ /* 0x000fe400008f0cc3 */
[----:B------:R-:W-:Y:S02]  /*a8a0*/  LEA.HI.X R197, R104, c[0x0][0x1fc], R194, 0x1, P0 ;  /* 0x00007f0068c57a11 */ /* 0x000fe400000f0cc2 */
[----:B------:R-:W2:Y:S01]  /*a8b0*/  LDSM.16.M88.4 R192, [R218] ;  /* 0x00000000dac0783b */ /* 0x000ea20000000200 */
[----:B----4-:R-:W-:Y:S02]  /*a8c0*/  SHF.L.U32 R203, R203, 0x1, RZ ;  /* 0x00000001cbcb7819 */ /* 0x010fe400000006ff */
[----:B------:R-:W-:Y:S02]  /*a8d0*/  IADD3 R52, P2, R40, R42, RZ ;  /* 0x0000002a28347210 */ /* 0x000fe40007f5e0ff */
[C---:B------:R-:W-:Y:S02]  /*a8e0*/  HMMA.16816.F32.BF16 R40, R60.reuse, R48, RZ ;  /* 0x000000303c28723c */ /* 0x040fe400000418ff */
[----:B------:R-:W-:Y:S01]  /*a8f0*/  IADD3.X R0, R44, R47, RZ, P2, !PT ;  /* 0x0000002f2c007210 */ /* 0x000fe200017fe4ff */
[----:B------:R-:W-:Y:S01]  /*a900*/  @!PT LDS RZ, [RZ] ;  /* 0x00000000fffff984 */ /* 0x000fe20000000800 */
[----:B------:R-:W-:Y:S01]  /*a910*/  @!PT LDS RZ, [RZ] ;  /* 0x00000000fffff984 */ /* 0x000fe20000000800 */
[----:B------:R-:W-:Y:S01]  /*a920*/  @!PT LDS RZ, [RZ] ;  /* 0x00000000fffff984 */ /* 0x000fe20000000800 */
[----:B------:R3:W-:Y:S01]  /*a930*/  LDGSTS.E.BYPASS.LTC128B.128 [R203+0x100], [R56.64], !P5 ;  /* 0x0010000038cb7fae */ /* 0x0007e2000e901d46 */
[----:B------:R-:W-:Y:S02]  /*a940*/  LEA R200, P2, R52, c[0x0][0x1f8], 0x1 ;  /* 0x00007e0034c87a11 */ /* 0x000fe400078408ff */
[----:B------:R-:W-:Y:S02]  /*a950*/  ISETP.GT.AND P0, PT, R202, RZ, PT ;  /* 0x000000ffca00720c */ /* 0x000fe40003f04270 */
[-C--:B------:R-:W-:Y:S01]  /*a960*/  HMMA.16816.F32.BF16 R44, R60, R50.reuse, RZ ;  /* 0x000000323c2c723c */ /* 0x080fe200000418ff */
[----:B------:R-:W-:Y:S02]  /*a970*/  LEA.HI.X R201, R52, c[0x0][0x1fc], R0, 0x1, P2 ;  /* 0x00007f0034c97a11 */ /* 0x000fe400010f0c00 */
[----:B------:R4:W-:Y:S01]  /*a980*/  LDGSTS.E.BYPASS.LTC128B.128 [R203+0x1100], [R54.64], !P4 ;  /* 0x0110000036cb7fae */ /* 0x0009e2000e101d46 */
[----:B------:R-:W-:Y:S04]  /*a990*/  IADD3 R202, R202, -0x1, RZ ;  /* 0xffffffffcaca7810 */ /* 0x000fe80007ffe0ff */
[C---:B------:R-:W-:Y:S03]  /*a9a0*/  HMMA.16816.F32.BF16 R48, R64.reuse, R50, RZ ;  /* 0x000000324030723c */ /* 0x040fe600000418ff */
[----:B------:R3:W-:Y:S08]  /*a9b0*/  LDGSTS.E.BYPASS.LTC128B.128 [R203+0x2100], [R58.64], !P3 ;  /* 0x021000003acb7fae */ /* 0x0007f0000d901d46 */
[----:B------:R1:W-:Y:S08]  /*a9c0*/  LDGSTS.E.BYPASS.LTC128B.128 [R203+0x900], [R200.64], !P5 ;  /* 0x00900000c8cb7fae */ /* 0x0003f0000e901d46 */
[----:B------:R1:W-:Y:S01]  /*a9d0*/  LDGSTS.E.BYPASS.LTC128B.128 [R203+0x1900], [R198.64], !P4 ;  /* 0x01900000c6cb7fae */ /* 0x0003e2000e101d46 */
[-C--:B----4-:R-:W-:Y:S07]  /*a9e0*/  HMMA.16816.F32.BF16 R52, R64, R100.reuse, RZ ;  /* 0x000000644034723c */ /* 0x090fee00000418ff */
[----:B------:R4:W-:Y:S01]  /*a9f0*/  LDGSTS.E.BYPASS.LTC128B.128 [R203+0x2900], [R196.64], !P3 ;  /* 0x02900000c4cb7fae */ /* 0x0009e2000d901d46 */
[C---:B---3--:R-:W-:Y:S07]  /*aa00*/  HMMA.16816.F32.BF16 R56, R60.reuse, R100, RZ ;  /* 0x000000643c38723c */ /* 0x048fee00000418ff */
[----:B------:R-:W0:Y:S01]  /*aa10*/  LDGDEPBAR ;  /* 0x00000000000079af */ /* 0x000e220000000000 */
[-C--:B------:R-:W-:Y:S08]  /*aa20*/  HMMA.16816.F32.BF16 R60, R60, R102.reuse, RZ ;  /* 0x000000663c3c723c */ /* 0x080ff000000418ff */
[----:B------:R-:W-:Y:S01]  /*aa30*/  HMMA.16816.F32.BF16 R64, R64, R102, RZ ;  /* 0x000000664040723c */ /* 0x000fe200000418ff */
[----:B------:R-:W-:Y:S07]  /*aa40*/  LDSM.16.M88.4 R100, [R207+0x2000] ;  /* 0x00200000cf64783b */ /* 0x000fee0000000200 */
[-C--:B-1----:R-:W-:Y:S01]  /*aa50*/  HMMA.16816.F32.BF16 R4, R108, R176.reuse, R4 ;  /* 0x000000b06c04723c */ /* 0x082fe20000041804 */
[----:B----4-:R-:W-:Y:S07]  /*aa60*/  LDSM.16.M88.4 R196, [R204+0x1400] ;  /* 0x00140000ccc4783b */ /* 0x010fee0000000200 */
[C---:B-----5:R-:W-:Y:S08]  /*aa70*/  HMMA.16816.F32.BF16 R8, R180.reuse, R176, R8 ;  /* 0x000000b0b408723c */ /* 0x060ff00000041808 */
[-C--:B------:R-:W-:Y:S08]  /*aa80*/  HMMA.16816.F32.BF16 R12, R180, R178.reuse, R12 ;  /* 0x000000b2b40c723c */ /* 0x080ff0000004180c */
[C---:B------:R-:W-:Y:S01]  /*aa90*/  HMMA.16816.F32.BF16 R16, R108.reuse, R178, R16 ;  /* 0x000000b26c10723c */ /* 0x040fe20000041810 */
[----:B------:R-:W1:Y:S07]  /*aaa0*/  LDSM.16.M88.4 R176, [R204+0x1000] ;  /* 0x00100000ccb0783b */ /* 0x000e6e0000000200 */
        /* <DEDUP_REMOVED lines=8> */
[C---:B------:R-:W-:Y:S01]  /*ab30*/  HMMA.16816.F32.BF16 R48, R108.reuse, R190, R48 ;  /* 0x000000be6c30723c */ /* 0x040fe20000041830 */
[----:B------:R-:W4:Y:S07]  /*ab40*/  LDSM.16.M88.4 R188, [R204+0x1800] ;  /* 0x00180000ccbc783b */ /* 0x000f2e0000000200 */
[-C--:B--2---:R-:W-:Y:S08]  /*ab50*/  HMMA.16816.F32.BF16 R52, R108, R192.reuse, R52 ;  /* 0x000000c06c34723c */ /* 0x084ff00000041834 */
[C---:B------:R-:W-:Y:S08]  /*ab60*/  HMMA.16816.F32.BF16 R56, R180.reuse, R192, R56 ;  /* 0x000000c0b438723c */ /* 0x040ff00000041838 */
[-C--:B------:R-:W-:Y:S01]  /*ab70*/  HMMA.16816.F32.BF16 R60, R180, R194.reuse, R60 ;  /* 0x000000c2b43c723c */ /* 0x080fe2000004183c */
[----:B------:R-:W2:Y:S07]  /*ab80*/  LDSM.16.M88.4 R180, [R204+0x1c00] ;  /* 0x001c0000ccb4783b */ /* 0x000eae0000000200 */
[----:B------:R-:W-:Y:S01]  /*ab90*/  HMMA.16816.F32.BF16 R64, R108, R194, R64 ;  /* 0x000000c26c40723c */ /* 0x000fe20000041840 */
[----:B------:R-:W-:Y:S07]  /*aba0*/  LDSM.16.M88.4 R108, [R208+0x2000] ;  /* 0x00200000d06c783b */ /* 0x000fee0000000200 */
[-C--:B-1----:R-:W-:Y:S01]  /*abb0*/  HMMA.16816.F32.BF16 R4, R100, R176.reuse, R4 ;  /* 0x000000b06404723c */ /* 0x082fe20000041804 */
[----:B------:R-:W-:Y:S07]  /*abc0*/  LDSM.16.M88.4 R192, [R208+0x3000] ;  /* 0x00300000d0c0783b */ /* 0x000fee0000000200 */
[C---:B---3--:R-:W-:Y:S08]  /*abd0*/  HMMA.16816.F32.BF16 R8, R184.reuse, R176, R8 ;  /* 0x000000b0b808723c */ /* 0x048ff00000041808 */
[-C--:B------:R-:W-:Y:S08]  /*abe0*/  HMMA.16816.F32.BF16 R12, R184, R178.reuse, R12 ;  /* 0x000000b2b80c723c */ /* 0x080ff0000004180c */
[C---:B------:R-:W-:Y:S01]  /*abf0*/  HMMA.16816.F32.BF16 R16, R100.reuse, R178, R16 ;  /* 0x000000b26410723c */ /* 0x040fe20000041810 */
[----:B------:R-:W1:Y:S07]  /*ac00*/  LDSM.16.M88.4 R176, [R217] ;  /* 0x00000000d9b0783b */ /* 0x000e6e0000000200 */
[-C--:B------:R-:W-:Y:S08]  /*ac10*/  HMMA.16816.F32.BF16 R20, R100, R196.reuse, R20 ;  /* 0x000000c46414723c */ /* 0x080ff00000041814 */
[C---:B------:R-:W-:Y:S08]  /*ac20*/  HMMA.16816.F32.BF16 R24, R184.reuse, R196, R24 ;  /* 0x000000c4b818723c */ /* 0x040ff00000041818 */
[-C--:B------:R-:W-:Y:S08]  /*ac30*/  HMMA.16816.F32.BF16 R28, R184, R198.reuse, R28 ;  /* 0x000000c6b81c723c */ /* 0x080ff0000004181c */
[C---:B------:R-:W-:Y:S01]  /*ac40*/  HMMA.16816.F32.BF16 R32, R100.reuse, R198, R32 ;  /* 0x000000c66420723c */ /* 0x040fe20000041820 */
[----:B------:R-:W3:Y:S07]  /*ac50*/  LDSM.16.M88.4 R196, [R216] ;  /* 0x00000000d8c4783b */ /* 0x000eee0000000200 */
[-C--:B----4-:R-:W-:Y:S08]  /*ac60*/  HMMA.16816.F32.BF16 R36, R100, R188.reuse, R36 ;  /* 0x000000bc6424723c */ /* 0x090ff00000041824 */
[C---:B------:R-:W-:Y:S08]  /*ac70*/  HMMA.16816.F32.BF16 R40, R184.reuse, R188, R40 ;  /* 0x000000bcb828723c */ /* 0x040ff00000041828 */
[-C--:B------:R-:W-:Y:S08]  /*ac80*/  HMMA.16816.F32.BF16 R44, R184, R190.reuse, R44 ;  /* 0x000000beb82c723c */ /* 0x080ff0000004182c */
[C---:B------:R-:W-:Y:S01]  /*ac90*/  HMMA.16816.F32.BF16 R48, R100.reuse, R190, R48 ;  /* 0x000000be6430723c */ /* 0x040fe20000041830 */
[----:B------:R-:W4:Y:S07]  /*aca0*/  LDSM.16.M88.4 R188, [R215] ;  /* 0x00000000d7bc783b */ /* 0x000f2e0000000200 */
[-C--:B--2---:R-:W-:Y:S08]  /*acb0*/  HMMA.16816.F32.BF16 R52, R100, R180.reuse, R52 ;  /* 0x000000b46434723c */ /* 0x084ff00000041834 */
[C---:B------:R-:W-:Y:S08]  /*acc0*/  HMMA.16816.F32.BF16 R56, R184.reuse, R180, R56 ;  /* 0x000000b4b838723c */ /* 0x040ff00000041838 */
[-C--:B------:R-:W-:Y:S01]  /*acd0*/  HMMA.16816.F32.BF16 R60, R184, R182.reuse, R60 ;  /* 0x000000b6b83c723c */ /* 0x080fe2000004183c */
[----:B------:R-:W2:Y:S07]  /*ace0*/  LDSM.16.M88.4 R184, [R214] ;  /* 0x00000000d6b8783b */ /* 0x000eae0000000200 */
        /* <DEDUP_REMOVED lines=8> */
[-C--:B---3--:R-:W-:Y:S08]  /*ad70*/  HMMA.16816.F32.BF16 R20, R108, R196.reuse, R20 ;  /* 0x000000c46c14723c */ /* 0x088ff00000041814 */
[C---:B------:R-:W-:Y:S08]  /*ad80*/  HMMA.16816.F32.BF16 R24, R192.reuse, R196, R24 ;  /* 0x000000c4c018723c */ /* 0x040ff00000041818 */
[-C--:B------:R-:W-:Y:S08]  /*ad90*/  HMMA.16816.F32.BF16 R28, R192, R198.reuse, R28 ;  /* 0x000000c6c01c723c */ /* 0x080ff0000004181c */
[C---:B------:R-:W-:Y:S01]  /*ada0*/  HMMA.16816.F32.BF16 R32, R108.reuse, R198, R32 ;  /* 0x000000c66c20723c */ /* 0x040fe20000041820 */
[----:B------:R-:W-:Y:S07]  /*adb0*/  LDSM.16.M88.4 R196, [R204+0x2c00] ;  /* 0x002c0000ccc4783b */ /* 0x000fee0000000200 */
[-C--:B----4-:R-:W-:Y:S08]  /*adc0*/  HMMA.16816.F32.BF16 R36, R108, R188.reuse, R36 ;  /* 0x000000bc6c24723c */ /* 0x090ff00000041824 */
[C---:B------:R-:W-:Y:S08]  /*add0*/  HMMA.16816.F32.BF16 R40, R192.reuse, R188, R40 ;  /* 0x000000bcc028723c */ /* 0x040ff00000041828 */
[-C--:B------:R-:W-:Y:S08]  /*ade0*/  HMMA.16816.F32.BF16 R44, R192, R190.reuse, R44 ;  /* 0x000000bec02c723c */ /* 0x080ff0000004182c */
[C---:B------:R-:W-:Y:S01]  /*adf0*/  HMMA.16816.F32.BF16 R48, R108.reuse, R190, R48 ;  /* 0x000000be6c30723c */ /* 0x040fe20000041830 */
[----:B------:R-:W3:Y:S07]  /*ae00*/  LDSM.16.M88.4 R188, [R204+0x2400] ;  /* 0x00240000ccbc783b */ /* 0x000eee0000000200 */
[-C--:B--2---:R-:W-:Y:S08]  /*ae10*/  HMMA.16816.F32.BF16 R52, R108, R184.reuse, R52 ;  /* 0x000000b86c34723c */ /* 0x084ff00000041834 */
[C---:B------:R-:W-:Y:S08]  /*ae20*/  HMMA.16816.F32.BF16 R56, R192.reuse, R184, R56 ;  /* 0x000000b8c038723c */ /* 0x040ff00000041838 */
[-C--:B------:R-:W-:Y:S01]  /*ae30*/  HMMA.16816.F32.BF16 R60, R192, R186.reuse, R60 ;  /* 0x000000bac03c723c */ /* 0x080fe2000004183c */
[----:B------:R-:W2:Y:S07]  /*ae40*/  LDSM.16.M88.4 R192, [R204+0x2800] ;  /* 0x00280000ccc0783b */ /* 0x000eae0000000200 */
        /* <DEDUP_REMOVED lines=8> */
[-C--:B---3--:R-:W-:Y:S08]  /*aed0*/  HMMA.16816.F32.BF16 R20, R100, R188.reuse, R20 ;  /* 0x000000bc6414723c */ /* 0x088ff00000041814 */
[C---:B------:R-:W-:Y:S08]  /*aee0*/  HMMA.16816.F32.BF16 R24, R180.reuse, R188, R24 ;  /* 0x000000bcb418723c */ /* 0x040ff00000041818 */
        /* <DEDUP_REMOVED lines=10> */
[-C--:B-1----:R-:W-:Y:S08]  /*af90*/  HMMA.16816.F32.BF16 R4, R108, R184.reuse, R4 ;  /* 0x000000b86c04723c */ /* 0x082ff00000041804 */
[C---:B----4-:R-:W-:Y:S08]  /*afa0*/  HMMA.16816.F32.BF16 R8, R176.reuse, R184, R8 ;  /* 0x000000b8b008723c */ /* 0x050ff00000041808 */
        /* <DEDUP_REMOVED lines=21> */
[----:B------:R-:W-:Y:S01]  /*b100*/  MUFU.TANH R185, R12 ;  /* 0x0000000c00b97308 */ /* 0x000fe20000002400 */
[----:B------:R-:W-:Y:S01]  /*b110*/  FMUL.FTZ R19, R19, c[0x0][0x320] ;  /* 0x0000c80013137a20 */ /* 0x000fe20000410000 */
[----:B--2---:R-:W-:Y:S08]  /*b120*/  FMNMX.FTZ R105, R102, R105, !PT ;  /* 0x0000006966697209 */ /* 0x004ff00007810000 */
[----:B------:R1:W-:Y:S10]  /*b130*/  MUFU.TANH R182, R7 ;  /* 0x0000000700b67308 */ /* 0x0003f40000002400 */
[----:B------:R-:W-:Y:S10]  /*b140*/  MUFU.TANH R187, R14 ;  /* 0x0000000e00bb7308 */ /* 0x000ff40000002400 */
[----:B------:R-:W-:Y:S01]  /*b150*/  MUFU.TANH R184, R8 ;  /* 0x0000000800b87308 */ /* 0x000fe20000002400 */
[----:B-1----:R-:W1:Y:S09]  /*b160*/  LDSM.16.M88.4 R4, [R212] ;  /* 0x00000000d404783b */ /* 0x002e720000000200 */
[----:B------:R-:W-:Y:S10]  /*b170*/  MUFU.TANH R186, R15 ;  /* 0x0000000f00ba7308 */ /* 0x000ff40000002400 */
[----:B------:R-:W-:Y:S10]  /*b180*/  MUFU.TANH R188, R9 ;  /* 0x0000000900bc7308 */ /* 0x000ff40000002400 */
[----:B------:R-:W-:Y:S10]  /*b190*/  MUFU.TANH R189, R10 ;  /* 0x0000000a00bd7308 */ /* 0x000ff40000002400 */
[----:B------:R2:W-:Y:S01]  /*b1a0*/  MUFU.TANH R190, R11 ;  /* 0x0000000b00be7308 */ /* 0x0005e20000002400 */
[-C--:B-1----:R-:W-:Y:S09]  /*b1b0*/  HMMA.16816.F32.BF16 R20, R108, R4.reuse, R20 ;  /* 0x000000046c14723c */ /* 0x082ff20000041814 */
[----:B------:R-:W1:Y:S01]  /*b1c0*/  MUFU.TANH R16, R16 ;  /* 0x0000001000107308 */ /* 0x000e620000002400 */
[C---:B------:R-:W-:Y:S09]  /*b1d0*/  HMMA.16816.F32.BF16 R24, R176.reuse, R4, R24 ;  /* 0x00000004b018723c */ /* 0x040ff20000041818 */
[----:B------:R-:W3:Y:S01]  /*b1e0*/  MUFU.TANH R17, R17 ;  /* 0x0000001100117308 */ /* 0x000ee20000002400 */
[-C--:B------:R-:W-:Y:S01]  /*b1f0*/  HMMA.16816.F32.BF16 R28, R176, R6.reuse, R28 ;  /* 0x00000006b01c723c */ /* 0x080fe2000004181c */
[----:B--2---:R-:W2:Y:S03]  /*b200*/  LDSM.16.M88.4 R8, [R211] ;  /* 0x00000000d308783b */ /* 0x004ea60000000200 */
[----:B------:R-:W-:Y:S04]  /*b210*/  FMUL.FTZ R22, R22, c[0x0][0x320] ;  /* 0x0000c80016167a20 */ /* 0x000fe80000410000 */
[C---:B------:R-:W-:Y:S01]  /*b220*/  HMMA.16816.F32.BF16 R32, R108.reuse, R6, R32 ;  /* 0x000000066c20723c */ /* 0x040fe20000041820 */
[----:B------:R-:W-:Y:S01]  /*b230*/  MUFU.TANH R18, R18 ;  /* 0x0000001200127308 */ /* 0x000fe20000002400 */
[----:B------:R-:W4:Y:S02]  /*b240*/  LDSM.16.M88.4 R4, [R210] ;  /* 0x00000000d204783b */ /* 0x000f240000000200 */
[----:B------:R-:W-:Y:S01]  /*b250*/  FMUL.FTZ R23, R23, c[0x0][0x320] ;  /* 0x0000c80017177a20 */ /* 0x000fe20000410000 */
[----:B-1----:R-:W-:Y:S01]  /*b260*/  FMNMX.FTZ R105, R16, R105, !PT ;  /* 0x0000006910697209 */ /* 0x002fe20007810000 */
[----:B------:R-:W-:Y:S02]  /*b270*/  FMUL.FTZ R21, R21, c[0x0][0x320] ;  /* 0x0000c80015157a20 */ /* 0x000fe40000410000 */
[----:B------:R-:W-:Y:S04]  /*b280*/  DEPBAR.LE SB0, 0x0 ;  /* 0x000080000000791a */ /* 0x000fe80000000000 */
[----:B------:R-:W-:Y:S01]  /*b290*/  MUFU.TANH R197, R22 ;  /* 0x0000001600c57308 */ /* 0x000fe20000002400 */
[----:B------:R-:W-:Y:S01]  /*b2a0*/  BAR.SYNC.DEFER_BLOCKING 0x0 ;  /* 0x0000000000007b1d */ /* 0x000fe20000010000 */
[----:B------:R-:W-:Y:S01]  /*b2b0*/  FMUL.FTZ R20, R20, c[0x0][0x320] ;  /* 0x0000c80014147a20 */ /* 0x000fe20000410000 */
[----:B---3--:R-:W-:Y:S01]  /*b2c0*/  FMNMX.FTZ R105, R17, R105, !PT ;  /* 0x0000006911697209 */ /* 0x008fe20007810000 */
[----:B------:R-:W-:Y:S02]  /*b2d0*/  FMUL.FTZ R24, R24, c[0x0][0x320] ;  /* 0x0000c80018187a20 */ /* 0x000fe40000410000 */
[----:B------:R-:W-:Y:S02]  /*b2e0*/  FMUL.FTZ R25, R25, c[0x0][0x320] ;  /* 0x0000c80019197a20 */ /* 0x000fe40000410000 */
[----:B------:R-:W-:Y:S02]  /*b2f0*/  FMUL.FTZ R28, R28, c[0x0][0x320] ;  /* 0x0000c8001c1c7a20 */ /* 0x000fe40000410000 */
[----:B------:R1:W-:Y:S01]  /*b300*/  MUFU.TANH R198, R23 ;  /* 0x0000001700c67308 */ /* 0x0003e20000002400 */
[----:B------:R-:W-:Y:S02]  /*b310*/  FMUL.FTZ R29, R29, c[0x0][0x320] ;  /* 0x0000c8001d1d7a20 */ /* 0x000fe40000410000 */
[----:B------:R-:W-:Y:S02]  /*b320*/  FMUL.FTZ R34, R34, c[0x0][0x320] ;  /* 0x0000c80022227a20 */ /* 0x000fe40000410000 */
[----:B------:R-:W-:Y:S02]  /*b330*/  FMUL.FTZ R35, R35, c[0x0][0x320] ;  /* 0x0000c80023237a20 */ /* 0x000fe40000410000 */
[----:B------:R-:W-:Y:S02]  /*b340*/  FMUL.FTZ R26, R26, c[0x0][0x320] ;  /* 0x0000c8001a1a7a20 */ /* 0x000fe40000410000 */
[----:B------:R-:W-:Y:S01]  /*b350*/  FMUL.FTZ R27, R27, c[0x0][0x320] ;  /* 0x0000c8001b1b7a20 */ /* 0x000fe20000410000 */
[----:B------:R3:W-:Y:S01]  /*b360*/  MUFU.TANH R194, R21 ;  /* 0x0000001500c27308 */ /* 0x0007e20000002400 */
[----:B------:R-:W-:Y:S01]  /*b370*/  FMUL.FTZ R32, R32, c[0x0][0x320] ;  /* 0x0000c80020207a20 */ /* 0x000fe20000410000 */
[-C--:B--2---:R-:W-:Y:S05]  /*b380*/  HMMA.16816.F32.BF16 R36, R108, R8.reuse, R36 ;  /* 0x000000086c24723c */ /* 0x084fea0000041824 */
[----:B------:R-:W-:Y:S03]  /*b390*/  FMUL.FTZ R33, R33, c[0x0][0x320] ;  /* 0x0000c80021217a20 */ /* 0x000fe60000410000 */
[----:B------:R-:W2:Y:S01]  /*b3a0*/  MUFU.TANH R193, R20 ;  /* 0x0000001400c17308 */ /* 0x000ea20000002400 */
[C---:B------:R-:W-:Y:S01]  /*b3b0*/  HMMA.16816.F32.BF16 R40, R176.reuse, R8, R40 ;  /* 0x00000008b028723c */ /* 0x040fe20000041828 */
[----:B-1----:R-:W5:Y:S03]  /*b3c0*/  LDL.64 R22, [R1+0x8] ;  /* 0x0000080001167983 */ /* 0x002f660000100a00 */
[----:B------:R-:W-:Y:S02]  /*b3d0*/  FMUL.FTZ R30, R30, c[0x0][0x320] ;  /* 0x0000c8001e1e7a20 */ /* 0x000fe40000410000 */
[----:B------:R-:W-:Y:S02]  /*b3e0*/  FMUL.FTZ R31, R31, c[0x0][0x320] ;  /* 0x0000c8001f1f7a20 */ /* 0x000fe40000410000 */
[-C--:B------:R-:W-:Y:S01]  /*b3f0*/  HMMA.16816.F32.BF16 R44, R176, R10.reuse, R44 ;  /* 0x0000000ab02c723c */ /* 0x080fe2000004182c */
[----:B------:R-:W-:Y:S01]  /*b400*/  MUFU.TANH R19, R19 ;  /* 0x0000001300137308 */ /* 0x000fe20000002400 */
[----:B---3--:R-:W3:Y:S06]  /*b410*/  LDL R21, [R1+0x18] ;  /* 0x0000180001157983 */ /* 0x008eec0000100800 */
[C---:B------:R-:W-:Y:S03]  /*b420*/  HMMA.16816.F32.BF16 R48, R108.reuse, R10, R48 ;  /* 0x0000000a6c30723c */ /* 0x040fe60000041830 */
[----:B------:R-:W-:Y:S01]  /*b430*/  MUFU.TANH R183, R13 ;  /* 0x0000000d00b77308 */ /* 0x000fe20000002400 */
[----:B------:R-:W-:Y:S02]  /*b440*/  FMUL.FTZ R36, R36, c[0x0][0x320] ;  /* 0x0000c80024247a20 */ /* 0x000fe40000410000 */
[----:B------:R-:W-:Y:S01]  /*b450*/  FMUL.FTZ R37, R37, c[0x0][0x320] ;  /* 0x0000c80025257a20 */ /* 0x000fe20000410000 */
[----:B--2---:R-:W-:Y:S01]  /*b460*/  FMNMX.FTZ R105, R193, R105, !PT ;  /* 0x00000069c1697209 */ /* 0x004fe20007810000 */
[-C--:B----4-:R-:W-:Y:S04]  /*b470*/  HMMA.16816.F32.BF16 R52, R108, R4.reuse, R52 ;  /* 0x000000046c34723c */ /* 0x090fe80000041834 */
[----:B------:R-:W-:Y:S01]  /*b480*/  FMUL.FTZ R40, R40, c[0x0][0x320] ;  /* 0x0000c80028287a20 */ /* 0x000fe20000410000 */
[----:B------:R-:W1:Y:S01]  /*b490*/  MUFU.TANH R191, R32 ;  /* 0x0000002000bf7308 */ /* 0x000e620000002400 */
[----:B------:R-:W-:Y:S01]  /*b4a0*/  FMUL.FTZ R38, R38, c[0x0][0x320] ;  /* 0x0000c80026267a20 */ /* 0x000fe20000410000 */
[----:B------:R-:W-:Y:S01]  /*b4b0*/  FMNMX.FTZ R105, R194, R105, !PT ;  /* 0x00000069c2697209 */ /* 0x000fe20007810000 */
[C---:B------:R-:W-:Y:S04]  /*b4c0*/  HMMA.16816.F32.BF16 R56, R176.reuse, R4, R56 ;  /* 0x00000004b038723c */ /* 0x040fe80000041838 */
[----:B------:R-:W-:Y:S02]  /*b4d0*/  FMUL.FTZ R39, R39, c[0x0][0x320] ;  /* 0x0000c80027277a20 */ /* 0x000fe40000410000 */
[----:B------:R-:W-:Y:S01]  /*b4e0*/  FMUL.FTZ R41, R41, c[0x0][0x320] ;  /* 0x0000c80029297a20 */ /* 0x000fe20000410000 */
[----:B------:R-:W2:Y:S01]  /*b4f0*/  MUFU.TANH R0, R40 ;  /* 0x0000002800007308 */ /* 0x000ea20000002400 */
[-C--:B------:R-:W-:Y:S04]  /*b500*/  HMMA.16816.F32.BF16 R60, R176, R6.reuse, R60 ;  /* 0x00000006b03c723c */ /* 0x080fe8000004183c */
[----:B------:R-:W-:Y:S01]  /*b510*/  FMUL.FTZ R48, R48, c[0x0][0x320] ;  /* 0x0000c80030307a20 */ /* 0x000fe20000410000 */
[----:B------:R-:W-:Y:S01]  /*b520*/  FMNMX.FTZ R4, R181, R3, !PT ;  /* 0x00000003b5047209 */ /* 0x000fe20007810000 */
[----:B------:R-:W-:Y:S01]  /*b530*/  FMUL.FTZ R49, R49, c[0x0][0x320] ;  /* 0x0000c80031317a20 */ /* 0x000fe20000410000 */
[----:B------:R-:W-:Y:S01]  /*b540*/  FMNMX.FTZ R5, R189, R107, !PT ;  /* 0x0000006bbd057209 */ /* 0x000fe20007810000 */
[----:B------:R-:W-:Y:S01]  /*b550*/  FMUL.FTZ R52, R52, c[0x0][0x320] ;  /* 0x0000c80034347a20 */ /* 0x000fe20000410000 */
[----:B------:R-:W-:Y:S01]  /*b560*/  MUFU.TANH R228, R48 ;  /* 0x0000003000e47308 */ /* 0x000fe20000002400 */
[----:B------:R-:W-:Y:S04]  /*b570*/  HMMA.16816.F32.BF16 R64, R108, R6, R64 ;  /* 0x000000066c40723c */ /* 0x000fe80000041840 */
[----:B------:R-:W-:Y:S01]  /*b580*/  FMUL.FTZ R53, R53, c[0x0][0x320] ;  /* 0x0000c80035357a20 */ /* 0x000fe20000410000 */
[----:B------:R-:W-:Y:S01]  /*b590*/  FMNMX.FTZ R4, R182, R4, !PT ;  /* 0x00000004b6047209 */ /* 0x000fe20007810000 */
[----:B------:R-:W-:Y:S01]  /*b5a0*/  FMUL.FTZ R54, R54, c[0x0][0x320] ;  /* 0x0000c80036367a20 */ /* 0x000fe20000410000 */
[----:B-1----:R-:W-:Y:S01]  /*b5b0*/  FMNMX.FTZ R105, R191, R105, !PT ;  /* 0x00000069bf697209 */ /* 0x002fe20007810000 */
[----:B------:R-:W-:Y:S01]  /*b5c0*/  FMUL.FTZ R55, R55, c[0x0][0x320] ;  /* 0x0000c80037377a20 */ /* 0x000fe20000410000 */
[----:B------:R-:W-:Y:S03]  /*b5d0*/  MUFU.TANH R200, R24 ;  /* 0x0000001800c87308 */ /* 0x000fe60000002400 */
[----:B------:R-:W-:Y:S01]  /*b5e0*/  FMNMX.FTZ R4, R18, R4, !PT ;  /* 0x0000000412047209 */ /* 0x000fe20007810000 */
[----:B------:R-:W-:Y:S01]  /*b5f0*/  FMUL.FTZ R51, R51, c[0x0][0x320] ;  /* 0x0000c80033337a20 */ /* 0x000fe20000410000 */
[----:B------:R-:W-:Y:S01]  /*b600*/  FMNMX.FTZ R5, R190, R5, !PT ;  /* 0x00000005be057209 */ /* 0x000fe20007810000 */
[----:B------:R-:W-:Y:S01]  /*b610*/  FMUL.FTZ R60, R60, c[0x0][0x320] ;  /* 0x0000c8003c3c7a20 */ /* 0x000fe20000410000 */
[----:B------:R-:W-:Y:S01]  /*b620*/  FMNMX.FTZ R4, R19, R4, !PT ;  /* 0x0000000413047209 */ /* 0x000fe20007810000 */
[----:B------:R-:W-:Y:S01]  /*b630*/  FMUL.FTZ R44, R44, c[0x0][0x320] ;  /* 0x0000c8002c2c7a20 */ /* 0x000fe20000410000 */
[----:B------:R-:W-:Y:S01]  /*b640*/  FMNMX.FTZ R5, R187, R5, !PT ;  /* 0x00000005bb057209 */ /* 0x000fe20007810000 */
[----:B------:R2:W-:Y:S01]  /*b650*/  MUFU.TANH R48, R60 ;  /* 0x0000003c00307308 */ /* 0x0005e20000002400 */
[----:B------:R-:W-:Y:S01]  /*b660*/  FMUL.FTZ R50, R50, c[0x0][0x320] ;  /* 0x0000c80032327a20 */ /* 0x000fe20000410000 */
[----:B------:R-:W-:Y:S01]  /*b670*/  FMNMX.FTZ R4, R197, R4, !PT ;  /* 0x00000004c5047209 */ /* 0x000fe20007810000 */
[----:B------:R-:W-:Y:S01]  /*b680*/  FMUL.FTZ R45, R45, c[0x0][0x320] ;  /* 0x0000c8002d2d7a20 */ /* 0x000fe20000410000 */
[----:B------:R-:W-:Y:S01]  /*b690*/  FMNMX.FTZ R5, R186, R5, !PT ;  /* 0x00000005ba057209 */ /* 0x000fe20007810000 */
[----:B------:R-:W-:Y:S01]  /*b6a0*/  FMUL.FTZ R65, R65, c[0x0][0x320] ;  /* 0x0000c80041417a20 */ /* 0x000fe20000410000 */
[----:B------:R-:W-:Y:S01]  /*b6b0*/  FMNMX.FTZ R4, R198, R4, !PT ;  /* 0x00000004c6047209 */ /* 0x000fe20007810000 */
        /* <DEDUP_REMOVED lines=8> */
[----:B------:R-:W4:Y:S01]  /*b740*/  MUFU.TANH R199, R25 ;  /* 0x0000001900c77308 */ /* 0x000f220000002400 */
[----:B------:R-:W-:Y:S02]  /*b750*/  FMUL.FTZ R43, R43, c[0x0][0x320] ;  /* 0x0000c8002b2b7a20 */ /* 0x000fe40000410000 */
[----:B------:R-:W-:Y:S01]  /*b760*/  FMUL.FTZ R58, R58, c[0x0][0x320] ;  /* 0x0000c8003a3a7a20 */ /* 0x000fe20000410000 */
[----:B--2---:R-:W-:Y:S01]  /*b770*/  MOV R60, R0 ;  /* 0x00000000003c7202 */ /* 0x004fe20000000f00 */
[----:B------:R-:W-:Y:S01]  /*b780*/  FMUL.FTZ R59, R59, c[0x0][0x320] ;  /* 0x0000c8003b3b7a20 */ /* 0x000fe20000410000 */
[----:B------:R-:W-:Y:S01]  /*b790*/  FMNMX.FTZ R0, R184, R106, !PT ;  /* 0x0000006ab8007209 */ /* 0x000fe20007810000 */
[----:B------:R-:W-:Y:S02]  /*b7a0*/  FMUL.FTZ R62, R62, c[0x0][0x320] ;  /* 0x0000c8003e3e7a20 */ /* 0x000fe40000410000 */
[----:B------:R-:W-:Y:S01]  /*b7b0*/  FMUL.FTZ R46, R46, c[0x0][0x320] ;  /* 0x0000c8002e2e7a20 */ /* 0x000fe20000410000 */
[----:B------:R-:W2:Y:S01]  /*b7c0*/  MUFU.TANH R232, R36 ;  /* 0x0000002400e87308 */ /* 0x000ea20000002400 */
[----:B------:R-:W-:Y:S01]  /*b7d0*/  FMNMX.FTZ R0, R188, R0, !PT ;  /* 0x00000000bc007209 */ /* 0x000fe20007810000 */
[----:B------:R-:W-:Y:S01]  /*b7e0*/  FMUL.FTZ R47, R47, c[0x0][0x320] ;  /* 0x0000c8002f2f7a20 */ /* 0x000fe20000410000 */
[----:B-1----:R-:W-:Y:S02]  /*b7f0*/  FMNMX.FTZ R105, R192, R105, !PT ;  /* 0x00000069c0697209 */ /* 0x002fe40007810000 */
[----:B------:R-:W-:Y:S05]  /*b800*/  FMNMX.FTZ R0, R185, R0, !PT ;  /* 0x00000000b9007209 */ /* 0x000fea0007810000 */
[----:B------:R-:W1:Y:S01]  /*b810*/  MUFU.TANH R195, R34 ;  /* 0x0000002200c37308 */ /* 0x000e620000002400 */
[----:B------:R-:W-:Y:S04]  /*b820*/  FMNMX.FTZ R0, R183, R0, !PT ;  /* 0x00000000b7007209 */ /* 0x000fe80007810000 */
[----:B------:R-:W-:Y:S04]  /*b830*/  FMNMX.FTZ R0, R200, R0, !PT ;  /* 0x00000000c8007209 */ /* 0x000fe80007810000 */
[----:B----4-:R-:W-:Y:S01]  /*b840*/  FMNMX.FTZ R0, R199, R0, !PT ;  /* 0x00000000c7007209 */ /* 0x010fe20007810000 */
[----:B------:R-:W4:Y:S01]  /*b850*/  MUFU.TANH R223, R28 ;  /* 0x0000001c00df7308 */ /* 0x000f220000002400 */
[----:B--2---:R-:W-:Y:S09]  /*b860*/  FMNMX.FTZ R105, R232, R105, !PT ;  /* 0x00000069e8697209 */ /* 0x004ff20007810000 */
[----:B------:R-:W2:Y:S01]  /*b870*/  MUFU.TANH R231, R37 ;  /* 0x0000002500e77308 */ /* 0x000ea20000002400 */
[----:B-1----:R-:W-:Y:S09]  /*b880*/  FMNMX.FTZ R4, R195, R4, !PT ;  /* 0x00000004c3047209 */ /* 0x002ff20007810000 */
[----:B------:R-:W1:Y:S01]  /*b890*/  MUFU.TANH R196, R35 ;  /* 0x0000002300c47308 */ /* 0x000e620000002400 */
[----:B----4-:R-:W-:Y:S09]  /*b8a0*/  FMNMX.FTZ R0, R223, R0, !PT ;  /* 0x00000000df007209 */ /* 0x010ff20007810000 */
[----:B------:R-:W4:Y:S01]  /*b8b0*/  MUFU.TANH R222, R29 ;  /* 0x0000001d00de7308 */ /* 0x000f220000002400 */
[----:B--2---:R-:W-:Y:S04]  /*b8c0*/  FMNMX.FTZ R105, R231, R105, !PT ;  /* 0x00000069e7697209 */ /* 0x004fe80007810000 */
[----:B------:R-:W-:Y:S05]  /*b8d0*/  FMNMX.FTZ R105, R228, R105, !PT ;  /* 0x00000069e4697209 */ /* 0x000fea0007810000 */
[----:B------:R-:W2:Y:S01]  /*b8e0*/  MUFU.TANH R233, R38 ;  /* 0x0000002600e97308 */ /* 0x000ea20000002400 */
[----:B-1----:R-:W-:Y:S09]  /*b8f0*/  FMNMX.FTZ R4, R196, R4, !PT ;  /* 0x00000004c4047209 */ /* 0x002ff20007810000 */
[----:B------:R-:W1:Y:S01]  /*b900*/  MUFU.TANH R229, R49 ;  /* 0x0000003100e57308 */ /* 0x000e620000002400 */
[----:B----4-:R-:W-:Y:S04]  /*b910*/  FMNMX.FTZ R0, R222, R0, !PT ;  /* 0x00000000de007209 */ /* 0x010fe80007810000 */
[----:B------:R-:W-:Y:S05]  /*b920*/  FMNMX.FTZ R0, R60, R0, !PT ;  /* 0x000000003c007209 */ /* 0x000fea0007810000 */
[----:B------:R-:W4:Y:S01]  /*b930*/  MUFU.TANH R234, R39 ;  /* 0x0000002700ea7308 */ /* 0x000f220000002400 */
[----:B--2---:R-:W-:Y:S09]  /*b940*/  FMNMX.FTZ R4, R233, R4, !PT ;  /* 0x00000004e9047209 */ /* 0x004ff20007810000 */
[----:B------:R-:W2:Y:S01]  /*b950*/  MUFU.TANH R248, R41 ;  /* 0x0000002900f87308 */ /* 0x000ea20000002400 */
[----:B-1----:R-:W-:Y:S09]  /*b960*/  FMNMX.FTZ R105, R229, R105, !PT ;  /* 0x00000069e5697209 */ /* 0x002ff20007810000 */
[----:B------:R-:W1:Y:S01]  /*b970*/  MUFU.TANH R224, R44 ;  /* 0x0000002c00e07308 */ /* 0x000e620000002400 */
[----:B----4-:R-:W-:Y:S09]  /*b980*/  FMNMX.FTZ R4, R234, R4, !PT ;  /* 0x00000004ea047209 */ /* 0x010ff20007810000 */
[----:B------:R-:W-:Y:S01]  /*b990*/  MUFU.TANH R235, R51 ;  /* 0x0000003300eb7308 */ /* 0x000fe20000002400 */
[----:B--2---:R-:W-:Y:S09]  /*b9a0*/  FMNMX.FTZ R0, R248, R0, !PT ;  /* 0x00000000f8007209 */ /* 0x004ff20007810000 */
[----:B------:R1:W-:Y:S10]  /*b9b0*/  MUFU.TANH R51, R64 ;  /* 0x0000004000337308 */ /* 0x0003f40000002400 */
[----:B------:R-:W2:Y:S10]  /*b9c0*/  MUFU.TANH R238, R52 ;  /* 0x0000003400ee7308 */ /* 0x000eb40000002400 */
[----:B------:R-:W4:Y:S01]  /*b9d0*/  MUFU.TANH R230, R50 ;  /* 0x0000003200e67308 */ /* 0x000f220000002400 */
[----:B-1----:R-:W-:Y:S04]  /*b9e0*/  MOV R64, R224 ;  /* 0x000000e000407202 */ /* 0x002fe80000000f00 */
[----:B------:R-:W-:Y:S05]  /*b9f0*/  FMNMX.FTZ R0, R64, R0, !PT ;  /* 0x0000000040007209 */ /* 0x000fea0007810000 */
[----:B------:R-:W1:Y:S01]  /*ba00*/  MUFU.TANH R247, R53 ;  /* 0x0000003500f77308 */ /* 0x000e620000002400 */
[----:B--2---:R-:W-:Y:S09]  /*ba10*/  FMNMX.FTZ R105, R238, R105, !PT ;  /* 0x00000069ee697209 */ /* 0x004ff20007810000 */
[----:B------:R-:W2:Y:S01]  /*ba20*/  MUFU.TANH R237, R45 ;  /* 0x0000002d00ed7308 */ /* 0x000ea20000002400 */
[----:B----4-:R-:W-:Y:S04]  /*ba30*/  FMNMX.FTZ R4, R230, R4, !PT ;  /* 0x00000004e6047209 */ /* 0x010fe80007810000 */
[----:B------:R-:W-:Y:S05]  /*ba40*/  FMNMX.FTZ R4, R235, R4, !PT ;  /* 0x00000004eb047209 */ /* 0x000fea0007810000 */
[----:B------:R-:W4:Y:S01]  /*ba50*/  MUFU.TANH R242, R54 ;  /* 0x0000003600f27308 */ /* 0x000f220000002400 */
[----:B-1----:R-:W-:Y:S04]  /*ba60*/  FMNMX.FTZ R105, R247, R105, !PT ;  /* 0x00000069f7697209 */ /* 0x002fe80007810000 */
[----:B------:R-:W-:Y:S05]  /*ba70*/  FMNMX.FTZ R105, R51, R105, !PT ;  /* 0x0000006933697209 */ /* 0x000fea0007810000 */
[----:B------:R-:W1:Y:S01]  /*ba80*/  MUFU.TANH R241, R56 ;  /* 0x0000003800f17308 */ /* 0x000e620000002400 */
[----:B--2---:R-:W-:Y:S09]  /*ba90*/  FMNMX.FTZ R0, R237, R0, !PT ;  /* 0x00000000ed007209 */ /* 0x004ff20007810000 */
[----:B------:R-:W2:Y:S01]  /*baa0*/  MUFU.TANH R56, R65 ;  /* 0x0000004100387308 */ /* 0x000ea20000002400 */
[----:B----4-:R-:W-:Y:S09]  /*bab0*/  FMNMX.FTZ R4, R242, R4, !PT ;  /* 0x00000004f2047209 */ /* 0x010ff20007810000 */
[----:B------:R-:W4:Y:S01]  /*bac0*/  MUFU.TANH R41, R55 ;  /* 0x0000003700297308 */ /* 0x000f220000002400 */
[----:B-1----:R-:W-:Y:S09]  /*bad0*/  FMNMX.FTZ R0, R241, R0, !PT ;  /* 0x00000000f1007209 */ /* 0x002ff20007810000 */
[----:B------:R-:W1:Y:S01]  /*bae0*/  MUFU.TANH R239, R57 ;  /* 0x0000003900ef7308 */ /* 0x000e620000002400 */
[----:B--2---:R-:W-:Y:S05]  /*baf0*/  FMNMX.FTZ R105, R56, R105, !PT ;  /* 0x0000006938697209 */ /* 0x004fea0007810000 */
[----:B------:R-:W2:Y:S04]  /*bb00*/  SHFL.BFLY PT, R7, R105, 0x2, 0x1f ;  /* 0x0c401f0069077f89 */ /* 0x000ea800000e0000 */
[----:B------:R-:W3:Y:S01]  /*bb10*/  MUFU.TANH R246, R66 ;  /* 0x0000004200f67308 */ /* 0x000ee20000002400 */
[----:B----4-:R-:W-:Y:S09]  /*bb20*/  FMNMX.FTZ R4, R41, R4, !PT ;  /* 0x0000000429047209 */ /* 0x010ff20007810000 */
[----:B------:R-:W4:Y:S01]  /*bb30*/  MUFU.TANH R57, R67 ;  /* 0x0000004300397308 */ /* 0x000f220000002400 */
[----:B-1----:R-:W-:Y:S04]  /*bb40*/  FMNMX.FTZ R0, R239, R0, !PT ;  /* 0x00000000ef007209 */ /* 0x002fe80007810000 */
[----:B------:R-:W-:Y:S05]  /*bb50*/  FMNMX.FTZ R0, R48, R0, !PT ;  /* 0x0000000030007209 */ /* 0x000fea0007810000 */
[----:B------:R-:W1:Y:S01]  /*bb60*/  MUFU.TANH R244, R61 ;  /* 0x0000003d00f47308 */ /* 0x000e620000002400 */
[----:B--2---:R-:W-:Y:S02]  /*bb70*/  FMNMX.FTZ R105, R105, R7, !PT ;  /* 0x0000000769697209 */ /* 0x004fe40007810000 */
[----:B---3--:R-:W-:Y:S03]  /*bb80*/  FMNMX.FTZ R4, R246, R4, !PT ;  /* 0x00000004f6047209 */ /* 0x008fe60007810000 */
[----:B------:R-:W2:Y:S04]  /*bb90*/  SHFL.BFLY PT, R7, R105, 0x1, 0x1f ;  /* 0x0c201f0069077f89 */ /* 0x000ea800000e0000 */
[----:B------:R-:W3:Y:S01]  /*bba0*/  MUFU.TANH R201, R26 ;  /* 0x0000001a00c97308 */ /* 0x000ee20000002400 */
[----:B----4-:R-:W-:Y:S05]  /*bbb0*/  FMNMX.FTZ R4, R57, R4, !PT ;  /* 0x0000000439047209 */ /* 0x010fea0007810000 */
[----:B------:R-:W4:Y:S04]  /*bbc0*/  SHFL.BFLY PT, R6, R4, 0x2, 0x1f ;  /* 0x0c401f0004067f89 */ /* 0x000f2800000e0000 */
[----:B------:R-:W5:Y:S01]  /*bbd0*/  MUFU.TANH R221, R27 ;  /* 0x0000001b00dd7308 */ /* 0x000f620000002400 */
[----:B-1----:R-:W-:Y:S05]  /*bbe0*/  FMNMX.FTZ R0, R244, R0, !PT ;  /* 0x00000000f4007209 */ /* 0x002fea0007810000 */
[----:B------:R-:W1:Y:S04]  /*bbf0*/  SHFL.BFLY PT, R103, R0, 0x2, 0x1f ;  /* 0x0c401f0000677f89 */ /* 0x000e6800000e0000 */
[----:B------:R-:W5:Y:S01]  /*bc00*/  MUFU.TANH R226, R30 ;  /* 0x0000001e00e27308 */ /* 0x000f620000002400 */
[----:B--2---:R-:W-:Y:S02]  /*bc10*/  FMNMX.FTZ R105, R105, R7, !PT ;  /* 0x0000000769697209 */ /* 0x004fe40007810000 */
[----:B---3--:R-:W-:Y:S03]  /*bc20*/  FMNMX.FTZ R5, R201, R5, !PT ;  /* 0x00000005c9057209 */ /* 0x008fe60007810000 */
[----:B------:R-:W-:Y:S04]  /*bc30*/  FMUL.FTZ R111, R105, c[0x0][0x2d0] ;  /* 0x0000b400696f7a20 */ /* 0x000fe80000410000 */
[----:B------:R-:W2:Y:S01]  /*bc40*/  MUFU.TANH R227, R31 ;  /* 0x0000001f00e37308 */ /* 0x000ea20000002400 */
[--C-:B------:R-:W-:Y:S01]  /*bc50*/  FFMA.FTZ R40, R194, c[0x0][0x2d0], -R111.reuse ;  /* 0x0000b400c2287a23 */ /* 0x100fe2000001086f */
[----:B----4-:R-:W-:Y:S05]  /*bc60*/  FMNMX.FTZ R4, R4, R6, !PT ;  /* 0x0000000604047209 */ /* 0x010fea0007810000 */
[----:B------:R-:W3:Y:S03]  /*bc70*/  SHFL.BFLY PT, R104, R4, 0x1, 0x1f ;  /* 0x0c201f0004687f89 */ /* 0x000ee600000e0000 */
[----:B------:R-:W4:Y:S01]  /*bc80*/  MUFU.TANH R236, R42 ;  /* 0x0000002a00ec7308 */ /* 0x000f220000002400 */
[----:B-1----:R-:W-:Y:S02]  /*bc90*/  FMNMX.FTZ R103, R0, R103, !PT ;  /* 0x0000006700677209 */ /* 0x002fe40007810000 */
[----:B-----5:R-:W-:Y:S03]  /*bca0*/  FMNMX.FTZ R0, R221, R5, !PT ;  /* 0x00000005dd007209 */ /* 0x020fe60007810000 */
[----:B------:R-:W1:Y:S01]  /*bcb0*/  SHFL.BFLY PT, R6, R103, 0x1, 0x1f ;  /* 0x0c201f0067067f89 */ /* 0x000e6200000e0000 */
[----:B------:R-:W-:Y:S03]  /*bcc0*/  FMNMX.FTZ R0, R226, R0, !PT ;  /* 0x00000000e2007209 */ /* 0x000fe60007810000 */
[----:B------:R-:W5:Y:S01]  /*bcd0*/  MUFU.TANH R110, R43 ;  /* 0x0000002b006e7308 */ /* 0x000f620000002400 */
[----:B--2---:R-:W-:Y:S01]  /*bce0*/  FMNMX.FTZ R5, R227, R0, !PT ;  /* 0x00000000e3057209 */ /* 0x004fe20007810000 */
[----:B------:R-:W-:Y:S08]  /*bcf0*/  FMUL.FTZ R0, R63, c[0x0][0x320] ;  /* 0x0000c8003f007a20 */ /* 0x000ff00000410000 */
[----:B------:R2:W-:Y:S01]  /*bd00*/  MUFU.TANH R109, R0 ;  /* 0x00000000006d7308 */ /* 0x0005e20000002400 */
[----:B---3--:R-:W-:Y:S01]  /*bd10*/  FMNMX.FTZ R104, R4, R104, !PT ;  /* 0x0000006804687209 */ /* 0x008fe20007810000 */
[----:B------:R-:W-:Y:S01]  /*bd20*/  FFMA.FTZ R4, R180, c[0x0][0x2d0], -R111 ;  /* 0x0000b400b4047a23 */ /* 0x000fe2000001086f */
[----:B----4-:R-:W-:Y:S03]  /*bd30*/  FMNMX.FTZ R5, R236, R5, !PT ;  /* 0x00000005ec057209 */ /* 0x010fe60007810000 */
[----:B------:R-:W-:Y:S04]  /*bd40*/  FMUL.FTZ R176, R104, c[0x0][0x2d0] ;  /* 0x0000b40068b07a20 */ /* 0x000fe80000410000 */
[----:B------:R3:W-:Y:S01]  /*bd50*/  MUFU.EX2 R240, R4 ;  /* 0x0000000400f07308 */ /* 0x0007e20000000800 */
[--C-:B------:R-:W-:Y:S01]  /*bd60*/  FFMA.FTZ R7, R18, c[0x0][0x2d0], -R176.reuse ;  /* 0x0000b40012077a23 */ /* 0x100fe200000108b0 */
[----:B-1----:R-:W-:Y:S01]  /*bd70*/  FMNMX.FTZ R103, R103, R6, !PT ;  /* 0x0000000667677209 */ /* 0x002fe20007810000 */
[----:B------:R-:W-:Y:S01]  /*bd80*/  FFMA.FTZ R8, R19, c[0x0][0x2d0], -R176 ;  /* 0x0000b40013087a23 */ /* 0x000fe200000108b0 */
[----:B-----5:R-:W-:Y:S03]  /*bd90*/  FMNMX.FTZ R5, R110, R5, !PT ;  /* 0x000000056e057209 */ /* 0x020fe60007810000 */
[----:B------:R-:W-:Y:S03]  /*bda0*/  FMUL.FTZ R177, R103, c[0x0][0x2d0] ;  /* 0x0000b40067b17a20 */ /* 0x000fe60000410000 */
[----:B------:R-:W1:Y:S01]  /*bdb0*/  MUFU.TANH R245, R46 ;  /* 0x0000002e00f57308 */ /* 0x000e620000002400 */
[--C-:B------:R-:W-:Y:S02]  /*bdc0*/  FFMA.FTZ R15, R184, c[0x0][0x2d0], -R177.reuse ;  /* 0x0000b400b80f7a23 */ /* 0x100fe400000108b1 */
[----:B------:R-:W-:Y:S02]  /*bdd0*/  FFMA.FTZ R19, R185, c[0x0][0x2d0], -R177 ;  /* 0x0000b400b9137a23 */ /* 0x000fe400000108b1 */
[----:B--2---:R-:W-:Y:S04]  /*bde0*/  FADD.FTZ R0, -R105, R2 ;  /* 0x0000000269007221 */ /* 0x004fe80000010100 */
[----:B------:R-:W-:Y:S01]  /*bdf0*/  FMUL.FTZ R0, R0, c[0x0][0x2d0] ;  /* 0x0000b40000007a20 */ /* 0x000fe20000410000 */
[----:B------:R-:W2:Y:S01]  /*be00*/  MUFU.TANH R243, R47 ;  /* 0x0000002f00f37308 */ /* 0x000ea20000002400 */
[----:B---3--:R-:W-:Y:S09]  /*be10*/  FFMA.FTZ R4, R102, c[0x0][0x2d0], -R111 ;  /* 0x0000b40066047a23 */ /* 0x008ff2000001086f */
[----:B------:R3:W4:Y:S01]  /*be20*/  MUFU.EX2 R101, R0 ;  /* 0x0000000000657308 */ /* 0x0007220000000800 */
[----:B-1----:R-:W-:Y:S01]  /*be30*/  FMNMX.FTZ R2, R245, R5, !PT ;  /* 0x00000005f5027209 */ /* 0x002fe20007810000 */
[----:B------:R-:W-:Y:S08]  /*be40*/  FFMA.FTZ R5, R182, c[0x0][0x2d0], -R176 ;  /* 0x0000b400b6057a23 */ /* 0x000ff000000108b0 */
[----:B------:R-:W1:Y:S01]  /*be50*/  MUFU.TANH R50, R58 ;  /* 0x0000003a00327308 */ /* 0x000e620000002400 */
[----:B--2---:R-:W-:Y:S09]  /*be60*/  FMNMX.FTZ R2, R243, R2, !PT ;  /* 0x00000002f3027209 */ /* 0x004ff20007810000 */
[----:B------:R2:W-:Y:S01]  /*be70*/  MUFU.EX2 R20, R4 ;  /* 0x0000000400147308 */ /* 0x0005e20000000800 */
[----:B---3--:R-:W-:Y:S02]  /*be80*/  FADD.FTZ R0, -R104, R3 ;  /* 0x0000000368007221 */ /* 0x008fe40000010100 */
[C---:B----4-:R-:W-:Y:S01]  /*be90*/  FMUL.FTZ R32, R101.reuse, R140 ;  /* 0x0000008c65207220 */ /* 0x050fe20000410000 */
[----:B------:R-:W-:Y:S01]  /*bea0*/  MOV R140, R242 ;  /* 0x000000f2008c7202 */ /* 0x000fe20000000f00 */
[C---:B------:R-:W-:Y:S01]  /*beb0*/  FMUL.FTZ R33, R101.reuse, R141 ;  /* 0x0000008d65217220 */ /* 0x040fe20000410000 */
[----:B------:R-:W-:Y:S04]  /*bec0*/  MOV R141, R246 ;  /* 0x000000f6008d7202 */ /* 0x000fe80000000f00 */
[----:B------:R-:W3:Y:S01]  /*bed0*/  MUFU.TANH R49, R59 ;  /* 0x0000003b00317308 */ /* 0x000ee20000002400 */
[C---:B------:R-:W-:Y:S02]  /*bee0*/  FMUL.FTZ R65, R101.reuse, R173 ;  /* 0x000000ad65417220 */ /* 0x040fe40000410000 */
[C---:B------:R-:W-:Y:S01]  /*bef0*/  FMUL.FTZ R68, R101.reuse, R68 ;  /* 0x0000004465447220 */ /* 0x040fe20000410000 */
[----:B-1----:R-:W-:Y:S01]  /*bf00*/  FMNMX.FTZ R3, R50, R2, !PT ;  /* 0x0000000232037209 */ /* 0x002fe20007810000 */
[----:B------:R-:W-:Y:S01]  /*bf10*/  FMUL.FTZ R2, R0, c[0x0][0x2d0] ;  /* 0x0000b40000027a20 */ /* 0x000fe20000410000 */
[----:B------:R-:W-:Y:S01]  /*bf20*/  MOV R184, R50 ;  /* 0x0000003200b87202 */ /* 0x000fe20000000f00 */
[C---:B------:R-:W-:Y:S02]  /*bf30*/  FMUL.FTZ R69, R101.reuse, R69 ;  /* 0x0000004565457220 */ /* 0x040fe40000410000 */
[C---:B------:R-:W-:Y:S01]  /*bf40*/  FMUL.FTZ R80, R101.reuse, R80 ;  /* 0x0000005065507220 */ /* 0x040fe20000410000 */
[----:B------:R1:W4:Y:S01]  /*bf50*/  MUFU.EX2 R100, R2 ;  /* 0x0000000200647308 */ /* 0x0003220000000800 */
[C---:B------:R-:W-:Y:S02]  /*bf60*/  FMUL.FTZ R81, R101.reuse, R81 ;  /* 0x0000005165517220 */ /* 0x040fe40000410000 */
[C---:B------:R-:W-:Y:S02]  /*bf70*/  FMUL.FTZ R84, R101.reuse, R84 ;  /* 0x0000005465547220 */ /* 0x040fe40000410000 */
[----:B--2---:R-:W-:Y:S01]  /*bf80*/  FFMA.FTZ R4, R16, c[0x0][0x2d0], -R111 ;  /* 0x0000b40010047a23 */ /* 0x004fe2000001086f */
[----:B------:R-:W-:Y:S01]  /*bf90*/  @P0 IADD3 R16, P1, R22, 0x20, RZ ;  /* 0x0000002016100810 */ /* 0x000fe20007f3e0ff */
[C---:B------:R-:W-:Y:S02]  /*bfa0*/  FMUL.FTZ R85, R101.reuse, R85 ;  /* 0x0000005565557220 */ /* 0x040fe40000410000 */
[C---:B------:R-:W-:Y:S01]  /*bfb0*/  FMUL.FTZ R96, R101.reuse, R96 ;  /* 0x0000006065607220 */ /* 0x040fe20000410000 */
[----:B------:R2:W-:Y:S01]  /*bfc0*/  MUFU.EX2 R42, R4 ;  /* 0x00000004002a7308 */ /* 0x0005e20000000800 */
[----:B------:R-:W-:Y:S01]  /*bfd0*/  @P0 IADD3.X R9, RZ, R21, RZ, P1, !PT ;  /* 0x00000015ff090210 */ /* 0x000fe20000ffe4ff */
[----:B------:R-:W-:Y:S01]  /*bfe0*/  FMUL.FTZ R97, R101, R97 ;  /* 0x0000006165617220 */ /* 0x000fe20000410000 */
[----:B---3--:R-:W-:Y:S02]  /*bff0*/  FMNMX.FTZ R0, R49, R3, !PT ;  /* 0x0000000331007209 */ /* 0x008fe40007810000 */
[----:B------:R-:W-:Y:S01]  /*c000*/  MOV R185, R49 ;  /* 0x0000003100b97202 */ /* 0x000fe20000000f00 */
[----:B------:R-:W-:Y:S04]  /*c010*/  FMUL.FTZ R49, R101, R157 ;  /* 0x0000009d65317220 */ /* 0x000fe80000410000 */
[----:B------:R-:W3:Y:S01]  /*c020*/  MUFU.TANH R108, R62 ;  /* 0x0000003e006c7308 */ /* 0x000ee20000002400 */
[----:B-1----:R-:W-:Y:S02]  /*c030*/  FADD.FTZ R2, -R103, R106 ;  /* 0x0000006a67027221 */ /* 0x002fe40000010100 */
[----:B------:R-:W-:Y:S02]  /*c040*/  FFMA.FTZ R106, R200, c[0x0][0x2d0], -R177 ;  /* 0x0000b400c86a7a23 */ /* 0x000fe400000108b1 */
[----:B------:R-:W-:Y:S05]  /*c050*/  FMUL.FTZ R2, R2, c[0x0][0x2d0] ;  /* 0x0000b40002027a20 */ /* 0x000fea0000410000 */
[----:B------:R-:W-:Y:S01]  /*c060*/  MUFU.EX2 R182, R5 ;  /* 0x0000000500b67308 */ /* 0x000fe20000000800 */
[C---:B----4-:R-:W-:Y:S01]  /*c070*/  FMUL.FTZ R34, R100.reuse, R142 ;  /* 0x0000008e64227220 */ /* 0x050fe20000410000 */
[----:B------:R-:W-:Y:S01]  /*c080*/  MOV R142, R247 ;  /* 0x000000f7008e7202 */ /* 0x000fe20000000f00 */
[----:B------:R-:W-:Y:S01]  /*c090*/  FMUL.FTZ R35, R100, R143 ;  /* 0x0000008f64237220 */ /* 0x000fe20000410000 */
[----:B------:R-:W-:Y:S01]  /*c0a0*/  MOV R143, R245 ;  /* 0x000000f5008f7202 */ /* 0x000fe20000000f00 */
[----:B--2---:R-:W-:Y:S01]  /*c0b0*/  FFMA.FTZ R4, R17, c[0x0][0x2d0], -R111 ;  /* 0x0000b40011047a23 */ /* 0x004fe2000001086f */
[----:B------:R-:W-:Y:S01]  /*c0c0*/  @P0 IADD3 R17, P2, R22, 0x40, RZ ;  /* 0x0000004016110810 */ /* 0x000fe20007f5e0ff */
[C---:B------:R-:W-:Y:S02]  /*c0d0*/  FMUL.FTZ R50, R100.reuse, R158 ;  /* 0x0000009e64327220 */ /* 0x040fe40000410000 */
[C---:B------:R-:W-:Y:S01]  /*c0e0*/  FMUL.FTZ R66, R100.reuse, R174 ;  /* 0x000000ae64427220 */ /* 0x040fe20000410000 */
[----:B------:R1:W2:Y:S01]  /*c0f0*/  MUFU.EX2 R3, R2 ;  /* 0x0000000200037308 */ /* 0x0002a20000000800 */
[----:B------:R-:W-:Y:S01]  /*c100*/  @P0 IADD3.X R18, RZ, R21, RZ, P2, !PT ;  /* 0x00000015ff120210 */ /* 0x000fe200017fe4ff */
[----:B------:R-:W-:Y:S01]  /*c110*/  FMUL.FTZ R67, R100, R175 ;  /* 0x000000af64437220 */ /* 0x000fe20000410000 */
[----:B---3--:R-:W-:Y:S01]  /*c120*/  FMNMX.FTZ R0, R108, R0, !PT ;  /* 0x000000006c007209 */ /* 0x008fe20007810000 */
[C---:B------:R-:W-:Y:S02]  /*c130*/  FMUL.FTZ R70, R100.reuse, R70 ;  /* 0x0000004664467220 */ /* 0x040fe40000410000 */
[C---:B------:R-:W-:Y:S01]  /*c140*/  FMUL.FTZ R71, R100.reuse, R71 ;  /* 0x0000004764477220 */ /* 0x040fe20000410000 */
[----:B------:R-:W-:Y:S01]  /*c150*/  FMNMX.FTZ R0, R109, R0, !PT ;  /* 0x000000006d007209 */ /* 0x000fe20007810000 */
[C---:B------:R-:W-:Y:S02]  /*c160*/  FMUL.FTZ R82, R100.reuse, R82 ;  /* 0x0000005264527220 */ /* 0x040fe40000410000 */
[----:B------:R3:W4:Y:S01]  /*c170*/  MUFU.EX2 R45, R4 ;  /* 0x00000004002d7308 */ /* 0x0007220000000800 */
[C---:B------:R-:W-:Y:S02]  /*c180*/  FMUL.FTZ R83, R100.reuse, R83 ;  /* 0x0000005364537220 */ /* 0x040fe40000410000 */
[C---:B------:R-:W-:Y:S02]  /*c190*/  FMUL.FTZ R86, R100.reuse, R86 ;  /* 0x0000005664567220 */ /* 0x040fe40000410000 */
[C---:B------:R-:W-:Y:S02]  /*c1a0*/  FMUL.FTZ R87, R100.reuse, R87 ;  /* 0x0000005764577220 */ /* 0x040fe40000410000 */
[C---:B------:R-:W-:Y:S02]  /*c1b0*/  FMUL.FTZ R98, R100.reuse, R98 ;  /* 0x0000006264627220 */ /* 0x040fe40000410000 */
[C---:B------:R-:W-:Y:S01]  /*c1c0*/  FMUL.FTZ R99, R100.reuse, R99 ;  /* 0x0000006364637220 */ /* 0x040fe20000410000 */
[----:B------:R5:W-:Y:S01]  /*c1d0*/  MUFU.EX2 R24, R7 ;  /* 0x0000000700187308 */ /* 0x000be20000000800 */
[----:B-1----:R-:W1:Y:S01]  /*c1e0*/  SHFL.BFLY PT, R2, R0, 0x2, 0x1f ;  /* 0x0c401f0000027f89 */ /* 0x002e6200000e0000 */
[C---:B--2---:R-:W-:Y:S02]  /*c1f0*/  FMUL.FTZ R25, R3.reuse, R133 ;  /* 0x0000008503197220 */ /* 0x044fe40000410000 */
[C---:B------:R-:W-:Y:S01]  /*c200*/  FMUL.FTZ R28, R3.reuse, R136 ;  /* 0x00000088031c7220 */ /* 0x040fe20000410000 */
[----:B------:R-:W-:Y:S01]  /*c210*/  MOV R136, R51 ;  /* 0x0000003300887202 */ /* 0x000fe20000000f00 */
[C---:B------:R-:W-:Y:S04]  /*c220*/  FMUL.FTZ R29, R3.reuse, R137 ;  /* 0x00000089031d7220 */ /* 0x040fe80000410000 */
[----:B------:R-:W-:Y:S01]  /*c230*/  MUFU.EX2 R180, R15 ;  /* 0x0000000f00b47308 */ /* 0x000fe20000000800 */
[----:B------:R-:W-:Y:S01]  /*c240*/  MOV R137, R41 ;  /* 0x0000002900897202 */ /* 0x000fe20000000f00 */
[----:B------:R-:W-:Y:S01]  /*c250*/  FMUL.FTZ R41, R3, R149 ;  /* 0x0000009503297220 */ /* 0x000fe20000410000 */
[----:B------:R-:W-:Y:S01]  /*c260*/  MOV R149, R235 ;  /* 0x000000eb00957202 */ /* 0x000fe20000000f00 */
[----:B---3--:R-:W-:Y:S01]  /*c270*/  FFMA.FTZ R4, R181, c[0x0][0x2d0], -R176 ;  /* 0x0000b400b5047a23 */ /* 0x008fe200000108b0 */
[----:B----4-:R-:W-:Y:S01]  /*c280*/  MOV R133, R45 ;  /* 0x0000002d00857202 */ /* 0x010fe20000000f00 */
[----:B------:R-:W-:Y:S02]  /*c290*/  FMUL.FTZ R51, R100, R159 ;  /* 0x0000009f64337220 */ /* 0x000fe40000410000 */
[C---:B------:R-:W-:Y:S02]  /*c2a0*/  FMUL.FTZ R61, R3.reuse, R169 ;  /* 0x000000a9033d7220 */ /* 0x040fe40000410000 */
[----:B------:R2:W-:Y:S01]  /*c2b0*/  MUFU.EX2 R181, R4 ;  /* 0x0000000400b57308 */ /* 0x0005e20000000800 */
[C---:B------:R-:W-:Y:S02]  /*c2c0*/  FMUL.FTZ R72, R3.reuse, R72 ;  /* 0x0000004803487220 */ /* 0x040fe40000410000 */
[C---:B------:R-:W-:Y:S01]  /*c2d0*/  FMUL.FTZ R73, R3.reuse, R73 ;  /* 0x0000004903497220 */ /* 0x040fe20000410000 */
[----:B-----5:R-:W-:Y:S01]  /*c2e0*/  @P0 MOV R7, c[0x0][0x1e0] ;  /* 0x0000780000070a02 */ /* 0x020fe20000000f00 */
[C---:B------:R-:W-:Y:S02]  /*c2f0*/  FMUL.FTZ R76, R3.reuse, R76 ;  /* 0x0000004c034c7220 */ /* 0x040fe40000410000 */
[C---:B------:R-:W-:Y:S01]  /*c300*/  FMUL.FTZ R77, R3.reuse, R77 ;  /* 0x0000004d034d7220 */ /* 0x040fe20000410000 */
[----:B-1----:R-:W-:Y:S01]  /*c310*/  FMNMX.FTZ R0, R0, R2, !PT ;  /* 0x0000000200007209 */ /* 0x002fe20007810000 */
[C---:B------:R-:W-:Y:S01]  /*c320*/  FMUL.FTZ R88, R3.reuse, R88 ;  /* 0x0000005803587220 */ /* 0x040fe20000410000 */
[----:B------:R-:W-:Y:S01]  /*c330*/  MUFU.EX2 R44, R8 ;  /* 0x00000008002c7308 */ /* 0x000fe20000000800 */
[C---:B------:R-:W-:Y:S02]  /*c340*/  FMUL.FTZ R89, R3.reuse, R89 ;  /* 0x0000005903597220 */ /* 0x040fe40000410000 */
[----:B------:R-:W1:Y:S01]  /*c350*/  SHFL.BFLY PT, R2, R0, 0x1, 0x1f ;  /* 0x0c201f0000027f89 */ /* 0x000e6200000e0000 */
[C---:B------:R-:W-:Y:S02]  /*c360*/  FMUL.FTZ R92, R3.reuse, R92 ;  /* 0x0000005c035c7220 */ /* 0x040fe40000410000 */
[----:B------:R-:W-:Y:S04]  /*c370*/  FMUL.FTZ R93, R3, R93 ;  /* 0x0000005d035d7220 */ /* 0x000fe80000410000 */
[----:B------:R3:W-:Y:S01]  /*c380*/  MUFU.EX2 R252, R19 ;  /* 0x0000001300fc7308 */ /* 0x0007e20000000800 */
[----:B--2---:R-:W-:Y:S05]  /*c390*/  @P0 SHF.R.S32.HI R4, RZ, 0x1f, R202 ;  /* 0x0000001fff040819 */ /* 0x004fea00000114ca */
[----:B------:R-:W-:Y:S02]  /*c3a0*/  @P0 IMAD R6, R4, c[0x0][0x1e0], RZ ;  /* 0x0000780004060a24 */ /* 0x000fe400078e02ff */
[C---:B------:R-:W-:Y:S04]  /*c3b0*/  @P0 IMAD.WIDE.U32 R4, R202.reuse, c[0x0][0x1e0], RZ ;  /* 0x00007800ca040a25 */ /* 0x040fe800078e00ff */
[----:B------:R-:W-:Y:S01]  /*c3c0*/  @P0 IMAD R6, R202, c[0x0][0x1e4], R6 ;  /* 0x00007900ca060a24 */ /* 0x000fe200078e0206 */
[----:B-1----:R-:W-:Y:S02]  /*c3d0*/  FMNMX.FTZ R102, R0, R2, !PT ;  /* 0x0000000200667209 */ /* 0x002fe40007810000 */
[----:B------:R-:W-:Y:S02]  /*c3e0*/  @P0 MOV R2, c[0x0][0x1e4] ;  /* 0x0000790000020a02 */ /* 0x000fe40000000f00 */
[----:B------:R-:W-:Y:S01]  /*c3f0*/  @P0 IADD3 R6, R5, R6, RZ ;  /* 0x0000000605060210 */ /* 0x000fe20007ffe0ff */
[----:B------:R-:W-:Y:S01]  /*c400*/  FADD.FTZ R0, -R102, R107 ;  /* 0x0000006b66007221 */ /* 0x000fe20000010100 */
[----:B------:R-:W-:Y:S01]  /*c410*/  @P0 SHF.L.U32 R5, R4, 0x6, RZ ;  /* 0x0000000604050819 */ /* 0x000fe200000006ff */
[----:B---3--:R-:W-:Y:S01]  /*c420*/  FMUL.FTZ R19, R100, R127 ;  /* 0x0000007f64137220 */ /* 0x008fe20000410000 */
[----:B------:R-:W-:Y:S01]  /*c430*/  @P0 SHF.L.U64.HI R4, R4, 0x6, R6 ;  /* 0x0000000604040819 */ /* 0x000fe20000010206 */
[----:B------:R-:W-:Y:S01]  /*c440*/  FMUL.FTZ R0, R0, c[0x0][0x2d0] ;  /* 0x0000b40000007a20 */ /* 0x000fe20000410000 */
[----:B------:R-:W-:Y:S01]  /*c450*/  @P0 LEA R6, P6, R7, R5, 0x5 ;  /* 0x0000000507060211 */ /* 0x000fe200078c28ff */
[----:B------:R-:W-:Y:S01]  /*c460*/  FFMA.FTZ R107, R234, c[0x0][0x2d0], -R176 ;  /* 0x0000b400ea6b7a23 */ /* 0x000fe200000108b0 */
[----:B------:R-:W-:Y:S02]  /*c470*/  @P0 IADD3 R8, P2, R5, R16, RZ ;  /* 0x0000001005080210 */ /* 0x000fe40007f5e0ff */
[----:B------:R-:W-:Y:S01]  /*c480*/  @P0 LEA.HI.X R2, R7, R4, R2, 0x5, P6 ;  /* 0x0000000407020211 */ /* 0x000fe200030f2c02 */
[----:B------:R-:W1:Y:S01]  /*c490*/  MUFU.EX2 R0, R0 ;  /* 0x0000000000007308 */ /* 0x000e620000000800 */
[C---:B------:R-:W-:Y:S02]  /*c4a0*/  @P0 IADD3 R7, P6, R5.reuse, R22, RZ ;  /* 0x0000001605070210 */ /* 0x040fe40007fde0ff */
[----:B------:R-:W-:Y:S02]  /*c4b0*/  @P0 IADD3 R5, P1, R5, R17, RZ ;  /* 0x0000001105050210 */ /* 0x000fe40007f3e0ff */
[C---:B------:R-:W-:Y:S02]  /*c4c0*/  @P0 IADD3.X R11, R4.reuse, R21, RZ, P6, !PT ;  /* 0x00000015040b0210 */ /* 0x040fe400037fe4ff */
[C---:B------:R-:W-:Y:S02]  /*c4d0*/  @P0 LEA R14, P6, R7.reuse, c[0x0][0x1c8], 0x1 ;  /* 0x00007200070e0a11 */ /* 0x040fe400078c08ff */
[----:B------:R-:W-:Y:S02]  /*c4e0*/  @P0 IADD3.X R13, R4, R9, RZ, P2, !PT ;  /* 0x00000009040d0210 */ /* 0x000fe400017fe4ff */
[----:B------:R-:W-:Y:S02]  /*c4f0*/  @P0 LEA.HI.X R15, R7, c[0x0][0x1cc], R11, 0x1, P6 ;  /* 0x00007300070f0a11 */ /* 0x000fe400030f0c0b */
[----:B------:R-:W-:Y:S02]  /*c500*/  @P0 LEA R12, P2, R8, c[0x0][0x1c8], 0x1 ;  /* 0x00007200080c0a11 */ /* 0x000fe400078408ff */
[----:B------:R-:W-:Y:S01]  /*c510*/  @P0 IADD3.X R4, R4, R18, RZ, P1, !PT ;  /* 0x0000001204040210 */ /* 0x000fe20000ffe4ff */
[----:B------:R2:W-:Y:S01]  /*c520*/  @P0 LDGSTS.E.BYPASS.LTC128B.128 [R203+0x3100], [R14.64], !P5 ;  /* 0x031000000ecb0fae */ /* 0x0005e2000e901d46 */
[C---:B------:R-:W-:Y:S02]  /*c530*/  @P0 LEA R10, P1, R5.reuse, c[0x0][0x1c8], 0x1 ;  /* 0x00007200050a0a11 */ /* 0x040fe400078208ff */
[----:B------:R-:W-:Y:S02]  /*c540*/  @P0 LEA.HI.X R13, R8, c[0x0][0x1cc], R13, 0x1, P2 ;  /* 0x00007300080d0a11 */ /* 0x000fe400010f0c0d */
[----:B------:R-:W-:Y:S01]  /*c550*/  @P0 LEA.HI.X R11, R5, c[0x0][0x1cc], R4, 0x1, P1 ;  /* 0x00007300050b0a11 */ /* 0x000fe200008f0c04 */
[--C-:B------:R-:W-:Y:S01]  /*c560*/  FFMA.FTZ R4, R188, c[0x0][0x2d0], -R177.reuse ;  /* 0x0000b400bc047a23 */ /* 0x100fe200000108b1 */
[C---:B------:R-:W-:Y:S01]  /*c570*/  @P0 IADD3 R7, P2, R6.reuse, R22, RZ ;  /* 0x0000001606070210 */ /* 0x040fe20007f5e0ff */
[----:B------:R3:W-:Y:S01]  /*c580*/  @P0 LDGSTS.E.BYPASS.LTC128B.128 [R203+0x4100], [R12.64], !P4 ;  /* 0x041000000ccb0fae */ /* 0x0007e2000e101d46 */
[C---:B------:R-:W-:Y:S01]  /*c590*/  @P0 IADD3 R16, P6, R6.reuse, R16, RZ ;  /* 0x0000001006100210 */ /* 0x040fe20007fde0ff */
[----:B------:R4:W5:Y:S01]  /*c5a0*/  MUFU.EX2 R250, R4 ;  /* 0x0000000400fa7308 */ /* 0x0009620000000800 */
[----:B------:R-:W-:Y:S01]  /*c5b0*/  @P0 IADD3 R5, P1, R6, R17, RZ ;  /* 0x0000001106050210 */ /* 0x000fe20007f3e0ff */
[----:B-1----:R-:W-:Y:S01]  /*c5c0*/  FMUL.FTZ R31, R0, R139 ;  /* 0x0000008b001f7220 */ /* 0x002fe20000410000 */
[----:B------:R-:W-:Y:S01]  /*c5d0*/  @P0 IADD3.X R17, R2, R9, RZ, P6, !PT ;  /* 0x0000000902110210 */ /* 0x000fe200037fe4ff */
[----:B------:R-:W-:Y:S01]  /*c5e0*/  FMUL.FTZ R26, R0, R134 ;  /* 0x00000086001a7220 */ /* 0x000fe20000410000 */
[C---:B------:R-:W-:Y:S01]  /*c5f0*/  @P0 LEA R8, P6, R7.reuse, c[0x0][0x1c8], 0x1 ;  /* 0x0000720007080a11 */ /* 0x040fe200078c08ff */
[----:B------:R1:W-:Y:S01]  /*c600*/  @P0 LDGSTS.E.BYPASS.LTC128B.128 [R203+0x5100], [R10.64], !P3 ;  /* 0x051000000acb0fae */ /* 0x0003e2000d901d46 */
[----:B------:R-:W-:Y:S01]  /*c610*/  @P0 IADD3.X R18, R2, R18, RZ, P1, !PT ;  /* 0x0000001202120210 */ /* 0x000fe20000ffe4ff */
[----:B------:R-:W-:Y:S01]  /*c620*/  FMUL.FTZ R27, R0, R135 ;  /* 0x00000087001b7220 */ /* 0x000fe20000410000 */
[----:B------:R-:W-:Y:S01]  /*c630*/  @P0 IADD3.X R2, R2, R21, RZ, P2, !PT ;  /* 0x0000001502020210 */ /* 0x000fe200017fe4ff */
[----:B------:R-:W-:Y:S01]  /*c640*/  FMUL.FTZ R30, R0, R138 ;  /* 0x0000008a001e7220 */ /* 0x000fe20000410000 */
[----:B------:R-:W-:Y:S01]  /*c650*/  @P0 LEA R6, P2, R16, c[0x0][0x1c8], 0x1 ;  /* 0x0000720010060a11 */ /* 0x000fe200078408ff */
[----:B------:R-:W-:Y:S01]  /*c660*/  FMUL.FTZ R43, R0, R151 ;  /* 0x00000097002b7220 */ /* 0x000fe20000410000 */
[----:B------:R-:W-:Y:S01]  /*c670*/  @P0 LEA.HI.X R9, R7, c[0x0][0x1cc], R2, 0x1, P6 ;  /* 0x0000730007090a11 */ /* 0x000fe200030f0c02 */
[----:B------:R-:W-:Y:S01]  /*c680*/  FFMA.FTZ R2, R183, c[0x0][0x2d0], -R177 ;  /* 0x0000b400b7027a23 */ /* 0x000fe200000108b1 */
[----:B------:R-:W-:Y:S01]  /*c690*/  @P0 LEA.HI.X R7, R16, c[0x0][0x1cc], R17, 0x1, P2 ;  /* 0x0000730010070a11 */ /* 0x000fe200010f0c11 */
[C---:B------:R-:W-:Y:S01]  /*c6a0*/  FMUL.FTZ R16, R101.reuse, R124 ;  /* 0x0000007c65107220 */ /* 0x040fe20000410000 */
[----:B------:R-:W-:Y:S01]  /*c6b0*/  MOV R183, R20 ;  /* 0x0000001400b77202 */ /* 0x000fe20000000f00 */
[----:B------:R5:W-:Y:S01]  /*c6c0*/  @P0 LDGSTS.E.BYPASS.LTC128B.128 [R203+0x3900], [R8.64], !P5 ;  /* 0x0390000008cb0fae */ /* 0x000be2000e901d46 */
[----:B------:R5:W5:Y:S01]  /*c6d0*/  MUFU.EX2 R251, R2 ;  /* 0x0000000200fb7308 */ /* 0x000b620000000800 */
[C---:B--2---:R-:W-:Y:S01]  /*c6e0*/  FMUL.FTZ R14, R0.reuse, R122 ;  /* 0x0000007a000e7220 */ /* 0x044fe20000410000 */
[----:B------:R-:W-:Y:S01]  /*c6f0*/  MOV R139, R241 ;  /* 0x000000f1008b7202 */ /* 0x000fe20000000f00 */
[----:B------:R-:W-:Y:S01]  /*c700*/  FMUL.FTZ R15, R0, R123 ;  /* 0x0000007b000f7220 */ /* 0x000fe20000410000 */
[----:B------:R-:W-:Y:S01]  /*c710*/  MOV R138, R240 ;  /* 0x000000f0008a7202 */ /* 0x000fe20000000f00 */
[----:B------:R-:W-:Y:S01]  /*c720*/  FMUL.FTZ R17, R101, R125 ;  /* 0x0000007d65117220 */ /* 0x000fe20000410000 */
[----:B----4-:R-:W-:Y:S01]  /*c730*/  @P0 LEA R4, P1, R5, c[0x0][0x1c8], 0x1 ;  /* 0x0000720005040a11 */ /* 0x010fe200078208ff */
[----:B------:R2:W-:Y:S01]  /*c740*/  @P0 LDGSTS.E.BYPASS.LTC128B.128 [R203+0x4900], [R6.64], !P4 ;  /* 0x0490000006cb0fae */ /* 0x0005e2000e101d46 */
[C---:B---3--:R-:W-:Y:S01]  /*c750*/  FMUL.FTZ R12, R3.reuse, R120 ;  /* 0x00000078030c7220 */ /* 0x048fe20000410000 */
[----:B------:R-:W-:Y:S01]  /*c760*/  MOV R135, R42 ;  /* 0x0000002a00877202 */ /* 0x000fe20000000f00 */
[----:B------:R-:W-:Y:S01]  /*c770*/  FMUL.FTZ R13, R3, R121 ;  /* 0x00000079030d7220 */ /* 0x000fe20000410000 */
[----:B------:R-:W-:Y:S01]  /*c780*/  @P0 LEA.HI.X R5, R5, c[0x0][0x1cc], R18, 0x1, P1 ;  /* 0x0000730005050a11 */ /* 0x000fe200008f0c12 */
[----:B------:R-:W-:Y:S01]  /*c790*/  FMUL.FTZ R18, R100, R126 ;  /* 0x0000007e64127220 */ /* 0x000fe20000410000 */
[----:B------:R3:W-:Y:S01]  /*c7a0*/  MUFU.EX2 R241, R106 ;  /* 0x0000006a00f17308 */ /* 0x0007e20000000800 */
[C---:B-1----:R-:W-:Y:S01]  /*c7b0*/  FMUL.FTZ R11, R0.reuse, R119 ;  /* 0x00000077000b7220 */ /* 0x042fe20000410000 */
[----:B------:R-:W-:Y:S01]  /*c7c0*/  MOV R134, R44 ;  /* 0x0000002c00867202 */ /* 0x000fe20000000f00 */
[----:B------:R1:W-:Y:S01]  /*c7d0*/  @P0 LDGSTS.E.BYPASS.LTC128B.128 [R203+0x5900], [R4.64], !P3 ;  /* 0x0590000004cb0fae */ /* 0x0003e2000d901d46 */
[C---:B------:R-:W-:Y:S01]  /*c7e0*/  FMUL.FTZ R46, R0.reuse, R154 ;  /* 0x0000009a002e7220 */ /* 0x040fe20000410000 */
[----:B------:R-:W-:Y:S01]  /*c7f0*/  MOV R188, R57 ;  /* 0x0000003900bc7202 */ /* 0x000fe20000000f00 */
[C---:B------:R-:W-:Y:S02]  /*c800*/  FMUL.FTZ R47, R0.reuse, R155 ;  /* 0x0000009b002f7220 */ /* 0x040fe40000410000 */
[C---:B------:R-:W-:Y:S02]  /*c810*/  FMUL.FTZ R57, R3.reuse, R165 ;  /* 0x000000a503397220 */ /* 0x040fe40000410000 */
[----:B------:R-:W-:Y:S01]  /*c820*/  FMUL.FTZ R58, R0, R166 ;  /* 0x000000a6003a7220 */ /* 0x000fe20000410000 */
[----:B------:R-:W4:Y:S01]  /*c830*/  LDSM.16.MT88.4 R20, [R205] ;  /* 0x00000000cd14783b */ /* 0x000f220000004200 */
[----:B-----5:R-:W-:Y:S02]  /*c840*/  FMUL.FTZ R2, R102, c[0x0][0x2d0] ;  /* 0x0000b40066027a20 */ /* 0x020fe40000410000 */
[----:B------:R-:W-:Y:S01]  /*c850*/  FMUL.FTZ R8, R3, R116 ;  /* 0x0000007403087220 */ /* 0x000fe20000410000 */
[----:B------:R-:W-:Y:S01]  /*c860*/  F2FP.BF16.PACK_AB R116, R250, R180 ;  /* 0x000000b4fa74723e */ /* 0x000fe200000010ff */
[----:B------:R-:W-:Y:S01]  /*c870*/  FFMA.FTZ R10, R189, c[0x0][0x2d0], -R2 ;  /* 0x0000b400bd0a7a23 */ /* 0x000fe20000010802 */
[----:B------:R-:W-:Y:S01]  /*c880*/  MOV R189, R56 ;  /* 0x0000003800bd7202 */ /* 0x000fe20000000f00 */
[----:B------:R-:W-:Y:S01]  /*c890*/  FMUL.FTZ R9, R3, R117 ;  /* 0x0000007503097220 */ /* 0x000fe20000410000 */
[----:B------:R-:W5:Y:S01]  /*c8a0*/  LDSM.16.MT88.4 R36, [R206] ;  /* 0x00000000ce24783b */ /* 0x000f620000004200 */
[----:B------:R4:W-:Y:S01]  /*c8b0*/  MUFU.EX2 R178, R10 ;  /* 0x0000000a00b27308 */ /* 0x0009e20000000800 */
[C---:B--2---:R-:W-:Y:S01]  /*c8c0*/  FMUL.FTZ R6, R100.reuse, R114 ;  /* 0x0000007264067220 */ /* 0x044fe20000410000 */
[----:B------:R-:W-:Y:S01]  /*c8d0*/  F2FP.BF16.PACK_AB R114, R45, R42 ;  /* 0x0000002a2d72723e */ /* 0x000fe200000010ff */
[----:B------:R-:W-:Y:S02]  /*c8e0*/  FMUL.FTZ R7, R100, R115 ;  /* 0x0000007364077220 */ /* 0x000fe40000410000 */
[----:B---3--:R-:W-:Y:S02]  /*c8f0*/  FFMA.FTZ R106, R199, c[0x0][0x2d0], -R177 ;  /* 0x0000b400c76a7a23 */ /* 0x008fe400000108b1 */
[----:B------:R-:W2:Y:S01]  /*c900*/  LDSM.16.MT88.4 R52, [R205+0x1000] ;  /* 0x00100000cd34783b */ /* 0x000ea20000004200 */
[----:B------:R-:W-:Y:S02]  /*c910*/  FFMA.FTZ R56, R198, c[0x0][0x2d0], -R176 ;  /* 0x0000b400c6387a23 */ /* 0x000fe400000108b0 */
[--C-:B-1----:R-:W-:Y:S01]  /*c920*/  FFMA.FTZ R4, R190, c[0x0][0x2d0], -R2.reuse ;  /* 0x0000b400be047a23 */ /* 0x102fe20000010802 */
[----:B------:R-:W-:Y:S01]  /*c930*/  MOV R190, R24 ;  /* 0x0000001800be7202 */ /* 0x000fe20000000f00 */
[----:B------:R-:W-:Y:S01]  /*c940*/  FMUL.FTZ R5, R101, R113 ;  /* 0x0000007165057220 */ /* 0x000fe20000410000 */
[----:B------:R-:W-:Y:S01]  /*c950*/  F2FP.BF16.PACK_AB R113, R182, R181 ;  /* 0x000000b5b671723e */ /* 0x000fe200000010ff */
[----:B------:R-:W1:Y:S01]  /*c960*/  MUFU.EX2 R179, R4 ;  /* 0x0000000400b37308 */ /* 0x000e620000000800 */
[----:B------:R-:W-:Y:S01]  /*c970*/  F2FP.BF16.PACK_AB R115, R44, R190 ;  /* 0x000000be2c73723e */ /* 0x000fe200000010ff */
[----:B------:R-:W-:Y:S01]  /*c980*/  FMUL.FTZ R24, R3, R132 ;  /* 0x0000008403187220 */ /* 0x000fe20000410000 */
[----:B------:R-:W-:Y:S01]  /*c990*/  MOV R203, R239 ;  /* 0x000000ef00cb7202 */ /* 0x000fe20000000f00 */
[----:B------:R-:W-:Y:S01]  /*c9a0*/  FMUL.FTZ R42, R0, R150 ;  /* 0x00000096002a7220 */ /* 0x000fe20000410000 */
[----:B------:R-:W-:Y:S01]  /*c9b0*/  MOV R132, R48 ;  /* 0x0000003000847202 */ /* 0x000fe20000000f00 */
[--C-:B------:R-:W-:Y:S01]  /*c9c0*/  FFMA.FTZ R44, R191, c[0x0][0x2d0], -R111.reuse ;  /* 0x0000b400bf2c7a23 */ /* 0x100fe2000001086f */
[----:B------:R-:W3:Y:S01]  /*c9d0*/  LDSM.16.MT88.4 R120, [R206+0x1000] ;  /* 0x00100000ce78783b */ /* 0x000ee20000004200 */
[--C-:B------:R-:W-:Y:S02]  /*c9e0*/  FFMA.FTZ R48, R192, c[0x0][0x2d0], -R111.reuse ;  /* 0x0000b400c0307a23 */ /* 0x100fe4000001086f */
[C---:B----4-:R-:W-:Y:S01]  /*c9f0*/  FMUL.FTZ R10, R0.reuse, R118 ;  /* 0x00000076000a7220 */ /* 0x050fe20000410000 */
[----:B------:R-:W-:Y:S01]  /*ca00*/  F2FP.BF16.PACK_AB R118, R251, R252 ;  /* 0x000000fcfb76723e */ /* 0x000fe200000010ff */
[----:B------:R4:W-:Y:S01]  /*ca10*/  MUFU.EX2 R247, R44 ;  /* 0x0000002c00f77308 */ /* 0x0009e20000000800 */
[----:B------:R-:W-:Y:S02]  /*ca20*/  FMUL.FTZ R45, R3, R153 ;  /* 0x00000099032d7220 */ /* 0x000fe40000410000 */
[----:B------:R-:W2:Y:S01]  /*ca30*/  LDSM.16.MT88.4 R124, [R205+0x2000] ;  /* 0x00200000cd7c783b */ /* 0x000ea20000004200 */
[C---:B------:R-:W-:Y:S02]  /*ca40*/  FMUL.FTZ R59, R0.reuse, R167 ;  /* 0x000000a7003b7220 */ /* 0x040fe40000410000 */
[C---:B------:R-:W-:Y:S02]  /*ca50*/  FMUL.FTZ R62, R0.reuse, R170 ;  /* 0x000000aa003e7220 */ /* 0x040fe40000410000 */
[C---:B------:R-:W-:Y:S02]  /*ca60*/  FMUL.FTZ R63, R0.reuse, R171 ;  /* 0x000000ab003f7220 */ /* 0x040fe40000410000 */
[----:B------:R5:W-:Y:S01]  /*ca70*/  MUFU.EX2 R246, R48 ;  /* 0x0000003000f67308 */ /* 0x000be20000000800 */
[C---:B------:R-:W-:Y:S01]  /*ca80*/  FMUL.FTZ R74, R0.reuse, R74 ;  /* 0x0000004a004a7220 */ /* 0x040fe20000410000 */
[----:B-1----:R-:W-:Y:S01]  /*ca90*/  F2FP.BF16.PACK_AB R117, R179, R178 ;  /* 0x000000b2b375723e */ /* 0x002fe200000010ff */
[--C-:B------:R-:W-:Y:S01]  /*caa0*/  FFMA.FTZ R4, R187, c[0x0][0x2d0], -R2.reuse ;  /* 0x0000b400bb047a23 */ /* 0x100fe20000010802 */
[----:B------:R-:W-:Y:S01]  /*cab0*/  MOV R187, R244 ;  /* 0x000000f400bb7202 */ /* 0x000fe20000000f00 */
[C---:B------:R-:W-:Y:S01]  /*cac0*/  FMUL.FTZ R75, R0.reuse, R75 ;  /* 0x0000004b004b7220 */ /* 0x040fe20000410000 */
[----:B------:R-:W0:Y:S01]  /*cad0*/  LDGDEPBAR ;  /* 0x00000000000079af */ /* 0x000e220000000000 */
[C---:B------:R-:W-:Y:S02]  /*cae0*/  FMUL.FTZ R78, R0.reuse, R78 ;  /* 0x0000004e004e7220 */ /* 0x040fe40000410000 */
[C---:B------:R-:W-:Y:S01]  /*caf0*/  FMUL.FTZ R79, R0.reuse, R79 ;  /* 0x0000004f004f7220 */ /* 0x040fe20000410000 */
[----:B------:R1:W-:Y:S01]  /*cb00*/  MUFU.EX2 R224, R4 ;  /* 0x0000000400e07308 */ /* 0x0003e20000000800 */
[C---:B------:R-:W-:Y:S02]  /*cb10*/  FMUL.FTZ R90, R0.reuse, R90 ;  /* 0x0000005a005a7220 */ /* 0x040fe40000410000 */
[C---:B------:R-:W-:Y:S02]  /*cb20*/  FMUL.FTZ R91, R0.reuse, R91 ;  /* 0x0000005b005b7220 */ /* 0x040fe40000410000 */
[----:B----4-:R-:W-:Y:S02]  /*cb30*/  FMUL.FTZ R44, R3, R152 ;  /* 0x00000098032c7220 */ /* 0x010fe40000410000 */
[C---:B------:R-:W-:Y:S02]  /*cb40*/  FMUL.FTZ R94, R0.reuse, R94 ;  /* 0x0000005e005e7220 */ /* 0x040fe40000410000 */
[----:B------:R-:W-:Y:S01]  /*cb50*/  FMUL.FTZ R95, R0, R95 ;  /* 0x0000005f005f7220 */ /* 0x000fe20000410000 */
[----:B------:R4:W-:Y:S01]  /*cb60*/  MUFU.EX2 R244, R56 ;  /* 0x0000003800f47308 */ /* 0x0009e20000000800 */
[--C-:B------:R-:W-:Y:S02]  /*cb70*/  FFMA.FTZ R108, R108, c[0x0][0x2d0], -R2.reuse ;  /* 0x0000b4006c6c7a23 */ /* 0x100fe40000010802 */
[----:B-----5:R-:W-:Y:S02]  /*cb80*/  FMUL.FTZ R48, R101, R156 ;  /* 0x0000009c65307220 */ /* 0x020fe40000410000 */
[----:B------:R-:W-:Y:S01]  /*cb90*/  LDSM.16.MT88.4 R156, [R205+0x1c00] ;  /* 0x001c0000cd9c783b */ /* 0x000fe20000004200 */
[--C-:B-1----:R-:W-:Y:S01]  /*cba0*/  FFMA.FTZ R4, R186, c[0x0][0x2d0], -R2.reuse ;  /* 0x0000b400ba047a23 */ /* 0x102fe20000010802 */
[----:B------:R-:W-:Y:S03]  /*cbb0*/  MOV R186, R243 ;  /* 0x000000f300ba7202 */ /* 0x000fe60000000f00 */
[----:B------:R1:W5:Y:S01]  /*cbc0*/  MUFU.EX2 R225, R4 ;  /* 0x0000000400e17308 */ /* 0x0003620000000800 */
[----:B----4-:R-:W-:Y:S02]  /*cbd0*/  FMUL.FTZ R56, R3, R164 ;  /* 0x000000a403387220 */ /* 0x010fe40000410000 */
[----:B-1----:R-:W-:Y:S01]  /*cbe0*/  FMUL.FTZ R4, R101, R112 ;  /* 0x0000007065047220 */ /* 0x002fe20000410000 */
[----:B------:R-:W-:Y:S02]  /*cbf0*/  F2FP.BF16.PACK_AB R112, R183, R240 ;  /* 0x000000f0b770723e */ /* 0x000fe400000010ff */
[----:B-----5:R-:W-:Y:S04]  /*cc00*/  F2FP.BF16.PACK_AB R119, R225, R224 ;  /* 0x000000e0e177723e */ /* 0x020fe800000010ff */
[----:B------:R1:W4:Y:S01]  /*cc10*/  MUFU.EX2 R240, R106 ;  /* 0x0000006a00f07308 */ /* 0x0003220000000800 */
[-C--:B------:R-:W-:Y:S08]  /*cc20*/  HMMA.16816.F32.BF16 R4, R112, R20.reuse, R4 ;  /* 0x000000147004723c */ /* 0x080ff00000041804 */
[C---:B------:R-:W-:Y:S07]  /*cc30*/  HMMA.16816.F32.BF16 R8, R116.reuse, R20, R8 ;  /* 0x000000147408723c */ /* 0x040fee0000041808 */
[C---:B------:R-:W-:Y:S01]  /*cc40*/  FMUL.FTZ R20, R101.reuse, R128 ;  /* 0x0000008065147220 */ /* 0x040fe20000410000 */
[-C--:B------:R-:W-:Y:S04]  /*cc50*/  HMMA.16816.F32.BF16 R12, R116, R22.reuse, R12 ;  /* 0x00000016740c723c */ /* 0x080fe8000004180c */
[----:B------:R-:W-:Y:S02]  /*cc60*/  FMUL.FTZ R21, R101, R129 ;  /* 0x0000008165157220 */ /* 0x000fe40000410000 */
[--C-:B-1----:R-:W-:Y:S02]  /*cc70*/  FFMA.FTZ R106, R201, c[0x0][0x2d0], -R2.reuse ;  /* 0x0000b400c96a7a23 */ /* 0x102fe40000010802 */
[C---:B------:R-:W-:Y:S02]  /*cc80*/  HMMA.16816.F32.BF16 R16, R112.reuse, R22, R16 ;  /* 0x000000167010723c */ /* 0x040fe40000041810 */
[----:B------:R1:W-:Y:S05]  /*cc90*/  MUFU.EX2 R198, R106 ;  /* 0x0000006a00c67308 */ /* 0x0003ea0000000800 */
[C---:B------:R-:W-:Y:S02]  /*cca0*/  FMUL.FTZ R22, R100.reuse, R130 ;  /* 0x0000008264167220 */ /* 0x040fe40000410000 */
[C---:B------:R-:W-:Y:S02]  /*ccb0*/  FMUL.FTZ R23, R100.reuse, R131 ;  /* 0x0000008364177220 */ /* 0x040fe40000410000 */
[----:B------:R-:W-:Y:S05]  /*ccc0*/  LDSM.16.MT88.4 R128, [R206+0x400] ;  /* 0x00040000ce80783b */ /* 0x000fea0000004200 */
[-C--:B------:R-:W-:Y:S08]  /*ccd0*/  HMMA.16816.F32.BF16 R20, R112, R36.reuse, R20 ;  /* 0x000000247014723c */ /* 0x080ff00000041814 */
[C---:B------:R-:W-:Y:S04]  /*cce0*/  HMMA.16816.F32.BF16 R24, R116.reuse, R36, R24 ;  /* 0x000000247418723c */ /* 0x040fe80000041818 */
[----:B-1----:R-:W-:Y:S03]  /*ccf0*/  FFMA.FTZ R106, R221, c[0x0][0x2d0], -R2 ;  /* 0x0000b400dd6a7a23 */ /* 0x002fe60000010802 */
[----:B------:R-:W-:Y:S01]  /*cd00*/  FFMA.FTZ R36, R193, c[0x0][0x2d0], -R111 ;  /* 0x0000b400c1247a23 */ /* 0x000fe2000001086f */
[-C--:B------:R-:W-:Y:S03]  /*cd10*/  HMMA.16816.F32.BF16 R28, R116, R38.reuse, R28 ;  /* 0x00000026741c723c */ /* 0x080fe6000004181c */
[----:B------:R1:W-:Y:S01]  /*cd20*/  MUFU.EX2 R249, R36 ;  /* 0x0000002400f97308 */ /* 0x0003e20000000800 */
[C---:B------:R-:W-:Y:S01]  /*cd30*/  FMUL.FTZ R37, R101.reuse, R145 ;  /* 0x0000009165257220 */ /* 0x040fe20000410000 */
[----:B------:R-:W-:Y:S02]  /*cd40*/  MOV R193, R238 ;  /* 0x000000ee00c17202 */ /* 0x000fe40000000f00 */
[----:B------:R-:W-:Y:S01]  /*cd50*/  MOV R145, R236 ;  /* 0x000000ec00917202 */ /* 0x000fe20000000f00 */
[C---:B------:R-:W-:Y:S07]  /*cd60*/  HMMA.16816.F32.BF16 R32, R112.reuse, R38, R32 ;  /* 0x000000267020723c */ /* 0x040fee0000041820 */
[C---:B------:R-:W-:Y:S01]  /*cd70*/  FMUL.FTZ R39, R100.reuse, R147 ;  /* 0x0000009364277220 */ /* 0x040fe20000410000 */
[----:B------:R-:W-:Y:S01]  /*cd80*/  MOV R147, R248 ;  /* 0x000000f800937202 */ /* 0x000fe20000000f00 */
[----:B------:R-:W-:Y:S01]  /*cd90*/  FMUL.FTZ R38, R100, R146 ;  /* 0x0000009264267220 */ /* 0x000fe20000410000 */
[----:B------:R5:W-:Y:S02]  /*cda0*/  MUFU.EX2 R248, R40 ;  /* 0x0000002800f87308 */ /* 0x000be40000000800 */
[----:B------:R-:W-:Y:S01]  /*cdb0*/  MOV R146, R64 ;  /* 0x0000004000927202 */ /* 0x000fe20000000f00 */
[--C-:B------:R-:W-:Y:S02]  /*cdc0*/  FFMA.FTZ R64, R196, c[0x0][0x2d0], -R176.reuse ;  /* 0x0000b400c4407a23 */ /* 0x100fe400000108b0 */
[----:B-1----:R-:W-:Y:S05]  /*cdd0*/  FMUL.FTZ R36, R101, R144 ;  /* 0x0000009065247220 */ /* 0x002fea0000410000 */
[----:B------:R1:W-:Y:S01]  /*cde0*/  MUFU.EX2 R242, R64 ;  /* 0x0000004000f27308 */ /* 0x0003e20000000800 */
[----:B------:R-:W-:Y:S01]  /*cdf0*/  MOV R144, R237 ;  /* 0x000000ed00907202 */ /* 0x000fe20000000f00 */
[-C--:B--2---:R-:W-:Y:S03]  /*ce00*/  HMMA.16816.F32.BF16 R36, R112, R52.reuse, R36 ;  /* 0x000000347024723c */ /* 0x084fe60000041824 */
[----:B-----5:R-:W-:Y:S01]  /*ce10*/  FMUL.FTZ R40, R3, R148 ;  /* 0x0000009403287220 */ /* 0x020fe20000410000 */
[----:B------:R-:W-:Y:S01]  /*ce20*/  MOV R148, R60 ;  /* 0x0000003c00947202 */ /* 0x000fe20000000f00 */
[--C-:B------:R-:W-:Y:S05]  /*ce30*/  FFMA.FTZ R60, R195, c[0x0][0x2d0], -R176.reuse ;  /* 0x0000b400c33c7a23 */ /* 0x100fea00000108b0 */
[C---:B------:R-:W-:Y:S01]  /*ce40*/  HMMA.16816.F32.BF16 R40, R116.reuse, R52, R40 ;  /* 0x000000347428723c */ /* 0x040fe20000041828 */
[----:B------:R2:W-:Y:S03]  /*ce50*/  MUFU.EX2 R243, R60 ;  /* 0x0000003c00f37308 */ /* 0x0005e60000000800 */
[----:B-1----:R-:W-:Y:S02]  /*ce60*/  FMUL.FTZ R64, R101, R172 ;  /* 0x000000ac65407220 */ /* 0x002fe40000410000 */
[----:B------:R-:W-:Y:S01]  /*ce70*/  LDSM.16.MT88.4 R172, [R206+0x1c00] ;  /* 0x001c0000ceac783b */ /* 0x000fe20000004200 */
[----:B------:R-:W-:Y:S01]  /*ce80*/  FFMA.FTZ R52, R197, c[0x0][0x2d0], -R176 ;  /* 0x0000b400c5347a23 */ /* 0x000fe200000108b0 */
[-C--:B------:R-:W-:Y:S03]  /*ce90*/  HMMA.16816.F32.BF16 R44, R116, R54.reuse, R44 ;  /* 0x00000036742c723c */ /* 0x080fe6000004182c */
[----:B------:R1:W5:Y:S01]  /*cea0*/  MUFU.EX2 R197, R106 ;  /* 0x0000006a00c57308 */ /* 0x0003620000000800 */
[----:B------:R-:W-:Y:S04]  /*ceb0*/  FMUL.FTZ R53, R101, R161 ;  /* 0x000000a165357220 */ /* 0x000fe80000410000 */
[C---:B------:R-:W-:Y:S05]  /*cec0*/  HMMA.16816.F32.BF16 R48, R112.reuse, R54, R48 ;  /* 0x000000367030723c */ /* 0x040fea0000041830 */
[----:B------:R3:W-:Y:S02]  /*ced0*/  MUFU.EX2 R245, R52 ;  /* 0x0000003400f57308 */ /* 0x0007e40000000800 */
[C---:B------:R-:W-:Y:S02]  /*cee0*/  FMUL.FTZ R54, R100.reuse, R162 ;  /* 0x000000a264367220 */ /* 0x040fe40000410000 */
[----:B------:R-:W-:Y:S03]  /*cef0*/  FMUL.FTZ R55, R100, R163 ;  /* 0x000000a364377220 */ /* 0x000fe60000410000 */
[----:B--2---:R-:W-:Y:S02]  /*cf00*/  FMUL.FTZ R60, R3, R168 ;  /* 0x000000a8033c7220 */ /* 0x004fe40000410000 */
[--C-:B-1----:R-:W-:Y:S04]  /*cf10*/  FFMA.FTZ R106, R223, c[0x0][0x2d0], -R177.reuse ;  /* 0x0000b400df6a7a23 */ /* 0x102fe800000108b1 */
[----:B------:R1:W-:Y:S01]  /*cf20*/  MUFU.EX2 R239, R106 ;  /* 0x0000006a00ef7308 */ /* 0x0003e20000000800 */
[----:B---3--:R-:W-:Y:S07]  /*cf30*/  FMUL.FTZ R52, R101, R160 ;  /* 0x000000a065347220 */ /* 0x008fee0000410000 */
[-C--:B------:R-:W-:Y:S08]  /*cf40*/  HMMA.16816.F32.BF16 R52, R112, R120.reuse, R52 ;  /* 0x000000787034723c */ /* 0x080ff00000041834 */
[C---:B------:R-:W-:Y:S04]  /*cf50*/  HMMA.16816.F32.BF16 R56, R116.reuse, R120, R56 ;  /* 0x000000787438723c */ /* 0x040fe80000041838 */
[----:B-1----:R-:W-:Y:S04]  /*cf60*/  FFMA.FTZ R106, R222, c[0x0][0x2d0], -R177 ;  /* 0x0000b400de6a7a23 */ /* 0x002fe800000108b1 */
[-C--:B------:R-:W-:Y:S01]  /*cf70*/  HMMA.16816.F32.BF16 R60, R116, R122.reuse, R60 ;  /* 0x0000007a743c723c */ /* 0x080fe2000004183c */
[----:B------:R1:W2:Y:S07]  /*cf80*/  MUFU.EX2 R238, R106 ;  /* 0x0000006a00ee7308 */ /* 0x0002ae0000000800 */
[C---:B------:R-:W-:Y:S01]  /*cf90*/  HMMA.16816.F32.BF16 R64, R112.reuse, R122, R64 ;  /* 0x0000007a7040723c */ /* 0x040fe20000041840 */
[----:B------:R-:W3:Y:S07]  /*cfa0*/  LDSM.16.MT88.4 R120, [R206+0x2000] ;  /* 0x00200000ce78783b */ /* 0x000eee0000004200 */
[-C--:B------:R-:W-:Y:S08]  /*cfb0*/  HMMA.16816.F32.BF16 R68, R112, R124.reuse, R68 ;  /* 0x0000007c7044723c */ /* 0x080ff00000041844 */
[C---:B------:R-:W-:Y:S04]  /*cfc0*/  HMMA.16816.F32.BF16 R72, R116.reuse, R124, R72 ;  /* 0x0000007c7448723c */ /* 0x040fe80000041848 */
[--C-:B-1----:R-:W-:Y:S04]  /*cfd0*/  FFMA.FTZ R106, R226, c[0x0][0x2d0], -R2.reuse ;  /* 0x0000b400e26a7a23 */ /* 0x102fe80000010802 */
[-C--:B------:R-:W-:Y:S01]  /*cfe0*/  HMMA.16816.F32.BF16 R76, R116, R126.reuse, R76 ;  /* 0x0000007e744c723c */ /* 0x080fe2000004184c */
[----:B------:R1:W-:Y:S07]  /*cff0*/  MUFU.EX2 R194, R106 ;  /* 0x0000006a00c27308 */ /* 0x0003ee0000000800 */
[C---:B------:R-:W-:Y:S01]  /*d000*/  HMMA.16816.F32.BF16 R80, R112.reuse, R126, R80 ;  /* 0x0000007e7050723c */ /* 0x040fe20000041850 */
[----:B------:R-:W2:Y:S07]  /*d010*/  LDSM.16.MT88.4 R124, [R205+0x400] ;  /* 0x00040000cd7c783b */ /* 0x000eae0000004200 */
[-C--:B---3--:R-:W-:Y:S08]  /*d020*/  HMMA.16816.F32.BF16 R84, R112, R120.reuse, R84 ;  /* 0x000000787054723c */ /* 0x088ff00000041854 */
[C---:B------:R-:W-:Y:S04]  /*d030*/  HMMA.16816.F32.BF16 R88, R116.reuse, R120, R88 ;  /* 0x000000787458723c */ /* 0x040fe80000041858 */
[----:B-1----:R-:W-:Y:S04]  /*d040*/  FFMA.FTZ R106, R227, c[0x0][0x2d0], -R2 ;  /* 0x0000b400e36a7a23 */ /* 0x002fe80000010802 */
[-C--:B------:R-:W-:Y:S01]  /*d050*/  HMMA.16816.F32.BF16 R92, R116, R122.reuse, R92 ;  /* 0x0000007a745c723c */ /* 0x080fe2000004185c */
[----:B------:R1:W3:Y:S06]  /*d060*/  MUFU.EX2 R195, R106 ;  /* 0x0000006a00c37308 */ /* 0x0002ec0000000800 */
[----:B----4-:R-:W-:Y:S01]  /*d070*/  F2FP.BF16.PACK_AB R116, R240, R241 ;  /* 0x000000f1f074723e */ /* 0x010fe200000010ff */
[----:B------:R-:W-:Y:S01]  /*d080*/  HMMA.16816.F32.BF16 R96, R112, R122, R96 ;  /* 0x0000007a7060723c */ /* 0x000fe20000041860 */
[----:B------:R-:W4:Y:S03]  /*d090*/  LDSM.16.MT88.4 R120, [R205+0x1400] ;  /* 0x00140000cd78783b */ /* 0x000f260000004200 */
[----:B-----5:R-:W-:Y:S02]  /*d0a0*/  F2FP.BF16.PACK_AB R117, R197, R198 ;  /* 0x000000c6c575723e */ /* 0x020fe400000010ff */
[----:B--2---:R-:W-:Y:S02]  /*d0b0*/  F2FP.BF16.PACK_AB R118, R238, R239 ;  /* 0x000000efee76723e */ /* 0x004fe400000010ff */
[----:B------:R-:W-:Y:S04]  /*d0c0*/  F2FP.BF16.PACK_AB R112, R248, R249 ;  /* 0x000000f9f870723e */ /* 0x000fe800000010ff */
[----:B------:R-:W-:Y:S02]  /*d0d0*/  F2FP.BF16.PACK_AB R114, R246, R247 ;  /* 0x000000f7f672723e */ /* 0x000fe400000010ff */
[----:B------:R-:W-:Y:S02]  /*d0e0*/  F2FP.BF16.PACK_AB R113, R244, R245 ;  /* 0x000000f5f471723e */ /* 0x000fe400000010ff */
[----:B------:R-:W-:Y:S01]  /*d0f0*/  F2FP.BF16.PACK_AB R115, R242, R243 ;  /* 0x000000f3f273723e */ /* 0x000fe200000010ff */
[--C-:B-1----:R-:W-:Y:S01]  /*d100*/  FFMA.FTZ R106, R232, c[0x0][0x2d0], -R111.reuse ;  /* 0x0000b400e86a7a23 */ /* 0x102fe2000001086f */
[----:B---3--:R-:W-:Y:S03]  /*d110*/  F2FP.BF16.PACK_AB R119, R195, R194 ;  /* 0x000000c2c377723e */ /* 0x008fe600000010ff */
[----:B------:R1:W-:Y:S02]  /*d120*/  MUFU.EX2 R237, R106 ;  /* 0x0000006a00ed7308 */ /* 0x0003e40000000800 */
[-C--:B------:R-:W-:Y:S08]  /*d130*/  HMMA.16816.F32.BF16 R4, R112, R124.reuse, R4 ;  /* 0x0000007c7004723c */ /* 0x080ff00000041804 */
[C---:B------:R-:W-:Y:S08]  /*d140*/  HMMA.16816.F32.BF16 R8, R116.reuse, R124, R8 ;  /* 0x0000007c7408723c */ /* 0x040ff00000041808 */
[-C--:B------:R-:W-:Y:S04]  /*d150*/  HMMA.16816.F32.BF16 R12, R116, R126.reuse, R12 ;  /* 0x0000007e740c723c */ /* 0x080fe8000004180c */
[--C-:B-1----:R-:W-:Y:S04]  /*d160*/  FFMA.FTZ R106, R231, c[0x0][0x2d0], -R111.reuse ;  /* 0x0000b400e76a7a23 */ /* 0x102fe8000001086f */
[C---:B------:R-:W-:Y:S01]  /*d170*/  HMMA.16816.F32.BF16 R16, R112.reuse, R126, R16 ;  /* 0x0000007e7010723c */ /* 0x040fe20000041810 */
[----:B------:R-:W1:Y:S01]  /*d180*/  LDSM.16.MT88.4 R124, [R206+0x1400] ;  /* 0x00140000ce7c783b */ /* 0x000e620000004200 */
[----:B------:R2:W3:Y:S06]  /*d190*/  MUFU.EX2 R236, R106 ;  /* 0x0000006a00ec7308 */ /* 0x0004ec0000000800 */
[-C--:B------:R-:W-:Y:S08]  /*d1a0*/  HMMA.16816.F32.BF16 R20, R112, R128.reuse, R20 ;  /* 0x000000807014723c */ /* 0x080ff00000041814 */
[C---:B------:R-:W-:Y:S08]  /*d1b0*/  HMMA.16816.F32.BF16 R24, R116.reuse, R128, R24 ;  /* 0x000000807418723c */ /* 0x040ff00000041818 */
[-C--:B------:R-:W-:Y:S04]  /*d1c0*/  HMMA.16816.F32.BF16 R28, R116, R130.reuse, R28 ;  /* 0x00000082741c723c */ /* 0x080fe8000004181c */
[--C-:B--2---:R-:W-:Y:S02]  /*d1d0*/  FFMA.FTZ R106, R233, c[0x0][0x2d0], -R176.reuse ;  /* 0x0000b400e96a7a23 */ /* 0x104fe400000108b0 */
[----:B------:R2:W-:Y:S02]  /*d1e0*/  MUFU.EX2 R233, R107 ;  /* 0x0000006b00e97308 */ /* 0x0005e40000000800 */
[C---:B------:R-:W-:Y:S01]  /*d1f0*/  HMMA.16816.F32.BF16 R32, R112.reuse, R130, R32 ;  /* 0x000000827020723c */ /* 0x040fe20000041820 */
[----:B------:R-:W5:Y:S07]  /*d200*/  LDSM.16.MT88.4 R128, [R205+0x2400] ;  /* 0x00240000cd80783b */ /* 0x000f6e0000004200 */
[-C--:B----4-:R-:W-:Y:S01]  /*d210*/  HMMA.16816.F32.BF16 R36, R112, R120.reuse, R36 ;  /* 0x000000787024723c */ /* 0x090fe20000041824 */
[----:B------:R4:W1:Y:S07]  /*d220*/  MUFU.EX2 R235, R106 ;  /* 0x0000006a00eb7308 */ /* 0x00086e0000000800 */
[C---:B------:R-:W-:Y:S04]  /*d230*/  HMMA.16816.F32.BF16 R40, R116.reuse, R120, R40 ;  /* 0x000000787428723c */ /* 0x040fe80000041828 */
[--C-:B--2---:R-:W-:Y:S04]  /*d240*/  FFMA.FTZ R107, R149, c[0x0][0x2d0], -R176.reuse ;  /* 0x0000b400956b7a23 */ /* 0x104fe800000108b0 */
[-C--:B------:R-:W-:Y:S01]  /*d250*/  HMMA.16816.F32.BF16 R44, R116, R122.reuse, R44 ;  /* 0x0000007a742c723c */ /* 0x080fe2000004182c */
[----:B------:R-:W-:Y:S07]  /*d260*/  MUFU.EX2 R231, R107 ;  /* 0x0000006b00e77308 */ /* 0x000fee0000000800 */
[C---:B------:R-:W-:Y:S01]  /*d270*/  HMMA.16816.F32.BF16 R48, R112.reuse, R122, R48 ;  /* 0x0000007a7030723c */ /* 0x040fe20000041830 */
[----:B------:R-:W2:Y:S03]  /*d280*/  LDSM.16.MT88.4 R120, [R206+0x2400] ;  /* 0x00240000ce78783b */ /* 0x000ea60000004200 */
[--C-:B----4-:R-:W-:Y:S04]  /*d290*/  FFMA.FTZ R106, R228, c[0x0][0x2d0], -R111.reuse ;  /* 0x0000b400e46a7a23 */ /* 0x110fe8000001086f */
[-C--:B-1----:R-:W-:Y:S01]  /*d2a0*/  HMMA.16816.F32.BF16 R52, R112, R124.reuse, R52 ;  /* 0x0000007c7034723c */ /* 0x082fe20000041834 */
[----:B------:R1:W-:Y:S07]  /*d2b0*/  MUFU.EX2 R234, R106 ;  /* 0x0000006a00ea7308 */ /* 0x0003ee0000000800 */
[C---:B------:R-:W-:Y:S08]  /*d2c0*/  HMMA.16816.F32.BF16 R56, R116.reuse, R124, R56 ;  /* 0x0000007c7438723c */ /* 0x040ff00000041838 */
[-C--:B------:R-:W-:Y:S08]  /*d2d0*/  HMMA.16816.F32.BF16 R60, R116, R126.reuse, R60 ;  /* 0x0000007e743c723c */ /* 0x080ff0000004183c */
[C---:B------:R-:W-:Y:S01]  /*d2e0*/  HMMA.16816.F32.BF16 R64, R112.reuse, R126, R64 ;  /* 0x0000007e7040723c */ /* 0x040fe20000041840 */
[----:B------:R-:W4:Y:S03]  /*d2f0*/  LDSM.16.MT88.4 R124, [R205+0x800] ;  /* 0x00080000cd7c783b */ /* 0x000f260000004200 */
[----:B-1----:R-:W-:Y:S04]  /*d300*/  FFMA.FTZ R106, R229, c[0x0][0x2d0], -R111 ;  /* 0x0000b400e56a7a23 */ /* 0x002fe8000001086f */
[-C--:B-----5:R-:W-:Y:S01]  /*d310*/  HMMA.16816.F32.BF16 R68, R112, R128.reuse, R68 ;  /* 0x000000807044723c */ /* 0x0a0fe20000041844 */
[----:B------:R1:W5:Y:S07]  /*d320*/  MUFU.EX2 R232, R106 ;  /* 0x0000006a00e87308 */ /* 0x00036e0000000800 */
[C---:B------:R-:W-:Y:S08]  /*d330*/  HMMA.16816.F32.BF16 R72, R116.reuse, R128, R72 ;  /* 0x000000807448723c */ /* 0x040ff00000041848 */
[-C--:B------:R-:W-:Y:S08]  /*d340*/  HMMA.16816.F32.BF16 R76, R116, R130.reuse, R76 ;  /* 0x00000082744c723c */ /* 0x080ff0000004184c */
[C---:B------:R-:W-:Y:S01]  /*d350*/  HMMA.16816.F32.BF16 R80, R112.reuse, R130, R80 ;  /* 0x000000827050723c */ /* 0x040fe20000041850 */
[----:B------:R-:W4:Y:S03]  /*d360*/  LDSM.16.MT88.4 R128, [R206+0x800] ;  /* 0x00080000ce80783b */ /* 0x000f260000004200 */
[----:B-1----:R-:W-:Y:S04]  /*d370*/  FFMA.FTZ R106, R230, c[0x0][0x2d0], -R176 ;  /* 0x0000b400e66a7a23 */ /* 0x002fe800000108b0 */
[-C--:B--2---:R-:W-:Y:S01]  /*d380*/  HMMA.16816.F32.BF16 R84, R112, R120.reuse, R84 ;  /* 0x000000787054723c */ /* 0x084fe20000041854 */
[----:B------:R1:W2:Y:S07]  /*d390*/  MUFU.EX2 R230, R106 ;  /* 0x0000006a00e67308 */ /* 0x0002ae0000000800 */
[C---:B------:R-:W-:Y:S08]  /*d3a0*/  HMMA.16816.F32.BF16 R88, R116.reuse, R120, R88 ;  /* 0x000000787458723c */ /* 0x040ff00000041858 */
[-C--:B------:R-:W-:Y:S08]  /*d3b0*/  HMMA.16816.F32.BF16 R92, R116, R122.reuse, R92 ;  /* 0x0000007a745c723c */ /* 0x080ff0000004185c */
[----:B------:R-:W-:Y:S01]  /*d3c0*/  HMMA.16816.F32.BF16 R96, R112, R122, R96 ;  /* 0x0000007a7060723c */ /* 0x000fe20000041860 */
[----:B------:R-:W4:Y:S03]  /*d3d0*/  LDSM.16.MT88.4 R120, [R205+0x1800] ;  /* 0x00180000cd78783b */ /* 0x000f260000004200 */
[--C-:B-1----:R-:W-:Y:S03]  /*d3e0*/  FFMA.FTZ R106, R148, c[0x0][0x2d0], -R177.reuse ;  /* 0x0000b400946a7a23 */ /* 0x102fe600000108b1 */
[----:B---3--:R-:W-:Y:S01]  /*d3f0*/  F2FP.BF16.PACK_AB R112, R236, R237 ;  /* 0x000000edec70723e */ /* 0x008fe200000010ff */
[----:B------:R1:W-:Y:S01]  /*d400*/  MUFU.EX2 R228, R106 ;  /* 0x0000006a00e47308 */ /* 0x0003e20000000800 */
[----:B------:R-:W-:Y:S03]  /*d410*/  F2FP.BF16.PACK_AB R113, R233, R235 ;  /* 0x000000ebe971723e */ /* 0x000fe600000010ff */
[----:B-----5:R-:W-:Y:S02]  /*d420*/  F2FP.BF16.PACK_AB R114, R232, R234 ;  /* 0x000000eae872723e */ /* 0x020fe400000010ff */
[----:B--2---:R-:W-:Y:S07]  /*d430*/  F2FP.BF16.PACK_AB R115, R231, R230 ;  /* 0x000000e6e773723e */ /* 0x004fee00000010ff */
[-C--:B----4-:R-:W-:Y:S03]  /*d440*/  HMMA.16816.F32.BF16 R4, R112, R124.reuse, R4 ;  /* 0x0000007c7004723c */ /* 0x090fe60000041804 */
[--C-:B-1----:R-:W-:Y:S01]  /*d450*/  FFMA.FTZ R106, R147, c[0x0][0x2d0], -R177.reuse ;  /* 0x0000b400936a7a23 */ /* 0x102fe200000108b1 */
[----:B------:R-:W-:Y:S02]  /*d460*/  MOV R147, R146 ;  /* 0x0000009200937202 */ /* 0x000fe40000000f00 */
[----:B------:R-:W-:Y:S01]  /*d470*/  MOV R146, R144 ;  /* 0x0000009000927202 */ /* 0x000fe20000000f00 */
[----:B------:R1:W2:Y:S01]  /*d480*/  MUFU.EX2 R229, R106 ;  /* 0x0000006a00e57308 */ /* 0x0002a20000000800 */
[----:B------:R-:W-:Y:S04]  /*d490*/  MOV R144, R143 ;  /* 0x0000008f00907202 */ /* 0x000fe80000000f00 */
[----:B------:R-:W-:Y:S02]  /*d4a0*/  MOV R143, R136 ;  /* 0x00000088008f7202 */ /* 0x000fe40000000f00 */
[----:B------:R-:W-:Y:S01]  /*d4b0*/  MOV R136, R188 ;  /* 0x000000bc00887202 */ /* 0x000fe20000000f00 */
[--C-:B-1----:R-:W-:Y:S01]  /*d4c0*/  FFMA.FTZ R106, R145, c[0x0][0x2d0], -R2.reuse ;  /* 0x0000b400916a7a23 */ /* 0x102fe20000010802 */
[----:B------:R-:W-:Y:S02]  /*d4d0*/  MOV R145, R193 ;  /* 0x000000c100917202 */ /* 0x000fe40000000f00 */
[----:B------:R-:W-:Y:S01]  /*d4e0*/  MOV R193, R142 ;  /* 0x0000008e00c17202 */ /* 0x000fe20000000f00 */
[----:B------:R1:W-:Y:S01]  /*d4f0*/  MUFU.EX2 R188, R106 ;  /* 0x0000006a00bc7308 */ /* 0x0003e20000000800 */
[----:B------:R-:W-:Y:S02]  /*d500*/  MOV R142, R189 ;  /* 0x000000bd008e7202 */ /* 0x000fe40000000f00 */
[----:B--2---:R-:W-:Y:S01]  /*d510*/  F2FP.BF16.PACK_AB R116, R229, R228 ;  /* 0x000000e4e574723e */ /* 0x004fe200000010ff */
[--C-:B-1----:R-:W-:Y:S06]  /*d520*/  FFMA.FTZ R106, R110, c[0x0][0x2d0], -R2.reuse ;  /* 0x0000b4006e6a7a23 */ /* 0x102fec0000010802 */
[----:B------:R1:W2:Y:S02]  /*d530*/  MUFU.EX2 R189, R106 ;  /* 0x0000006a00bd7308 */ /* 0x0002a40000000800 */
[--C-:B-1----:R-:W-:Y:S01]  /*d540*/  FFMA.FTZ R106, R147, c[0x0][0x2d0], -R177.reuse ;  /* 0x0000b400936a7a23 */ /* 0x102fe200000108b1 */
[----:B--2---:R-:W-:Y:S07]  /*d550*/  F2FP.BF16.PACK_AB R117, R189, R188 ;  /* 0x000000bcbd75723e */ /* 0x004fee00000010ff */
[----:B------:R1:W-:Y:S02]  /*d560*/  MUFU.EX2 R226, R106 ;  /* 0x0000006a00e27308 */ /* 0x0003e40000000800 */
[----:B-1----:R-:W-:Y:S08]  /*d570*/  FFMA.FTZ R106, R146, c[0x0][0x2d0], -R177 ;  /* 0x0000b400926a7a23 */ /* 0x002ff000000108b1 */
[----:B------:R1:W2:Y:S02]  /*d580*/  MUFU.EX2 R227, R106 ;  /* 0x0000006a00e37308 */ /* 0x0002a40000000800 */
[--C-:B-1----:R-:W-:Y:S01]  /*d590*/  FFMA.FTZ R106, R144, c[0x0][0x2d0], -R2.reuse ;  /* 0x0000b400906a7a23 */ /* 0x102fe20000010802 */
[----:B------:R-:W-:Y:S02]  /*d5a0*/  MOV R144, R193 ;  /* 0x000000c100907202 */ /* 0x000fe40000000f00 */
[----:B------:R-:W-:Y:S02]  /*d5b0*/  MOV R193, R143 ;  /* 0x0000008f00c17202 */ /* 0x000fe40000000f00 */
[----:B------:R-:W-:Y:S01]  /*d5c0*/  MOV R143, R142 ;  /* 0x0000008e008f7202 */ /* 0x000fe20000000f00 */
[--C-:B------:R-:W-:Y:S01]  /*d5d0*/  FFMA.FTZ R107, R144, c[0x0][0x2d0], -R111.reuse ;  /* 0x0000b400906b7a23 */ /* 0x100fe2000001086f */
[----:B------:R-:W-:Y:S01]  /*d5e0*/  MOV R142, R136 ;  /* 0x00000088008e7202 */ /* 0x000fe20000000f00 */
[--C-:B------:R-:W-:Y:S01]  /*d5f0*/  FFMA.FTZ R110, R193, c[0x0][0x2d0], -R111.reuse ;  /* 0x0000b400c16e7a23 */ /* 0x100fe2000001086f */
[----:B------:R-:W-:Y:S01]  /*d600*/  MOV R136, R187 ;  /* 0x000000bb00887202 */ /* 0x000fe20000000f00 */
[----:B------:R-:W-:Y:S01]  /*d610*/  MUFU.EX2 R223, R107 ;  /* 0x0000006b00df7308 */ /* 0x000fe20000000800 */
[----:B--2---:R-:W-:Y:S02]  /*d620*/  F2FP.BF16.PACK_AB R118, R227, R226 ;  /* 0x000000e2e376723e */ /* 0x004fe400000010ff */
[----:B------:R-:W-:Y:S02]  /*d630*/  MOV R193, R142 ;  /* 0x0000008e00c17202 */ /* 0x000fe40000000f00 */
[----:B------:R-:W-:Y:S02]  /*d640*/  MOV R142, R203 ;  /* 0x000000cb008e7202 */ /* 0x000fe40000000f00 */
[----:B------:R-:W-:Y:S02]  /*d650*/  MOV R144, R141 ;  /* 0x0000008d00907202 */ /* 0x000fe40000000f00 */
[----:B------:R-:W-:Y:S01]  /*d660*/  MOV R141, R138 ;  /* 0x0000008a008d7202 */ /* 0x000fe20000000f00 */
[----:B------:R1:W-:Y:S01]  /*d670*/  MUFU.EX2 R187, R106 ;  /* 0x0000006a00bb7308 */ /* 0x0003e20000000800 */
[----:B------:R-:W-:Y:S09]  /*d680*/  MOV R138, R135 ;  /* 0x00000087008a7202 */ /* 0x000ff20000000f00 */
[----:B------:R-:W-:Y:S10]  /*d690*/  MUFU.EX2 R201, R110 ;  /* 0x0000006e00c97308 */ /* 0x000ff40000000800 */
[----:B------:R-:W-:Y:S01]  /*d6a0*/  MUFU.EX2 R107, R108 ;  /* 0x0000006c006b7308 */ /* 0x000fe20000000800 */
[----:B-1----:R-:W-:Y:S09]  /*d6b0*/  FFMA.FTZ R106, R186, c[0x0][0x2d0], -R2 ;  /* 0x0000b400ba6a7a23 */ /* 0x002ff20000010802 */
[----:B------:R-:W1:Y:S02]  /*d6c0*/  MUFU.EX2 R186, R106 ;  /* 0x0000006a00ba7308 */ /* 0x000e640000000800 */
[----:B-1----:R-:W-:Y:S01]  /*d6d0*/  F2FP.BF16.PACK_AB R119, R186, R187 ;  /* 0x000000bbba77723e */ /* 0x002fe200000010ff */
[--C-:B------:R-:W-:Y:S02]  /*d6e0*/  FFMA.FTZ R106, R145, c[0x0][0x2d0], -R111.reuse ;  /* 0x0000b400916a7a23 */ /* 0x100fe4000001086f */
[----:B------:R-:W-:Y:S01]  /*d6f0*/  FFMA.FTZ R111, R143, c[0x0][0x2d0], -R111 ;  /* 0x0000b4008f6f7a23 */ /* 0x000fe2000001086f */
[----:B------:R-:W-:Y:S04]  /*d700*/  MOV R143, R139 ;  /* 0x0000008b008f7202 */ /* 0x000fe80000000f00 */
[----:B------:R1:W2:Y:S01]  /*d710*/  MUFU.EX2 R222, R106 ;  /* 0x0000006a00de7308 */ /* 0x0002a20000000800 */
[----:B------:R-:W-:Y:S01]  /*d720*/  MOV R139, R134 ;  /* 0x00000086008b7202 */ /* 0x000fe20000000f00 */
[C---:B------:R-:W-:Y:S08]  /*d730*/  HMMA.16816.F32.BF16 R8, R116.reuse, R124, R8 ;  /* 0x0000007c7408723c */ /* 0x040ff00000041808 */
[-C--:B------:R-:W-:Y:S01]  /*d740*/  HMMA.16816.F32.BF16 R12, R116, R126.reuse, R12 ;  /* 0x0000007e740c723c */ /* 0x080fe2000004180c */
[----:B------:R3:W-:Y:S07]  /*d750*/  MUFU.EX2 R200, R111 ;  /* 0x0000006f00c87308 */ /* 0x0007ee0000000800 */
[C---:B------:R-:W-:Y:S01]  /*d760*/  HMMA.16816.F32.BF16 R16, R112.reuse, R126, R16 ;  /* 0x0000007e7010723c */ /* 0x040fe20000041810 */
[----:B------:R-:W4:Y:S03]  /*d770*/  LDSM.16.MT88.4 R124, [R206+0x1800] ;  /* 0x00180000ce7c783b */ /* 0x000f260000004200 */
[--C-:B-1----:R-:W-:Y:S01]  /*d780*/  FFMA.FTZ R106, R140, c[0x0][0x2d0], -R176.reuse ;  /* 0x0000b4008c6a7a23 */ /* 0x102fe200000108b0 */
[----:B------:R-:W-:Y:S03]  /*d790*/  MOV R140, R132 ;  /* 0x00000084008c7202 */ /* 0x000fe60000000f00 */
[-C--:B------:R-:W-:Y:S01]  /*d7a0*/  HMMA.16816.F32.BF16 R20, R112, R128.reuse, R20 ;  /* 0x000000807014723c */ /* 0x080fe20000041814 */
[----:B------:R1:W-:Y:S03]  /*d7b0*/  MUFU.EX2 R203, R106 ;  /* 0x0000006a00cb7308 */ /* 0x0003e60000000800 */
[----:B--2---:R-:W-:Y:S04]  /*d7c0*/  F2FP.BF16.PACK_AB R108, R223, R222 ;  /* 0x000000dedf6c723e */ /* 0x004fe800000010ff */
[C---:B------:R-:W-:Y:S01]  /*d7d0*/  HMMA.16816.F32.BF16 R24, R116.reuse, R128, R24 ;  /* 0x000000807418723c */ /* 0x040fe20000041818 */
[----:B------:R-:W2:Y:S04]  /*d7e0*/  LDL.LU R129, [R1+0x20] ;  /* 0x0000200001817983 */ /* 0x000ea80000300800 */
[----:B------:R-:W5:Y:S03]  /*d7f0*/  LDL.LU R128, [R1+0x24] ;  /* 0x0000240001807983 */ /* 0x000f660000300800 */
[-C--:B------:R-:W-:Y:S01]  /*d800*/  HMMA.16816.F32.BF16 R28, R116, R130.reuse, R28 ;  /* 0x00000082741c723c */ /* 0x080fe2000004181c */
[----:B---3--:R-:W3:Y:S04]  /*d810*/  LDL.LU R111, [R1+0x28] ;  /* 0x00002800016f7983 */ /* 0x008ee80000300800 */
[----:B------:R-:W3:Y:S03]  /*d820*/  LDL.LU R110, [R1+0x2c] ;  /* 0x00002c00016e7983 */ /* 0x000ee60000300800 */
[C---:B------:R-:W-:Y:S04]  /*d830*/  HMMA.16816.F32.BF16 R32, R112.reuse, R130, R32 ;  /* 0x000000827020723c */ /* 0x040fe80000041820 */
[--C-:B-1----:R-:W-:Y:S01]  /*d840*/  FFMA.FTZ R106, R137, c[0x0][0x2d0], -R176.reuse ;  /* 0x0000b400896a7a23 */ /* 0x102fe200000108b0 */
[----:B------:R-:W-:Y:S02]  /*d850*/  MOV R137, R133 ;  /* 0x0000008500897202 */ /* 0x000fe40000000f00 */
[----:B------:R-:W1:Y:S01]  /*d860*/  LDSM.16.MT88.4 R132, [R205+0x2800] ;  /* 0x00280000cd84783b */ /* 0x000e620000004200 */
[-C--:B------:R-:W-:Y:S01]  /*d870*/  HMMA.16816.F32.BF16 R36, R112, R120.reuse, R36 ;  /* 0x000000787024723c */ /* 0x080fe20000041824 */
[----:B------:R4:W-:Y:S07]  /*d880*/  MUFU.EX2 R221, R106 ;  /* 0x0000006a00dd7308 */ /* 0x0009ee0000000800 */
[C---:B------:R-:W-:Y:S08]  /*d890*/  HMMA.16816.F32.BF16 R40, R116.reuse, R120, R40 ;  /* 0x000000787428723c */ /* 0x040ff00000041828 */
[-C--:B------:R-:W-:Y:S08]  /*d8a0*/  HMMA.16816.F32.BF16 R44, R116, R122.reuse, R44 ;  /* 0x0000007a742c723c */ /* 0x080ff0000004182c */
[C---:B------:R-:W-:Y:S01]  /*d8b0*/  HMMA.16816.F32.BF16 R48, R112.reuse, R122, R48 ;  /* 0x0000007a7030723c */ /* 0x040fe20000041830 */
[----:B------:R-:W1:Y:S03]  /*d8c0*/  LDSM.16.MT88.4 R120, [R206+0x2800] ;  /* 0x00280000ce78783b */ /* 0x000e660000004200 */
[--C-:B----4-:R-:W-:Y:S01]  /*d8d0*/  FFMA.FTZ R106, R144, c[0x0][0x2d0], -R176.reuse ;  /* 0x0000b400906a7a23 */ /* 0x110fe200000108b0 */
[----:B------:R-:W-:Y:S03]  /*d8e0*/  MOV R144, R141 ;  /* 0x0000008d00907202 */ /* 0x000fe60000000f00 */
[-C--:B------:R-:W-:Y:S01]  /*d8f0*/  HMMA.16816.F32.BF16 R52, R112, R124.reuse, R52 ;  /* 0x0000007c7034723c */ /* 0x080fe20000041834 */
[----:B------:R4:W-:Y:S07]  /*d900*/  MUFU.EX2 R199, R106 ;  /* 0x0000006a00c77308 */ /* 0x0009ee0000000800 */
[C---:B------:R-:W-:Y:S08]  /*d910*/  HMMA.16816.F32.BF16 R56, R116.reuse, R124, R56 ;  /* 0x0000007c7438723c */ /* 0x040ff00000041838 */
[-C--:B------:R-:W-:Y:S08]  /*d920*/  HMMA.16816.F32.BF16 R60, R116, R126.reuse, R60 ;  /* 0x0000007e743c723c */ /* 0x080ff0000004183c */
[C---:B------:R-:W-:Y:S01]  /*d930*/  HMMA.16816.F32.BF16 R64, R112.reuse, R126, R64 ;  /* 0x0000007e7040723c */ /* 0x040fe20000041840 */
[----:B------:R-:W2:Y:S03]  /*d940*/  LDSM.16.MT88.4 R124, [R205+0xc00] ;  /* 0x000c0000cd7c783b */ /* 0x000ea60000004200 */
[----:B----4-:R-:W-:Y:S04]  /*d950*/  FFMA.FTZ R106, R193, c[0x0][0x2d0], -R176 ;  /* 0x0000b400c16a7a23 */ /* 0x010fe800000108b0 */
[-C--:B-1----:R-:W-:Y:S01]  /*d960*/  HMMA.16816.F32.BF16 R68, R112, R132.reuse, R68 ;  /* 0x000000847044723c */ /* 0x082fe20000041844 */
[----:B------:R1:W-:Y:S07]  /*d970*/  MUFU.EX2 R196, R106 ;  /* 0x0000006a00c47308 */ /* 0x0003ee0000000800 */
[C---:B------:R-:W-:Y:S08]  /*d980*/  HMMA.16816.F32.BF16 R72, R116.reuse, R132, R72 ;  /* 0x000000847448723c */ /* 0x040ff00000041848 */
[-C--:B------:R-:W-:Y:S08]  /*d990*/  HMMA.16816.F32.BF16 R76, R116, R134.reuse, R76 ;  /* 0x00000086744c723c */ /* 0x080ff0000004184c */
[C---:B------:R-:W-:Y:S04]  /*d9a0*/  HMMA.16816.F32.BF16 R80, R112.reuse, R134, R80 ;  /* 0x000000867050723c */ /* 0x040fe80000041850 */
[--C-:B-1----:R-:W-:Y:S04]  /*d9b0*/  FFMA.FTZ R106, R143, c[0x0][0x2d0], -R177.reuse ;  /* 0x0000b4008f6a7a23 */ /* 0x102fe800000108b1 */
[-C--:B------:R-:W-:Y:S01]  /*d9c0*/  HMMA.16816.F32.BF16 R84, R112, R120.reuse, R84 ;  /* 0x000000787054723c */ /* 0x080fe20000041854 */
[----:B------:R1:W-:Y:S07]  /*d9d0*/  MUFU.EX2 R192, R106 ;  /* 0x0000006a00c07308 */ /* 0x0003ee0000000800 */
[C---:B------:R-:W-:Y:S08]  /*d9e0*/  HMMA.16816.F32.BF16 R88, R116.reuse, R120, R88 ;  /* 0x000000787458723c */ /* 0x040ff00000041858 */
[-C--:B------:R-:W-:Y:S08]  /*d9f0*/  HMMA.16816.F32.BF16 R92, R116, R122.reuse, R92 ;  /* 0x0000007a745c723c */ /* 0x080ff0000004185c */
[----:B------:R-:W-:Y:S04]  /*da00*/  HMMA.16816.F32.BF16 R96, R112, R122, R96 ;  /* 0x0000007a7060723c */ /* 0x000fe80000041860 */
[--C-:B-1----:R-:W-:Y:S04]  /*da10*/  FFMA.FTZ R106, R142, c[0x0][0x2d0], -R177.reuse ;  /* 0x0000b4008e6a7a23 */ /* 0x102fe800000108b1 */
[----:B------:R1:W4:Y:S04]  /*da20*/  MUFU.EX2 R193, R106 ;  /* 0x0000006a00c17308 */ /* 0x0003280000000800 */
[--C-:B-1----:R-:W-:Y:S01]  /*da30*/  FFMA.FTZ R106, R184, c[0x0][0x2d0], -R2.reuse ;  /* 0x0000b400b86a7a23 */ /* 0x102fe20000010802 */
[----:B----4-:R-:W-:Y:S05]  /*da40*/  F2FP.BF16.PACK_AB R176, R193, R192 ;  /* 0x000000c0c1b0723e */ /* 0x010fea00000010ff */
[----:B------:R1:W-:Y:S02]  /*da50*/  MUFU.EX2 R184, R106 ;  /* 0x0000006a00b87308 */ /* 0x0003e40000000800 */
[--C-:B-1----:R-:W-:Y:S02]  /*da60*/  FFMA.FTZ R106, R185, c[0x0][0x2d0], -R2.reuse ;  /* 0x0000b400b96a7a23 */ /* 0x102fe40000010802 */
[----:B------:R-:W-:Y:S01]  /*da70*/  FFMA.FTZ R2, R109, c[0x0][0x2d0], -R2 ;  /* 0x0000b4006d027a23 */ /* 0x000fe20000010802 */
[----:B------:R-:W-:Y:S05]  /*da80*/  F2FP.BF16.PACK_AB R109, R221, R203 ;  /* 0x000000cbdd6d723e */ /* 0x000fea00000010ff */
[----:B------:R1:W4:Y:S02]  /*da90*/  MUFU.EX2 R185, R106 ;  /* 0x0000006a00b97308 */ /* 0x0003240000000800 */
[--C-:B-1----:R-:W-:Y:S02]  /*daa0*/  FFMA.FTZ R106, R140, c[0x0][0x2d0], -R177.reuse ;  /* 0x0000b4008c6a7a23 */ /* 0x102fe400000108b1 */
[----:B------:R-:W1:Y:S06]  /*dab0*/  LDSM.16.MT88.4 R140, [R206+0xc00] ;  /* 0x000c0000ce8c783b */ /* 0x000e6c0000004200 */
[----:B------:R4:W-:Y:S02]  /*dac0*/  MUFU.EX2 R191, R106 ;  /* 0x0000006a00bf7308 */ /* 0x0009e40000000800 */
[----:B----4-:R-:W-:Y:S01]  /*dad0*/  FFMA.FTZ R106, R136, c[0x0][0x2d0], -R177 ;  /* 0x0000b400886a7a23 */ /* 0x010fe200000108b1 */
[----:B------:R-:W-:Y:S02]  /*dae0*/  MOV R136, R190 ;  /* 0x000000be00887202 */ /* 0x000fe40000000f00 */
[----:B------:R-:W-:Y:S05]  /*daf0*/  F2FP.BF16.PACK_AB R177, R185, R184 ;  /* 0x000000b8b9b1723e */ /* 0x000fea00000010ff */
[----:B------:R-:W4:Y:S10]  /*db00*/  MUFU.EX2 R190, R106 ;  /* 0x0000006a00be7308 */ /* 0x000f340000000800 */
[----:B------:R1:W1:Y:S01]  /*db10*/  MUFU.EX2 R106, R2 ;  /* 0x00000002006a7308 */ /* 0x0002620000000800 */
[----:B--2---:R-:W-:Y:S02]  /*db20*/  FFMA.FTZ R101, R101, R129, R144 ;  /* 0x0000008165657223 */ /* 0x004fe40000010090 */
[----:B-----5:R-:W-:Y:S02]  /*db30*/  FFMA.FTZ R100, R100, R128, R181 ;  /* 0x0000008064647223 */ /* 0x020fe400000100b5 */
[----:B------:R-:W-:Y:S02]  /*db40*/  FADD.FTZ R101, R183, R101 ;  /* 0x00000065b7657221 */ /* 0x000fe40000010000 */
[----:B---3--:R-:W-:Y:S01]  /*db50*/  FFMA.FTZ R3, R3, R111, R180 ;  /* 0x0000006f03037223 */ /* 0x008fe200000100b4 */
[----:B------:R-:W-:Y:S01]  /*db60*/  F2FP.BF16.PACK_AB R111, R196, R199 ;  /* 0x000000c7c46f723e */ /* 0x000fe200000010ff */
[----:B------:R-:W-:Y:S02]  /*db70*/  FADD.FTZ R100, R182, R100 ;  /* 0x00000064b6647221 */ /* 0x000fe40000010000 */
[----:B------:R-:W-:Y:S01]  /*db80*/  FFMA.FTZ R0, R0, R110, R178 ;  /* 0x0000006e00007223 */ /* 0x000fe200000100b2 */
[----:B------:R-:W-:Y:S01]  /*db90*/  F2FP.BF16.PACK_AB R110, R200, R201 ;  /* 0x000000c9c86e723e */ /* 0x000fe200000010ff */
[----:B------:R-:W2:Y:S01]  /*dba0*/  LDSM.16.MT88.4 R180, [R205+0x2c00] ;  /* 0x002c0000cdb4783b */ /* 0x000ea20000004200 */
[----:B----4-:R-:W-:Y:S01]  /*dbb0*/  F2FP.BF16.PACK_AB R178, R190, R191 ;  /* 0x000000bfbeb2723e */ /* 0x010fe200000010ff */
[----:B-1----:R-:W-:Y:S01]  /*dbc0*/  FADD.FTZ R2, R179, R0 ;  /* 0x00000000b3027221 */ /* 0x002fe20000010000 */
[----:B------:R-:W-:Y:S01]  /*dbd0*/  F2FP.BF16.PACK_AB R179, R106, R107 ;  /* 0x0000006b6ab3723e */ /* 0x000fe200000010ff */
[----:B------:R-:W-:Y:S01]  /*dbe0*/  FADD.FTZ R3, R250, R3 ;  /* 0x00000003fa037221 */ /* 0x000fe20000010000 */
[----:B------:R-:W-:Y:S01]  /*dbf0*/  MOV R250, R139 ;  /* 0x0000008b00fa7202 */ /* 0x000fe20000000f00 */
[-C--:B------:R-:W-:Y:S02]  /*dc00*/  HMMA.16816.F32.BF16 R112, R108, R124.reuse, R4 ;  /* 0x0000007c6c70723c */ /* 0x080fe40000041804 */
[----:B------:R-:W1:Y:S03]  /*dc10*/  LDSM.16.MT88.4 R4, [R206+0x2c00] ;  /* 0x002c0000ce04783b */ /* 0x000e660000004200 */
[----:B------:R-:W-:Y:S02]  /*dc20*/  FADD.FTZ R3, R252, R3 ;  /* 0x00000003fc037221 */ /* 0x000fe40000010000 */
[----:B------:R-:W-:Y:S01]  /*dc30*/  FADD.FTZ R2, R224, R2 ;  /* 0x00000002e0027221 */ /* 0x000fe20000010000 */
[C---:B------:R-:W-:Y:S04]  /*dc40*/  HMMA.16816.F32.BF16 R116, R176.reuse, R124, R8 ;  /* 0x0000007cb074723c */ /* 0x040fe80000041808 */
[----:B------:R-:W-:Y:S01]  /*dc50*/  FADD.FTZ R0, R138, R101 ;  /* 0x000000658a007221 */ /* 0x000fe20000010000 */
[----:B------:R-:W-:Y:S02]  /*dc60*/  MOV R101, R137 ;  /* 0x0000008900657202 */ /* 0x000fe40000000f00 */
[----:B------:R-:W-:Y:S01]  /*dc70*/  FADD.FTZ R10, R251, R3 ;  /* 0x00000003fb0a7221 */ /* 0x000fe20000010000 */
[-C--:B------:R-:W-:Y:S04]  /*dc80*/  HMMA.16816.F32.BF16 R120, R176, R126.reuse, R12 ;  /* 0x0000007eb078723c */ /* 0x080fe8000004180c */
[----:B------:R-:W-:Y:S01]  /*dc90*/  FADD.FTZ R0, R101, R0 ;  /* 0x0000000065007221 */ /* 0x000fe20000010000 */
[----:B------:R-:W-:Y:S01]  /*dca0*/  MOV R11, R136 ;  /* 0x00000088000b7202 */ /* 0x000fe20000000f00 */
        /* <DEDUP_REMOVED lines=40> */
[-C--:B--2---:R-:W-:Y:S04]  /*df30*/  HMMA.16816.F32.BF16 R68, R108, R180.reuse, R68 ;  /* 0x000000b46c44723c */ /* 0x084fe80000041844 */
[----:B------:R-:W-:Y:S02]  /*df40*/  FADD.FTZ R0, R234, R9 ;  /* 0x00000009ea007221 */ /* 0x000fe40000010000 */
[----:B------:R-:W-:Y:S02]  /*df50*/  FADD.FTZ R9, R230, R8 ;  /* 0x00000008e6097221 */ /* 0x000fe40000010000 */
[C---:B------:R-:W-:Y:S04]  /*df60*/  HMMA.16816.F32.BF16 R72, R176.reuse, R180, R72 ;  /* 0x000000b4b048723c */ /* 0x040fe80000041848 */
[----:B------:R-:W-:Y:S04]  /*df70*/  FADD.FTZ R8, R232, R0 ;  /* 0x00000000e8087221 */ /* 0x000fe80000010000 */
[-C--:B------:R-:W-:Y:S04]  /*df80*/  HMMA.16816.F32.BF16 R76, R176, R182.reuse, R76 ;  /* 0x000000b6b04c723c */ /* 0x080fe8000004184c */
[----:B------:R-:W-:Y:S04]  /*df90*/  FADD.FTZ R8, R222, R8 ;  /* 0x00000008de087221 */ /* 0x000fe80000010000 */
[C---:B------:R-:W-:Y:S08]  /*dfa0*/  HMMA.16816.F32.BF16 R80, R108.reuse, R182, R80 ;  /* 0x000000b66c50723c */ /* 0x040ff00000041850 */
[-C--:B-1----:R-:W-:Y:S08]  /*dfb0*/  HMMA.16816.F32.BF16 R84, R108, R4.reuse, R84 ;  /* 0x000000046c54723c */ /* 0x082ff00000041854 */
        /* <DEDUP_REMOVED lines=24> */
[----:B------:R1:W-:Y:S01]  /*e140*/  STL [R1+0x24], R3 ;  /* 0x0000240301007387 */ /* 0x0003e20000100800 */
[----:B------:R-:W-:Y:S01]  /*e150*/  FADD.FTZ R0, R106, R0 ;  /* 0x000000006a007221 */ /* 0x000fe20000010000 */
[----:B------:R-:W-:Y:S02]  /*e160*/  MOV R106, R103 ;  /* 0x00000067006a7202 */ /* 0x000fe40000000f00 */
[----:B------:R2:W-:Y:S04]  /*e170*/  STL [R1+0x28], R2 ;  /* 0x0000280201007387 */ /* 0x0005e80000100800 */
[----:B------:R3:W-:Y:S01]  /*e180*/  STL [R1+0x2c], R0 ;  /* 0x00002c0001007387 */ /* 0x0007e20000100800 */
[----:B-1----:R-:W-:Y:S02]  /*e190*/  MOV R3, R104 ;  /* 0x0000006800037202 */ /* 0x002fe40000000f00 */
[----:B--2---:R-:W-:Y:S01]  /*e1a0*/  MOV R2, R105 ;  /* 0x0000006900027202 */ /* 0x004fe20000000f00 */
[----:B------:R-:W-:-:S05]  /*e1b0*/  @P0 BRA `(.L_x_555) ;  /* 0xffffc32000000947 */ /* 0x000fca000383ffff */
.L_x_554:
[----:B------:R-:W-:Y:S02]  /*e1c0*/  MOV R10, 0x1f ;  /* 0x0000001f000a7802 */ /* 0x000fe40000000f00 */
[----:B------:R-:W-:Y:S01]  /*e1d0*/  MOV R9, 0xffffffff ;  /* 0xffffffff00097802 */ /* 0x000fe20000000f00 */
[----:B------:R-:W-:Y:S05]  /*e1e0*/  BRA.DIV ~URZ, `(.L_x_556) ;  /* 0x00002d727f007947 */ /* 0x000fea000b800000 */
[----:B---3--:R-:W2:Y:S04]  /*e1f0*/  LDL R0, [R1+0x20] ;  /* 0x0000200001007983 */ /* 0x008ea80000100800 */
[----:B--2---:R1:W2:Y:S02]  /*e200*/  SHFL.BFLY PT, R4, R0, 0x2, 0x1f ;  /* 0x0c401f0000047f89 */ /* 0x0042a400000e0000 */
.L_x_594:
[----:B-1----:R-:W3:Y:S02]  /*e210*/  LDL.LU R0, [R1+0x20] ;  /* 0x0000200001007983 */ /* 0x002ee40000300800 */
[----:B--23--:R-:W-:Y:S01]  /*e220*/  FADD.FTZ R4, R4, R0 ;  /* 0x0000000004047221 */ /* 0x00cfe20000010000 */
[----:B------:R-:W-:Y:S05]  /*e230*/  BRA.DIV ~URZ, `(.L_x_557) ;  /* 0x00002d827f007947 */ /* 0x000fea000b800000 */
[----:B------:R-:W2:Y:S04]  /*e240*/  LDL.LU R2, [R1+0x24] ;  /* 0x0000240001027983 */ /* 0x000ea80000300800 */
[----:B------:R-:W3:Y:S04]  /*e250*/  LDL.LU R0, [R1+0x28] ;  /* 0x0000280001007983 */ /* 0x000ee80000300800 */
[----:B------:R-:W4:Y:S04]  /*e260*/  LDL.LU R9, [R1+0x2c] ;  /* 0x00002c0001097983 */ /* 0x000f280000300800 */
[----:B--2---:R-:W1:Y:S04]  /*e270*/  SHFL.BFLY PT, R5, R2, 0x2, 0x1f ;  /* 0x0c401f0002057f89 */ /* 0x004e6800000e0000 */
[----:B---3--:R-:W2:Y:S04]  /*e280*/  SHFL.BFLY PT, R6, R0, 0x2, 0x1f ;  /* 0x0c401f0000067f89 */ /* 0x008ea800000e0000 */
[----:B----4-:R-:W3:Y:S01]  /*e290*/  SHFL.BFLY PT, R7, R9, 0x2, 0x1f ;  /* 0x0c401f0009077f89 */ /* 0x010ee200000e0000 */
[----:B-1----:R-:W-:-:S02]  /*e2a0*/  FADD.FTZ R5, R5, R2 ;  /* 0x0000000205057221 */ /* 0x002fc40000010000 */
[----:B--2---:R-:W-:-:S03]  /*e2b0*/  FADD.FTZ R6, R6, R0 ;  /* 0x0000000006067221 */ /* 0x004fc60000010000 */
[----:B------:R-:W1:Y:S01]  /*e2c0*/  SHFL.BFLY PT, R2, R5, 0x1, 0x1f ;  /* 0x0c201f0005027f89 */ /* 0x000e6200000e0000 */
[----:B---3--:R-:W-:-:S03]  /*e2d0*/  FADD.FTZ R7, R7, R9 ;  /* 0x0000000907077221 */ /* 0x008fc60000010000 */
[----:B------:R-:W2:Y:S04]  /*e2e0*/  SHFL.BFLY PT, R0, R4, 0x1, 0x1f ;  /* 0x0c201f0004007f89 */ /* 0x000ea800000e0000 */
[----:B------:R-:W3:Y:S04]  /*e2f0*/  SHFL.BFLY PT, R3, R6, 0x1, 0x1f ;  /* 0x0c201f0006037f89 */ /* 0x000ee800000e0000 */
[----:B------:R4:W4:Y:S01]  /*e300*/  SHFL.BFLY PT, R8, R7, 0x1, 0x1f ;  /* 0x0c201f0007087f89 */ /* 0x00092200000e0000 */
[----:B-1----:R-:W-:Y:S02]  /*e310*/  FADD.FTZ R5, R5, R2 ;  /* 0x0000000205057221 */ /* 0x002fe40000010000 */
[----:B--2---:R-:W-:-:S02]  /*e320*/  FADD.FTZ R4, R4, R0 ;  /* 0x0000000004047221 */ /* 0x004fc40000010000 */
[----:B---3--:R-:W-:-:S03]  /*e330*/  FADD.FTZ R6, R6, R3 ;  /* 0x0000000306067221 */ /* 0x008fc60000010000 */
.L_x_595:
[----:B------:R-:W-:Y:S01]  /*e340*/  FSETP.NE.FTZ.AND P3, PT, R4, RZ, PT ;  /* 0x000000ff0400720b */ /* 0x000fe20003f75000 */
[----:B------:R-:W-:Y:S01]  /*e350*/  CS2R R2, SRZ ;  /* 0x0000000000027805 */ /* 0x000fe2000001ff00 */
[----:B------:R-:W-:Y:S01]  /*e360*/  FSETP.NE.FTZ.AND P2, PT, R5, RZ, PT ;  /* 0x000000ff0500720b */ /* 0x000fe20003f55000 */
[----:B----4-:R-:W-:Y:S01]  /*e370*/  FADD.FTZ R7, R8, R7 ;  /* 0x0000000708077221 */ /* 0x010fe20000010000 */
[----:B------:R-:W-:Y:S02]  /*e380*/  FSETP.NE.FTZ.AND P1, PT, R6, RZ, PT ;  /* 0x000000ff0600720b */ /* 0x000fe40003f35000 */
[----:B------:R-:W-:Y:S02]  /*e390*/  MOV R0, RZ ;  /* 0x000000ff00007202 */ /* 0x000fe40000000f00 */
[----:B------:R-:W-:Y:S02]  /*e3a0*/  FSETP.NE.FTZ.AND P0, PT, R7, RZ, PT ;  /* 0x000000ff0700720b */ /* 0x000fe40003f15000 */
[----:B------:R-:W-:-:S02]  /*e3b0*/  MOV R47, 0xff800000 ;  /* 0xff800000002f7802 */ /* 0x000fc40000000f00 */
[----:B------:R-:W-:Y:S01]  /*e3c0*/  MOV R46, 0xff800000 ;  /* 0xff800000002e7802 */ /* 0x000fe20000000f00 */
[----:B------:R-:W1:Y:S01]  /*e3d0*/  @P3 MUFU.RCP R0, R4 ;  /* 0x0000000400003308 */ /* 0x000e620000001000 */
[----:B------:R-:W-:Y:S02]  /*e3e0*/  MOV R45, 0xff800000 ;  /* 0xff800000002d7802 */ /* 0x000fe40000000f00 */
[----:B------:R-:W-:Y:S02]  /*e3f0*/  MOV R44, 0xff800000 ;  /* 0xff800000002c7802 */ /* 0x000fe40000000f00 */
[----:B------:R-:W-:-:S03]  /*e400*/  @P1 MOV R13, 0x3f317218 ;  /* 0x3f317218000d1802 */ /* 0x000fc60000000f00 */
[----:B------:R-:W2:Y:S08]  /*e410*/  @P2 MUFU.RCP R3, R5 ;  /* 0x0000000500032308 */ /* 0x000eb00000001000 */
[----:B------:R-:W3:Y:S01]  /*e420*/  @P1 MUFU.RCP R2, R6 ;  /* 0x0000000600021308 */ /* 0x000ee20000001000 */
[C---:B-1----:R-:W-:Y:S02]  /*e430*/  FMUL.FTZ R112, R0.reuse, R112 ;  /* 0x0000007000707220 */ /* 0x042fe40000410000 */
[----:B------:R-:W-:-:S02]  /*e440*/  FMUL.FTZ R43, R0, R113 ;  /* 0x00000071002b7220 */ /* 0x000fc40000410000 */
[C---:B------:R-:W-:Y:S02]  /*e450*/  FMUL.FTZ R124, R0.reuse, R124 ;  /* 0x0000007c007c7220 */ /* 0x040fe40000410000 */
[C---:B------:R-:W-:Y:S01]  /*e460*/  FMUL.FTZ R40, R0.reuse, R125 ;  /* 0x0000007d00287220 */ /* 0x040fe20000410000 */
[----:B------:R-:W1:Y:S01]  /*e470*/  @P3 MUFU.LG2 R8, R4 ;  /* 0x0000000400083308 */ /* 0x000e620000000c00 */
[C---:B------:R-:W-:Y:S02]  /*e480*/  FMUL.FTZ R128, R0.reuse, R128 ;  /* 0x0000008000807220 */ /* 0x040fe40000410000 */
[C---:B------:R-:W-:Y:S02]  /*e490*/  FMUL.FTZ R37, R0.reuse, R129 ;  /* 0x0000008100257220 */ /* 0x040fe40000410000 */
[C---:B------:R-:W-:Y:S02]  /*e4a0*/  FMUL.FTZ R140, R0.reuse, R140 ;  /* 0x0000008c008c7220 */ /* 0x040fe40000410000 */
[C---:B------:R-:W-:Y:S01]  /*e4b0*/  FMUL.FTZ R34, R0.reuse, R141 ;  /* 0x0000008d00227220 */ /* 0x040fe20000410000 */
[----:B------:R4:W5:Y:S01]  /*e4c0*/  @P2 MUFU.LG2 R4, R5 ;  /* 0x0000000500042308 */ /* 0x0009620000000c00 */
[----:B------:R-:W-:-:S02]  /*e4d0*/  FMUL.FTZ R144, R0, R144 ;  /* 0x0000009000907220 */ /* 0x000fc40000410000 */
        /* <DEDUP_REMOVED lines=8> */
[----:B----4-:R-:W-:Y:S01]  /*e560*/  @P3 MOV R5, 0x3f317218 ;  /* 0x3f31721800053802 */ /* 0x010fe20000000f00 */
        /* <DEDUP_REMOVED lines=8> */
[----:B------:R-:W-:Y:S01]  /*e5f0*/  MOV R0, RZ ;  /* 0x000000ff00007202 */ /* 0x000fe20000000f00 */
[C---:B--2---:R-:W-:Y:S02]  /*e600*/  FMUL.FTZ R114, R3.reuse, R114 ;  /* 0x0000007203727220 */ /* 0x044fe40000410000 */
[C---:B------:R-:W-:Y:S02]  /*e610*/  FMUL.FTZ R42, R3.reuse, R115 ;  /* 0x00000073032a7220 */ /* 0x040fe40000410000 */
[C---:B------:R-:W-:Y:S01]  /*e620*/  FMUL.FTZ R126, R3.reuse, R126 ;  /* 0x0000007e037e7220 */ /* 0x040fe20000410000 */
[----:B------:R-:W-:Y:S01]  /*e630*/  @P0 MUFU.RCP R0, R7 ;  /* 0x0000000700000308 */ /* 0x000fe20000001000 */
        /* <DEDUP_REMOVED lines=22> */
[C---:B---3--:R-:W-:Y:S02]  /*e7a0*/  FMUL.FTZ R116, R2.reuse, R116 ;  /* 0x0000007402747220 */ /* 0x048fe40000410000 */
        /* <DEDUP_REMOVED lines=22> */
[----:B------:R-:W-:Y:S02]  /*e910*/  FMUL.FTZ R93, R2, R93 ;  /* 0x0000005d025d7220 */ /* 0x000fe40000410000 */
[----:B------:R-:W2:Y:S01]  /*e920*/  @P0 MUFU.LG2 R2, R7 ;  /* 0x0000000700020308 */ /* 0x000ea20000000c00 */
[----:B-1----:R-:W-:Y:S02]  /*e930*/  @P3 FMUL.FTZ R9, R8, 0.69314718246459960938 ;  /* 0x3f31721808093820 */ /* 0x002fe40000410000 */
[----:B-----5:R-:W-:Y:S02]  /*e940*/  @P2 FMUL.FTZ R8, R4, 0.69314718246459960938 ;  /* 0x3f31721804082820 */ /* 0x020fe40000410000 */
[----:B------:R-:W-:Y:S02]  /*e950*/  @P2 FMUL.FTZ R4, R3, c[0x0][0x2d0] ;  /* 0x0000b40003042a20 */ /* 0x000fe40000410000 */
[----:B------:R-:W-:-:S02]  /*e960*/  @P1 FMUL.FTZ R6, R6, 0.69314718246459960938 ;  /* 0x3f31721806061820 */ /* 0x000fc40000410000 */
[----:B------:R-:W-:Y:S02]  /*e970*/  @P1 FMUL.FTZ R3, R13, c[0x0][0x2d0] ;  /* 0x0000b4000d031a20 */ /* 0x000fe40000410000 */
[----:B------:R-:W-:Y:S02]  /*e980*/  @P3 FMUL.FTZ R5, R5, c[0x0][0x2d0] ;  /* 0x0000b40005053a20 */ /* 0x000fe40000410000 */
[----:B------:R-:W-:Y:S01]  /*e990*/  @P1 FFMA.FTZ R47, R3, R103, R6 ;  /* 0x00000067032f1223 */ /* 0x000fe20000010006 */
[----:B------:R-:W-:Y:S01]  /*e9a0*/  @P0 MOV R3, 0x3f317218 ;  /* 0x3f31721800030802 */ /* 0x000fe20000000f00 */
[----:B------:R-:W-:Y:S01]  /*e9b0*/  @P2 FFMA.FTZ R46, R4, R104, R8 ;  /* 0x00000068042e2223 */ /* 0x000fe20000010008 */
[----:B------:R-:W-:Y:S01]  /*e9c0*/  MOV R4, 0x1 ;  /* 0x0000000100047802 */ /* 0x000fe20000000f00 */
[----:B--2---:R-:W-:Y:S02]  /*e9d0*/  @P0 FMUL.FTZ R2, R2, 0.69314718246459960938 ;  /* 0x3f31721802020820 */ /* 0x004fe40000410000 */
[----:B------:R-:W-:-:S02]  /*e9e0*/  @P0 FMUL.FTZ R3, R3, c[0x0][0x2d0] ;  /* 0x0000b40003030a20 */ /* 0x000fc40000410000 */
[----:B------:R-:W-:Y:S02]  /*e9f0*/  @P3 FFMA.FTZ R45, R5, R105, R9 ;  /* 0x00000069052d3223 */ /* 0x000fe40000010009 */
        /* <DEDUP_REMOVED lines=23> */
[----:B------:R-:W-:Y:S01]  /*eb70*/  FMUL.FTZ R95, R0, R95 ;  /* 0x0000005f005f7220 */ /* 0x000fe20000410000 */
[----:B------:R-:W-:Y:S01]  /*eb80*/  PRMT R0, R4, 0x7610, R0 ;  /* 0x0000761004007816 */ /* 0x000fe20000000000 */
[----:B------:R-:W-:Y:S02]  /*eb90*/  @P0 FFMA.FTZ R44, R3, R102, R2 ;  /* 0x00000066032c0223 */ /* 0x000fe40000010002 */
.L_x_537:
[----:B-1----:R1:W5:Y:S01]  /*eba0*/  LDL R8, [R1+0x74] ;  /* 0x0000740001087983 */ /* 0x0023620000100800 */
[----:B------:R-:W-:Y:S03]  /*ebb0*/  BSSY B0, `(.L_x_558) ;  /* 0x0000012000007945 */ /* 0x000fe60003800000 */
[----:B------:R-:W2:Y:S02]  /*ebc0*/  S2R R48, SR_TID.X ;  /* 0x0000000000307919 */ /* 0x000ea40000002100 */
[----:B--2---:R-:W-:-:S13]  /*ebd0*/  LOP3.LUT P6, RZ, R48, 0x7f, RZ, 0xc0, !PT ;  /* 0x0000007f30ff7812 */ /* 0x004fda00078cc0ff */
[----:B------:R-:W-:Y:S05]  /*ebe0*/  @P6 BRA `(.L_x_559) ;  /* 0x000000e000006947 */ /* 0x000fea0003800000 */
[----:B-1----:R-:W1:Y:S01]  /*ebf0*/  S2R R4, SR_LANEID ;  /* 0x0000000000047919 */ /* 0x002e620000000000 */
[----:B------:R-:W-:Y:S01]  /*ec00*/  VOTEU.ANY UR4, UPT, PT ;  /* 0x0000000000047886 */ /* 0x000fe200038e0100 */
[----:B------:R-:W-:Y:S01]  /*ec10*/  IMAD.MOV.U32 R6, RZ, RZ, c[0x0][0x580] ;  /* 0x00016000ff067624 */ /* 0x000fe200078e00ff */
[----:B------:R-:W1:Y:S01]  /*ec20*/  FLO.U32 R3, UR4 ;  /* 0x0000000400037d00 */ /* 0x000e6200080e0000 */
[----:B------:R-:W-:-:S07]  /*ec30*/  IMAD.MOV.U32 R7, RZ, RZ, c[0x0][0x584] ;  /* 0x00016100ff077624 */ /* 0x000fce00078e00ff */
[----:B------:R-:W2:Y:S01]  /*ec40*/  POPC R2, UR4 ;  /* 0x0000000400027d09 */ /* 0x000ea20008000000 */
[----:B-1----:R-:W-:-:S13]  /*ec50*/  ISETP.EQ.U32.AND P0, PT, R3, R4, PT ;  /* 0x000000040300720c */ /* 0x002fda0003f02070 */
[----:B--2---:R-:W2:Y:S04]  /*ec60*/  @P0 ATOMG.E.ADD.STRONG.GPU PT, R2, [R6.64], R2 ;  /* 0x00000002060209a8 */ /* 0x004ea800081ee1c6 */
[----:B------:R-:W1:Y:S04]  /*ec70*/  S2R R4, SR_LTMASK ;  /* 0x0000000000047919 */ /* 0x000e680000003900 */
[----:B--2---:R1:W2:Y:S02]  /*ec80*/  SHFL.IDX PT, R3, R2, R3, 0x1f ;  /* 0x00001f0302037589 */ /* 0x0042a400000e0000 */
[----:B-1----:R-:W-:-:S06]  /*ec90*/  LOP3.LUT R2, R4, UR4, RZ, 0xc0, !PT ;  /* 0x0000000404027c12 */ /* 0x002fcc000f8ec0ff */
[----:B------:R-:W2:Y:S02]  /*eca0*/  POPC R2, R2 ;  /* 0x0000000200027309 */ /* 0x000ea40000000000 */
[----:B--2--5:R-:W-:-:S05]  /*ecb0*/  IADD3 R8, R3, c[0x0][0xc], R2 ;  /* 0x0000030003087a10 */ /* 0x024fca0007ffe002 */
[----:B------:R1:W-:Y:S02]  /*ecc0*/  STL [R1+0x74], R8 ;  /* 0x0000740801007387 */ /* 0x0003e40000100800 */
.L_x_559:
[----:B-1----:R-:W-:Y:S05]  /*ecd0*/  BSYNC B0 ;  /* 0x0000000000007941 */ /* 0x002fea0003800000 */
.L_x_558:
[----:B------:R-:W-:Y:S01]  /*ece0*/  PRMT R0, R0, 0x9910, RZ ;  /* 0x0000991000007816 */ /* 0x000fe200000000ff */
[----:B------:R-:W-:Y:S01]  /*ecf0*/  BSSY B1, `(.L_x_560) ;  /* 0x00001e0000017945 */ /* 0x000fe20003800000 */
[----:B-----5:R-:W-:Y:S02]  /*ed00*/  IMAD.MOV.U32 R60, RZ, RZ, R8 ;  /* 0x000000ffff3c7224 */ /* 0x020fe400078e0008 */
[----:B------:R-:W-:-:S13]  /*ed10*/  ISETP.NE.AND P0, PT, R0, RZ, PT ;  /* 0x000000ff0000720c */ /* 0x000fda0003f05270 */
[----:B------:R-:W-:Y:S05]  /*ed20*/  @!P0 BRA `(.L_x_561) ;  /* 0x000012d000008947 */ /* 0x000fea0003800000 */
[----:B------:R-:W2:Y:S04]  /*ed30*/  LDL R52, [R1+0x5c] ;  /* 0x00005c0001347983 */ /* 0x000ea80000100800 */
[----:B------:R-:W3:Y:S04]  /*ed40*/  LDL R51, [R1+0x60] ;  /* 0x0000600001337983 */ /* 0x000ee80000100800 */
[----:B------:R-:W4:Y:S04]  /*ed50*/  LDL R50, [R1+0x68] ;  /* 0x0000680001327983 */ /* 0x000f280000100800 */
[----:B------:R-:W5:Y:S01]  /*ed60*/  LDL R49, [R1+0x64] ;  /* 0x0000640001317983 */ /* 0x000f620000100800 */
[----:B------:R-:W-:Y:S01]  /*ed70*/  WARPSYNC 0xffffffff ;  /* 0xffffffff00007948 */ /* 0x000fe20003800000 */
[----:B------:R-:W-:-:S02]  /*ed80*/  F2FP.BF16.PACK_AB R43, R43, R112 ;  /* 0x000000702b2b723e */ /* 0x000fc400000010ff */
[----:B------:R-:W-:Y:S01]  /*ed90*/  BAR.SYNC.DEFER_BLOCKING 0x1, 0x80 ;  /* 0x0042000000007b1d */ /* 0x000fe20000010000 */
        /* <DEDUP_REMOVED lines=46> */
[----:B------:R-:W-:Y:S01]  /*f080*/  F2FP.BF16.PACK_AB R0, R95, R94 ;  /* 0x0000005e5f00723e */ /* 0x000fe200000010ff */
[----:B--2---:R1:W-:Y:S04]  /*f090*/  STS [R52+0x80], R43 ;  /* 0x0000802b34007388 */ /* 0x0043e80000000800 */
[----:B------:R1:W-:Y:S04]  /*f0a0*/  STS [R52+0x280], R42 ;  /* 0x0002802a34007388 */ /* 0x0003e80000000800 */
[----:B---3--:R1:W-:Y:S04]  /*f0b0*/  STS [R51], R40 ;  /* 0x0000002833007388 */ /* 0x0083e80000000800 */
[----:B------:R1:W-:Y:S04]  /*f0c0*/  STS [R51+0x200], R39 ;  /* 0x0002002733007388 */ /* 0x0003e80000000800 */
[----:B------:R1:W-:Y:S04]  /*f0d0*/  STS [R52+0x1080], R41 ;  /* 0x0010802934007388 */ /* 0x0003e80000000800 */
[----:B------:R1:W-:Y:S04]  /*f0e0*/  STS [R52+0x1280], R118 ;  /* 0x0012807634007388 */ /* 0x0003e80000000800 */
[----:B------:R1:W-:Y:S04]  /*f0f0*/  STS [R51+0x1000], R38 ;  /* 0x0010002633007388 */ /* 0x0003e80000000800 */
[----:B------:R1:W-:Y:S04]  /*f100*/  STS [R51+0x1200], R122 ;  /* 0x0012007a33007388 */ /* 0x0003e80000000800 */
[----:B----4-:R1:W-:Y:S04]  /*f110*/  STS [R50+0x80], R37 ;  /* 0x0000802532007388 */ /* 0x0103e80000000800 */
[----:B------:R1:W-:Y:S04]  /*f120*/  STS [R50+0x280], R36 ;  /* 0x0002802432007388 */ /* 0x0003e80000000800 */
[----:B-----5:R1:W-:Y:S04]  /*f130*/  STS [R49], R34 ;  /* 0x0000002231007388 */ /* 0x0203e80000000800 */
[----:B------:R1:W-:Y:S04]  /*f140*/  STS [R49+0x200], R33 ;  /* 0x0002002131007388 */ /* 0x0003e80000000800 */
        /* <DEDUP_REMOVED lines=36> */
[----:B------:R-:W-:Y:S06]  /*f390*/  BAR.SYNC.DEFER_BLOCKING 0x1, 0x80 ;  /* 0x0042000000007b1d */ /* 0x000fec0000010000 */
[----:B------:R-:W-:Y:S05]  /*f3a0*/  BRA.CONV ~URZ, `(.L_x_562) ;  /* 0x000000737f007947 */ /* 0x000fea000b800000 */
[----:B-1----:R-:W-:Y:S01]  /*f3b0*/  SHF.R.S32.HI R7, RZ, 0x1f, R48 ;  /* 0x0000001fff077819 */ /* 0x002fe20000011430 */
[----:B------:R-:W-:Y:S01]  /*f3c0*/  IMAD.MOV.U32 R4, RZ, RZ, RZ ;  /* 0x000000ffff047224 */ /* 0x000fe200078e00ff */
[----:B------:R-:W-:Y:S01]  /*f3d0*/  MOV R5, 0xf420 ;  /* 0x0000f42000057802 */ /* 0x000fe20000000f00 */
[----:B------:R-:W-:Y:S01]  /*f3e0*/  IMAD.MOV.U32 R0, RZ, RZ, 0x1f ;  /* 0x0000001fff007424 */ /* 0x000fe200078e00ff */
[----:B------:R-:W-:-:S04]  /*f3f0*/  LEA.HI R7, R7, R48, RZ, 0x7 ;  /* 0x0000003007077211 */ /* 0x000fc800078f38ff */
[----:B------:R-:W-:Y:S02]  /*f400*/  SHF.R.S32.HI R7, RZ, 0x7, R7 ;  /* 0x00000007ff077819 */ /* 0x000fe40000011407 */
[----:B------:R-:W-:Y:S05]  /*f410*/  CALL.REL.NOINC `($__internal_1_$__cuda_sm70_shflsync_idx_p) ;  /* 0x000021c000007944 */ /* 0x000fea0003c00000 */
.L_x_562:
[----:B-1----:R-:W2:Y:S04]  /*f420*/  LDL R2, [R1+0x58] ;  /* 0x0000580001027983 */ /* 0x002ea80000100800 */
[----:B------:R-:W3:Y:S04]  /*f430*/  LDL.LU R8, [R1+0x4c] ;  /* 0x00004c0001087983 */ /* 0x000ee80000300800 */
[----:B------:R-:W4:Y:S04]  /*f440*/  LDL.LU R15, [R1+0x50] ;  /* 0x00005000010f7983 */ /* 0x000f280000300800 */
[----:B------:R-:W2:Y:S04]  /*f450*/  LDL R14, [R1+0x78] ;  /* 0x00007800010e7983 */ /* 0x000ea80000100800 */
[----:B------:R-:W2:Y:S01]  /*f460*/  LDL.LU R18, [R1+0x48] ;  /* 0x0000480001127983 */ /* 0x000ea20000300800 */
[----:B------:R-:W-:-:S03]  /*f470*/  IMAD.MOV.U32 R0, RZ, RZ, 0x1 ;  /* 0x00000001ff007424 */ /* 0x000fc600078e00ff */
[----:B------:R-:W4:Y:S02]  /*f480*/  LDL R13, [R1+0x80] ;  /* 0x00008000010d7983 */ /* 0x000f240000100800 */
[----:B------:R-:W-:Y:S02]  /*f490*/  ISETP.NE.AND P1, PT, R0, c[0x0][0x4e8], PT ;  /* 0x00013a0000007a0c */ /* 0x000fe40003f25270 */
[----:B------:R-:W4:Y:S04]  /*f4a0*/  LDL R17, [R1+0x30] ;  /* 0x0000300001117983 */ /* 0x000f280000100800 */
[----:B------:R1:W5:Y:S04]  /*f4b0*/  LDL.64 R66, [R1+0x38] ;  /* 0x0000380001427983 */ /* 0x0003680000100a00 */
[----:B------:R1:W5:Y:S04]  /*f4c0*/  LDL R63, [R1+0x40] ;  /* 0x00004000013f7983 */ /* 0x0003680000100800 */
[----:B------:R1:W5:Y:S04]  /*f4d0*/  LDL R61, [R1+0x44] ;  /* 0x00004400013d7983 */ /* 0x0003680000100800 */
[----:B------:R1:W5:Y:S04]  /*f4e0*/  LDL R64, [R1+0x70] ;  /* 0x0000700001407983 */ /* 0x0003680000100800 */
[----:B------:R1:W5:Y:S04]  /*f4f0*/  LDL R62, [R1+0x6c] ;  /* 0x00006c00013e7983 */ /* 0x0003680000100800 */
[----:B------:R-:W1:Y:S01]  /*f500*/  S2R R16, SR_TID.X ;  /* 0x0000000000107919 */ /* 0x000e620000002100 */
[----:B------:R-:W-:-:S02]  /*f510*/  ULDC UR5, c[0x0][0x4e8] ;  /* 0x00013a0000057ab9 */ /* 0x000fc40000000800 */
[----:B------:R-:W-:Y:S02]  /*f520*/  ULDC UR4, c[0x0][0x388] ;  /* 0x0000e20000047ab9 */ /* 0x000fe40000000800 */
[----:B------:R-:W-:Y:S01]  /*f530*/  UIMAD UR4, UR5, UR4, URZ ;  /* 0x00000004050472a4 */ /* 0x000fe2000f8e023f */
[----:B------:R-:W1:Y:S01]  /*f540*/  S2R R19, SR_TID.X ;  /* 0x0000000000137919 */ /* 0x000e620000002100 */
[----:B------:R-:W-:Y:S01]  /*f550*/  BSSY B0, `(.L_x_563) ;  /* 0x0000071000007945 */ /* 0x000fe20003800000 */
[----:B---3--:R-:W-:-:S05]  /*f560*/  SHF.R.S32.HI R5, RZ, 0x1f, R8 ;  /* 0x0000001fff057819 */ /* 0x008fca0000011408 */
[----:B------:R-:W-:Y:S02]  /*f570*/  IMAD R6, R5, c[0x0][0x490], RZ ;  /* 0x0001240005067a24 */ /* 0x000fe400078e02ff */
[----:B--2---:R-:W-:-:S04]  /*f580*/  IMAD.IADD R4, R2, 0x1, R18 ;  /* 0x0000000102047824 */ /* 0x004fc800078e0212 */
[----:B------:R-:W-:Y:S01]  /*f590*/  @P1 IMAD.HI.U32 R7, R4, c[0x0][0x4ec], RZ ;  /* 0x00013b0004071a27 */ /* 0x000fe200078e00ff */
[----:B------:R-:W-:-:S03]  /*f5a0*/  MOV R0, R4 ;  /* 0x0000000400007202 */ /* 0x000fc60000000f00 */
[----:B------:R-:W-:Y:S01]  /*f5b0*/  IMAD.WIDE.U32 R2, R8, c[0x0][0x490], RZ ;  /* 0x0001240008027a25 */ /* 0x000fe200078e00ff */
[----:B------:R-:W-:-:S03]  /*f5c0*/  @P1 SHF.R.U32.HI R0, RZ, c[0x0][0x4f0], R7 ;  /* 0x00013c00ff001a19 */ /* 0x000fc60000011607 */
[C---:B------:R-:W-:Y:S02]  /*f5d0*/  IMAD R6, R8.reuse, c[0x0][0x494], R6 ;  /* 0x0001250008067a24 */ /* 0x040fe400078e0206 */
[----:B------:R-:W-:Y:S02]  /*f5e0*/  IMAD.MOV R7, RZ, RZ, -R0 ;  /* 0x000000ffff077224 */ /* 0x000fe400078e0a00 */
[----:B------:R-:W-:Y:S02]  /*f5f0*/  IMAD.IADD R3, R3, 0x1, R6 ;  /* 0x0000000103037824 */ /* 0x000fe400078e0206 */
[----:B------:R-:W-:Y:S01]  /*f600*/  IMAD R6, R5, c[0x0][0x3e8], RZ ;  /* 0x0000fa0005067a24 */ /* 0x000fe200078e02ff */
[----:B----4-:R-:W-:Y:S01]  /*f610*/  SHF.R.S32.HI R5, RZ, 0x1f, R15 ;  /* 0x0000001fff057819 */ /* 0x010fe2000001140f */
[----:B------:R-:W-:Y:S02]  /*f620*/  IMAD R4, R7, c[0x0][0x4e8], R4 ;  /* 0x00013a0007047a24 */ /* 0x000fe400078e0204 */
[----:B------:R-:W-:-:S02]  /*f630*/  IMAD R10, R8, c[0x0][0x3ec], R6 ;  /* 0x0000fb00080a7a24 */ /* 0x000fc400078e0206 */
[----:B------:R-:W-:-:S04]  /*f640*/  IMAD.WIDE.U32 R6, R15, c[0x0][0x498], R2 ;  /* 0x000126000f067a25 */ /* 0x000fc800078e0002 */
[----:B------:R-:W-:-:S04]  /*f650*/  IMAD.WIDE.U32 R8, R8, c[0x0][0x3e8], RZ ;  /* 0x0000fa0008087a25 */ /* 0x000fc800078e00ff */
[C---:B------:R-:W-:Y:S01]  /*f660*/  IMAD R11, R5.reuse, c[0x0][0x498], RZ ;  /* 0x00012600050b7a24 */ /* 0x040fe200078e02ff */
[----:B------:R-:W-:Y:S01]  /*f670*/  IADD3 R6, P0, R0, R6, RZ ;  /* 0x0000000600067210 */ /* 0x000fe20007f1e0ff */
[----:B------:R-:W-:Y:S01]  /*f680*/  IMAD R12, R5, c[0x0][0x3f0], RZ ;  /* 0x0000fc00050c7a24 */ /* 0x000fe200078e02ff */
[----:B------:R-:W-:Y:S01]  /*f690*/  SHF.R.S32.HI R5, RZ, 0x1f, R0 ;  /* 0x0000001fff057819 */ /* 0x000fe20000011400 */
[----:B------:R-:W-:Y:S01]  /*f6a0*/  IMAD R11, R15, c[0x0][0x49c], R11 ;  /* 0x000127000f0b7a24 */ /* 0x000fe200078e020b */
[----:B------:R-:W-:Y:S01]  /*f6b0*/  IADD3 R3, R9, R10, RZ ;  /* 0x0000000a09037210 */ /* 0x000fe20007ffe0ff */
[----:B------:R-:W-:Y:S01]  /*f6c0*/  IMAD.MOV.U32 R2, RZ, RZ, R8 ;  /* 0x000000ffff027224 */ /* 0x000fe200078e0008 */
[----:B------:R-:W-:Y:S02]  /*f6d0*/  SHF.R.S32.HI R0, RZ, 0x1f, R4 ;  /* 0x0000001fff007819 */ /* 0x000fe40000011404 */
[----:B------:R-:W-:Y:S01]  /*f6e0*/  IADD3.X R7, R5, R7, R11, P0, !PT ;  /* 0x0000000705077210 */ /* 0x000fe200007fe40b */
[----:B------:R-:W-:Y:S01]  /*f6f0*/  IMAD R11, R15, c[0x0][0x3f4], R12 ;  /* 0x0000fd000f0b7a24 */ /* 0x000fe200078e020c */
[----:B------:R-:W-:Y:S01]  /*f700*/  IADD3 R14, R14, R18, RZ ;  /* 0x000000120e0e7210 */ /* 0x000fe20007ffe0ff */
[----:B------:R-:W-:-:S02]  /*f710*/  IMAD R0, R0, c[0x0][0x488], RZ ;  /* 0x0001220000007a24 */ /* 0x000fc400078e02ff */
[----:B------:R-:W-:Y:S01]  /*f720*/  IMAD.WIDE.U32 R8, R15, c[0x0][0x3f0], R2 ;  /* 0x0000fc000f087a25 */ /* 0x000fe200078e0002 */
[----:B-1----:R-:W-:-:S03]  /*f730*/  SHF.R.S32.HI R15, RZ, 0x1f, R16 ;  /* 0x0000001fff0f7819 */ /* 0x002fc60000011410 */
[C---:B------:R-:W-:Y:S01]  /*f740*/  IMAD R10, R4.reuse, c[0x0][0x48c], R0 ;  /* 0x00012300040a7a24 */ /* 0x040fe200078e0200 */
[----:B------:R-:W-:Y:S01]  /*f750*/  LEA.HI R15, R15, R16, RZ, 0x5 ;  /* 0x000000100f0f7211 */ /* 0x000fe200078f28ff */
[----:B------:R-:W-:-:S04]  /*f760*/  IMAD.WIDE.U32 R2, R4, c[0x0][0x488], R6 ;  /* 0x0001220004027a25 */ /* 0x000fc800078e0006 */
[----:B------:R-:W-:Y:S01]  /*f770*/  @P1 IMAD.HI.U32 R5, R14, c[0x0][0x4ec], RZ ;  /* 0x00013b000e051a27 */ /* 0x000fe200078e00ff */
[----:B------:R-:W-:Y:S02]  /*f780*/  LEA R4, P0, R2, c[0x0][0x450], 0x2 ;  /* 0x0001140002047a11 */ /* 0x000fe400078010ff */
[----:B------:R-:W-:Y:S01]  /*f790*/  LOP3.LUT R15, R15, 0xffffffe0, RZ, 0xc0, !PT ;  /* 0xffffffe00f0f7812 */ /* 0x000fe200078ec0ff */
[----:B------:R-:W-:Y:S02]  /*f7a0*/  IMAD.IADD R3, R3, 0x1, R10 ;  /* 0x0000000103037824 */ /* 0x000fe400078e020a */
[----:B------:R-:W-:Y:S01]  /*f7b0*/  IMAD.MOV.U32 R0, RZ, RZ, R14 ;  /* 0x000000ffff007224 */ /* 0x000fe200078e000e */
[----:B------:R-:W-:Y:S01]  /*f7c0*/  @P1 SHF.R.U32.HI R0, RZ, c[0x0][0x4f0], R5 ;  /* 0x00013c00ff001a19 */ /* 0x000fe20000011605 */
[----:B------:R-:W-:Y:S01]  /*f7d0*/  IMAD.IADD R15, R16, 0x1, -R15 ;  /* 0x00000001100f7824 */ /* 0x000fe200078e0a0f */
[----:B------:R-:W-:Y:S02]  /*f7e0*/  LEA.HI.X R3, R2, c[0x0][0x454], R3, 0x2, P0 ;  /* 0x0001150002037a11 */ /* 0x000fe400000f1403 */
[----:B------:R-:W-:Y:S01]  /*f7f0*/  SHF.R.S32.HI R5, RZ, 0x1f, R0 ;  /* 0x0000001fff057819 */ /* 0x000fe20000011400 */
[----:B------:R-:W-:Y:S01]  /*f800*/  SHFL.IDX PT, R12, R4, RZ, 0x1c1f ;  /* 0x001c1fff040c7589 */ /* 0x000fe200000e0000 */
[----:B------:R-:W-:-:S02]  /*f810*/  IADD3 R2, R13, R18, RZ ;  /* 0x000000120d027210 */ /* 0x000fc40007ffe0ff */
[----:B------:R-:W-:Y:S01]  /*f820*/  IADD3 R7, R9, R11, RZ ;  /* 0x0000000b09077210 */ /* 0x000fe20007ffe0ff */
[----:B------:R-:W1:Y:S01]  /*f830*/  SHFL.IDX PT, R13, R3, RZ, 0x1c1f ;  /* 0x001c1fff030d7589 */ /* 0x000e6200000e0000 */
[----:B------:R-:W-:Y:S02]  /*f840*/  MOV R6, R8 ;  /* 0x0000000800067202 */ /* 0x000fe40000000f00 */
[----:B------:R-:W-:Y:S01]  /*f850*/  LOP3.LUT P0, RZ, R15, 0x3, RZ, 0xc0, !PT ;  /* 0x000000030fff7812 */ /* 0x000fe2000780c0ff */
[----:B------:R-:W-:Y:S01]  /*f860*/  SHFL.IDX PT, R10, R4, 0x1, 0x1c1f ;  /* 0x003c1f00040a7f89 */ /* 0x000fe200000e0000 */
[----:B------:R-:W-:-:S03]  /*f870*/  IMAD R15, R5, c[0x0][0x3e0], RZ ;  /* 0x0000f800050f7a24 */ /* 0x000fc600078e02ff */
[----:B------:R-:W2:Y:S04]  /*f880*/  SHFL.IDX PT, R11, R3, 0x1, 0x1c1f ;  /* 0x003c1f00030b7f89 */ /* 0x000ea800000e0000 */
[----:B------:R-:W-:Y:S04]  /*f890*/  SHFL.IDX PT, R8, R4, 0x2, 0x1c1f ;  /* 0x005c1f0004087f89 */ /* 0x000fe800000e0000 */
[----:B------:R-:W3:Y:S04]  /*f8a0*/  SHFL.IDX PT, R9, R3, 0x2, 0x1c1f ;  /* 0x005c1f0003097f89 */ /* 0x000ee800000e0000 */
[----:B------:R-:W-:Y:S04]  /*f8b0*/  SHFL.IDX PT, R4, R4, 0x3, 0x1c1f ;  /* 0x007c1f0004047f89 */ /* 0x000fe800000e0000 */
[----:B------:R4:W1:Y:S01]  /*f8c0*/  SHFL.IDX PT, R5, R3, 0x3, 0x1c1f ;  /* 0x007c1f0003057f89 */ /* 0x00086200000e0000 */
[----:B------:R-:W-:-:S02]  /*f8d0*/  IADD3 R16, R2, 0x8, RZ ;  /* 0x0000000802107810 */ /* 0x000fc40007ffe0ff */
[----:B------:R-:W-:Y:S02]  /*f8e0*/  ISETP.GE.OR P3, PT, R2, UR4, P0 ;  /* 0x0000000402007c0c */ /* 0x000fe40008766670 */
[----:B------:R-:W-:Y:S01]  /*f8f0*/  ISETP.GE.OR P2, PT, R16, UR4, P0 ;  /* 0x0000000410007c0c */ /* 0x000fe20008746670 */
[C---:B------:R-:W-:Y:S02]  /*f900*/  IMAD R15, R0.reuse, c[0x0][0x3e4], R15 ;  /* 0x0000f900000f7a24 */ /* 0x040fe400078e020f */
[----:B------:R-:W-:Y:S01]  /*f910*/  IMAD.WIDE.U32 R6, R0, c[0x0][0x3e0], R6 ;  /* 0x0000f80000067a25 */ /* 0x000fe200078e0006 */
[C---:B----4-:R-:W-:Y:S02]  /*f920*/  IADD3 R3, R2.reuse, 0x40, RZ ;  /* 0x0000004002037810 */ /* 0x050fe40007ffe0ff */
[----:B------:R-:W-:Y:S02]  /*f930*/  IADD3 R2, R2, 0x48, RZ ;  /* 0x0000004802027810 */ /* 0x000fe40007ffe0ff */
[----:B------:R-:W-:-:S02]  /*f940*/  ISETP.GE.OR P1, PT, R3, UR4, P0 ;  /* 0x0000000403007c0c */ /* 0x000fc40008726670 */
[----:B------:R-:W-:Y:S01]  /*f950*/  ISETP.GE.OR P0, PT, R2, UR4, P0 ;  /* 0x0000000402007c0c */ /* 0x000fe20008706670 */
[----:B------:R-:W-:Y:S01]  /*f960*/  IMAD.MOV R0, RZ, RZ, -R0 ;  /* 0x000000ffff007224 */ /* 0x000fe200078e0a00 */
[----:B------:R-:W-:Y:S01]  /*f970*/  IADD3 R3, R7, R15, RZ ;  /* 0x0000000f07037210 */ /* 0x000fe20007ffe0ff */
[----:B-1----:R-:W-:Y:S01]  /*f980*/  @!P3 ST.E [R12.64], R45 ;  /* 0x0000002d0c00b985 */ /* 0x002fe2000c101906 */
[----:B------:R-:W-:Y:S01]  /*f990*/  SHF.L.U32 R7, R17, 0x1, RZ ;  /* 0x0000000111077819 */ /* 0x000fe200000006ff */
[----:B------:R-:W-:Y:S02]  /*f9a0*/  IMAD R0, R0, c[0x0][0x4e8], R14 ;  /* 0x00013a0000007a24 */ /* 0x000fe400078e020e */
[----:B--2---:R-:W-:Y:S01]  /*f9b0*/  @!P2 ST.E [R10.64], R46 ;  /* 0x0000002e0a00a985 */ /* 0x004fe2000c101906 */
[----:B------:R-:W-:-:S03]  /*f9c0*/  IMAD.MOV.U32 R2, RZ, RZ, R6 ;  /* 0x000000ffff027224 */ /* 0x000fc600078e0006 */
[----:B---3--:R-:W-:Y:S01]  /*f9d0*/  @!P1 ST.E [R8.64], R47 ;  /* 0x0000002f08009985 */ /* 0x008fe2000c101906 */
[----:B------:R-:W-:-:S03]  /*f9e0*/  SHF.R.S32.HI R6, RZ, 0x1f, R0 ;  /* 0x0000001fff067819 */ /* 0x000fc60000011400 */
[----:B------:R1:W-:Y:S04]  /*f9f0*/  @!P0 ST.E [R4.64], R44 ;  /* 0x0000002c04008985 */ /* 0x0003e8000c101906 */
[----:B------:R2:W3:Y:S04]  /*fa00*/  LDS.128 R32, [R7+0x880] ;  /* 0x0008800007207984 */ /* 0x0004e80000000c00 */
[----:B------:R2:W4:Y:S04]  /*fa10*/  LDS.128 R44, [R7+0x1080] ;  /* 0x00108000072c7984 */ /* 0x0005280000000c00 */
[----:B------:R2:W2:Y:S04]  /*fa20*/  LDS.128 R52, [R7+0x1880] ;  /* 0x0018800007347984 */ /* 0x0004a80000000c00 */
[----:B------:R1:W2:Y:S04]  /*fa30*/  LDS.128 R28, [R7+0x2880] ;  /* 0x00288000071c7984 */ /* 0x0002a80000000c00 */
[----:B------:R2:W2:Y:S04]  /*fa40*/  LDS.128 R40, [R7+0x3080] ;  /* 0x0030800007287984 */ /* 0x0004a80000000c00 */
[----:B------:R2:W2:Y:S04]  /*fa50*/  LDS.128 R48, [R7+0x3880] ;  /* 0x0038800007307984 */ /* 0x0004a80000000c00 */
[----:B------:R2:W2:Y:S04]  /*fa60*/  LDS.128 R24, [R7+0x4880] ;  /* 0x0048800007187984 */ /* 0x0004a80000000c00 */
[----:B------:R2:W2:Y:S04]  /*fa70*/  LDS.128 R36, [R7+0x5080] ;  /* 0x0050800007247984 */ /* 0x0004a80000000c00 */
[----:B------:R2:W2:Y:S01]  /*fa80*/  LDS.128 R56, [R7+0x5880] ;  /* 0x0058800007387984 */ /* 0x0004a20000000c00 */
[----:B------:R-:W-:Y:S01]  /*fa90*/  SHF.R.S32.HI R17, RZ, 0x1f, R19 ;  /* 0x0000001fff117819 */ /* 0x000fe20000011413 */
[----:B------:R-:W-:-:S03]  /*faa0*/  IMAD R6, R6, c[0x0][0x3d8], RZ ;  /* 0x0000f60006067a24 */ /* 0x000fc600078e02ff */
[----:B------:R-:W-:Y:S01]  /*fab0*/  LEA.HI R17, R17, R19, RZ, 0x2 ;  /* 0x0000001311117211 */ /* 0x000fe200078f10ff */
[C---:B-1----:R-:W-:Y:S02]  /*fac0*/  IMAD R4, R0.reuse, c[0x0][0x3dc], R6 ;  /* 0x0000f70000047a24 */ /* 0x042fe400078e0206 */
[----:B------:R-:W-:Y:S01]  /*fad0*/  IMAD.WIDE.U32 R2, R0, c[0x0][0x3d8], R2 ;  /* 0x0000f60000027a25 */ /* 0x000fe200078e0002 */
[----:B------:R-:W-:-:S03]  /*fae0*/  SHF.R.S32.HI R17, RZ, 0x2, R17 ;  /* 0x00000002ff117819 */ /* 0x000fc60000011411 */
[----:B------:R-:W-:Y:S01]  /*faf0*/  IMAD.IADD R3, R3, 0x1, R4 ;  /* 0x0000000103037824 */ /* 0x000fe200078e0204 */
[C---:B------:R-:W-:Y:S02]  /*fb00*/  LEA R11, P0, R2.reuse, c[0x0][0x380], 0x1 ;  /* 0x0000e000020b7a11 */ /* 0x040fe400078008ff */
[----:B------:R-:W-:Y:S02]  /*fb10*/  IADD3 R10, R17, R18, RZ ;  /* 0x00000012110a7210 */ /* 0x000fe40007ffe0ff */
[----:B------:R-:W-:Y:S02]  /*fb20*/  LEA.HI.X R3, R2, c[0x0][0x384], R3, 0x1, P0 ;  /* 0x0000e10002037a11 */ /* 0x000fe400000f0c03 */
[----:B------:R-:W-:Y:S01]  /*fb30*/  ISETP.GE.AND P0, PT, R10, UR4, PT ;  /* 0x000000040a007c0c */ /* 0x000fe2000bf06270 */
[----:B------:R1:W1:Y:S04]  /*fb40*/  SHFL.IDX PT, R0, R11, RZ, 0x1c1f ;  /* 0x001c1fff0b007589 */ /* 0x00026800000e0000 */
[----:B------:R1:W1:Y:S08]  /*fb50*/  SHFL.IDX PT, R2, R3, RZ, 0x1c1f ;  /* 0x001c1fff03027589 */ /* 0x00027000000e0000 */
[----:B------:R-:W-:Y:S05]  /*fb60*/  @P0 BRA `(.L_x_564) ;  /* 0x000000f000000947 */ /* 0x000fea0003800000 */
[----:B---34-:R-:W3:Y:S01]  /*fb70*/  LDS.128 R20, [R7+0x80] ;  /* 0x0000800007147984 */ /* 0x018ee20000000c00 */
[----:B-----5:R-:W-:-:S02]  /*fb80*/  ISETP.GE.AND P5, PT, R66, c[0x0][0x3c8], PT ;  /* 0x0000f20042007a0c */ /* 0x020fc40003fa6270 */
[----:B------:R-:W-:Y:S01]  /*fb90*/  ISETP.GE.AND P4, PT, R63, c[0x0][0x3c8], PT ;  /* 0x0000f2003f007a0c */ /* 0x000fe20003f86270 */
[----:B------:R-:W4:Y:S01]  /*fba0*/  LDS.128 R16, [R7+0x2080] ;  /* 0x0020800007107984 */ /* 0x000f220000000c00 */
[----:B------:R-:W-:-:S03]  /*fbb0*/  ISETP.GE.AND P3, PT, R61, c[0x0][0x3c8], PT ;  /* 0x0000f2003d007a0c */ /* 0x000fc60003f66270 */
[----:B------:R2:W1:Y:S06]  /*fbc0*/  LDS.128 R12, [R7+0x4080] ;  /* 0x00408000070c7984 */ /* 0x00046c0000000c00 */
[-C--:B-1----:R-:W-:Y:S02]  /*fbd0*/  @!P5 LEA R8, P2, R66, R0.reuse, 0x1 ;  /* 0x000000004208d211 */ /* 0x082fe400078408ff */
[-C--:B------:R-:W-:Y:S02]  /*fbe0*/  @!P4 LEA R6, P1, R63, R0.reuse, 0x1 ;  /* 0x000000003f06c211 */ /* 0x080fe400078208ff */
[----:B------:R-:W-:-:S02]  /*fbf0*/  @!P3 LEA R4, P0, R61, R0, 0x1 ;  /* 0x000000003d04b211 */ /* 0x000fc400078008ff */
[-C--:B------:R-:W-:Y:S02]  /*fc00*/  @!P5 LEA.HI.X R9, R66, R2.reuse, R67, 0x1, P2 ;  /* 0x000000024209d211 */ /* 0x080fe400010f0c43 */
[-C--:B------:R-:W-:Y:S02]  /*fc10*/  @!P3 LEA.HI.X R5, R61, R2.reuse, R62, 0x1, P0 ;  /* 0x000000023d05b211 */ /* 0x080fe400000f0c3e */
[----:B--2---:R-:W-:Y:S01]  /*fc20*/  @!P4 LEA.HI.X R7, R63, R2, R64, 0x1, P1 ;  /* 0x000000023f07c211 */ /* 0x004fe200008f0c40 */
[----:B---3--:R1:W-:Y:S04]  /*fc30*/  @!P5 ST.E.128 [R8.64], R20 ;  /* 0x000000140800d985 */ /* 0x0083e8000c101d06 */
[----:B----4-:R1:W-:Y:S04]  /*fc40*/  @!P4 ST.E.128 [R6.64], R16 ;  /* 0x000000100600c985 */ /* 0x0103e8000c101d06 */
[----:B------:R1:W-:Y:S02]  /*fc50*/  @!P3 ST.E.128 [R4.64], R12 ;  /* 0x0000000c0400b985 */ /* 0x0003e4000c101d06 */
.L_x_564:
[----:B---34-:R-:W-:Y:S05]  /*fc60*/  BSYNC B0 ;  /* 0x0000000000007941 */ /* 0x018fea0003800000 */
.L_x_563:
[----:B-1----:R-:W-:Y:S01]  /*fc70*/  IADD3 R4, R10, 0x20, RZ ;  /* 0x000000200a047810 */ /* 0x002fe20007ffe0ff */
[----:B------:R1:W3:Y:S01]  /*fc80*/  SHFL.IDX PT, R2, R3, 0x1, 0x1c1f ;  /* 0x003c1f0003027f89 */ /* 0x0002e200000e0000 */
[----:B------:R-:W-:Y:S02]  /*fc90*/  BSSY B0, `(.L_x_565) ;  /* 0x0000010000007945 */ /* 0x000fe40003800000 */
[----:B------:R-:W-:Y:S01]  /*fca0*/  ISETP.GE.AND P0, PT, R4, UR4, PT ;  /* 0x0000000404007c0c */ /* 0x000fe2000bf06270 */
[----:B------:R1:W4:-:S12]  /*fcb0*/  SHFL.IDX PT, R0, R11, 0x1, 0x1c1f ;  /* 0x003c1f000b007f89 */ /* 0x00031800000e0000 */
[----:B------:R-:W-:Y:S05]  /*fcc0*/  @P0 BRA `(.L_x_566) ;  /* 0x000000c000000947 */ /* 0x000fea0003800000 */
[----:B-----5:R-:W-:Y:S02]  /*fcd0*/  ISETP.GE.AND P2, PT, R66, c[0x0][0x3c8], PT ;  /* 0x0000f20042007a0c */ /* 0x020fe40003f46270 */
[----:B------:R-:W-:Y:S02]  /*fce0*/  ISETP.GE.AND P1, PT, R63, c[0x0][0x3c8], PT ;  /* 0x0000f2003f007a0c */ /* 0x000fe40003f26270 */
[----:B------:R-:W-:-:S09]  /*fcf0*/  ISETP.GE.AND P0, PT, R61, c[0x0][0x3c8], PT ;  /* 0x0000f2003d007a0c */ /* 0x000fd20003f06270 */
[CC--:B----4-:R-:W-:Y:S02]  /*fd00*/  @!P2 LEA R8, P5, R66.reuse, R0.reuse, 0x1 ;  /* 0x000000004208a211 */ /* 0x0d0fe400078a08ff */
[-C--:B------:R-:W-:Y:S02]  /*fd10*/  @!P1 LEA R6, P4, R63, R0.reuse, 0x1 ;  /* 0x000000003f069211 */ /* 0x080fe400078808ff */
[----:B------:R-:W-:Y:S02]  /*fd20*/  @!P0 LEA R4, P3, R61, R0, 0x1 ;  /* 0x000000003d048211 */ /* 0x000fe400078608ff */
[-C--:B---3--:R-:W-:Y:S02]  /*fd30*/  @!P2 LEA.HI.X R9, R66, R2.reuse, R67, 0x1, P5 ;  /* 0x000000024209a211 */ /* 0x088fe400028f0c43 */
[-C--:B--2---:R-:W-:Y:S02]  /*fd40*/  @!P1 LEA.HI.X R7, R63, R2.reuse, R64, 0x1, P4 ;  /* 0x000000023f079211 */ /* 0x084fe400020f0c40 */
[----:B------:R-:W-:Y:S01]  /*fd50*/  @!P0 LEA.HI.X R5, R61, R2, R62, 0x1, P3 ;  /* 0x000000023d058211 */ /* 0x000fe200018f0c3e */
[----:B------:R2:W-:Y:S04]  /*fd60*/  @!P2 ST.E.128 [R8.64], R32 ;  /* 0x000000200800a985 */ /* 0x0005e8000c101d06 */
[----:B------:R2:W-:Y:S04]  /*fd70*/  @!P1 ST.E.128 [R6.64], R28 ;  /* 0x0000001c06009985 */ /* 0x0005e8000c101d06 */
[----:B------:R2:W-:Y:S02]  /*fd80*/  @!P0 ST.E.128 [R4.64], R24 ;  /* 0x0000001804008985 */ /* 0x0005e4000c101d06 */
.L_x_566:
[----:B------:R-:W-:Y:S05]  /*fd90*/  BSYNC B0 ;  /* 0x0000000000007941 */ /* 0x000fea0003800000 */
.L_x_565:
[----:B--2---:R-:W-:Y:S01]  /*fda0*/  IADD3 R4, R10, 0x40, RZ ;  /* 0x000000400a047810 */ /* 0x004fe20007ffe0ff */
[----:B---3--:R2:W3:Y:S01]  /*fdb0*/  SHFL.IDX PT, R2, R3, 0x2, 0x1c1f ;  /* 0x005c1f0003027f89 */ /* 0x0084e200000e0000 */
[----:B------:R-:W-:Y:S02]  /*fdc0*/  BSSY B0, `(.L_x_567) ;  /* 0x0000010000007945 */ /* 0x000fe40003800000 */
[----:B------:R-:W-:Y:S01]  /*fdd0*/  ISETP.GE.AND P0, PT, R4, UR4, PT ;  /* 0x0000000404007c0c */ /* 0x000fe2000bf06270 */
[----:B----4-:R2:W4:-:S12]  /*fde0*/  SHFL.IDX PT, R0, R11, 0x2, 0x1c1f ;  /* 0x005c1f000b007f89 */ /* 0x01051800000e0000 */
        /* <DEDUP_REMOVED lines=8> */
[-C--:B------:R-:W-:Y:S02]  /*fe70*/  @!P1 LEA.HI.X R7, R63, R2.reuse, R64, 0x1, P4 ;  /* 0x000000023f079211 */ /* 0x080fe400020f0c40 */
[----:B------:R-:W-:Y:S01]  /*fe80*/  @!P0 LEA.HI.X R5, R61, R2, R62, 0x1, P3 ;  /* 0x000000023d058211 */ /* 0x000fe200018f0c3e */
[----:B------:R3:W-:Y:S04]  /*fe90*/  @!P2 ST.E.128 [R8.64], R44 ;  /* 0x0000002c0800a985 */ /* 0x0007e8000c101d06 */
[----:B------:R3:W-:Y:S04]  /*fea0*/  @!P1 ST.E.128 [R6.64], R40 ;  /* 0x0000002806009985 */ /* 0x0007e8000c101d06 */
[----:B------:R3:W-:Y:S02]  /*feb0*/  @!P0 ST.E.128 [R4.64], R36 ;  /* 0x0000002404008985 */ /* 0x0007e4000c101d06 */
.L_x_568:
[----:B------:R-:W-:Y:S05]  /*fec0*/  BSYNC B0 ;  /* 0x0000000000007941 */ /* 0x000fea0003800000 */
.L_x_567:
[----:B---3--:R3:W1:Y:S04]  /*fed0*/  SHFL.IDX PT, R2, R3, 0x3, 0x1c1f ;  /* 0x007c1f0003027f89 */ /* 0x00866800000e0000 */
[----:B----4-:R4:W2:Y:S02]  /*fee0*/  SHFL.IDX PT, R0, R11, 0x3, 0x1c1f ;  /* 0x007c1f000b007f89 */ /* 0x0108a400000e0000 */
[----:B-123--:R-:W-:-:S04]  /*fef0*/  IADD3 R3, R10, 0x60, RZ ;  /* 0x000000600a037810 */ /* 0x00efc80007ffe0ff */
[----:B------:R-:W-:-:S13]  /*ff00*/  ISETP.GE.AND P0, PT, R3, UR4, PT ;  /* 0x0000000403007c0c */ /* 0x000fda000bf06270 */
[----:B------:R-:W-:Y:S05]  /*ff10*/  @P0 BRA `(.L_x_569) ;  /* 0x00000bd000000947 */ /* 0x000fea0003800000 */
[----:B----45:R-:W-:Y:S02]  /*ff20*/  ISETP.GE.AND P1, PT, R66, c[0x0][0x3c8], PT ;  /* 0x0000f20042007a0c */ /* 0x030fe40003f26270 */
[----:B------:R-:W-:-:S11]  /*ff30*/  ISETP.GE.AND P0, PT, R63, c[0x0][0x3c8], PT ;  /* 0x0000f2003f007a0c */ /* 0x000fd60003f06270 */
[CC--:B------:R-:W-:Y:S02]  /*ff40*/  @!P1 LEA R6, P3, R66.reuse, R0.reuse, 0x1 ;  /* 0x0000000042069211 */ /* 0x0c0fe400078608ff */
[C---:B------:R-:W-:Y:S02]  /*ff50*/  @!P0 LEA R4, P2, R63.reuse, R0, 0x1 ;  /* 0x000000003f048211 */ /* 0x040fe400078408ff */
[-C--:B------:R-:W-:Y:S02]  /*ff60*/  @!P1 LEA.HI.X R7, R66, R2.reuse, R67, 0x1, P3 ;  /* 0x0000000242079211 */ /* 0x080fe400018f0c43 */
[----:B------:R-:W-:-:S03]  /*ff70*/  @!P0 LEA.HI.X R5, R63, R2, R64, 0x1, P2 ;  /* 0x000000023f058211 */ /* 0x000fc600010f0c40 */
[----:B------:R1:W-:Y:S04]  /*ff80*/  @!P1 ST.E.128 [R6.64], R52 ;  /* 0x0000003406009985 */ /* 0x0003e8000c101d06 */
[----:B------:R1:W-:Y:S01]  /*ff90*/  @!P0 ST.E.128 [R4.64], R48 ;  /* 0x0000003004008985 */ /* 0x0003e2000c101d06 */
[----:B------:R-:W-:-:S13]  /*ffa0*/  ISETP.GE.AND P0, PT, R61, c[0x0][0x3c8], PT ;  /* 0x0000f2003d007a0c */ /* 0x000fda0003f06270 */
[----:B------:R-:W-:Y:S05]  /*ffb0*/  @P0 BRA `(.L_x_569) ;  /* 0x00000b3000000947 */ /* 0x000fea0003800000 */
[----:B-1----:R-:W-:-:S04]  /*ffc0*/  LEA R4, P0, R61, R0, 0x1 ;  /* 0x000000003d047211 */ /* 0x002fc800078008ff */
[----:B------:R-:W-:-:S05]  /*ffd0*/  LEA.HI.X R5, R61, R2, R62, 0x1, P0 ;  /* 0x000000023d057211 */ /* 0x000fca00000f0c3e */
[----:B------:R1:W-:Y:S01]  /*ffe0*/  ST.E.128 [R4.64], R56 ;  /* 0x0000003804007985 */ /* 0x0003e2000c101d06 */
[----:B------:R-:W-:Y:S05]  /*fff0*/  BRA `(.L_x_569) ;  /* 0x00000af000007947 */ /* 0x000fea0003800000 */
.L_x_561:
[----:B------:R-:W2:Y:S04]  /*10000*/  LDL R0, [R1+0x48] ;  /* 0x0000480001007983 */ /* 0x000ea80000100800 */
[----:B------:R-:W3:Y:S04]  /*10010*/  LDL R14, [R1+0x4c] ;  /* 0x00004c00010e7983 */ /* 0x000ee80000100800 */
[----:B------:R-:W4:Y:S01]  /*10020*/  LDL R13, [R1+0x50] ;  /* 0x00005000010d7983 */ /* 0x000f220000100800 */
[----:B------:R-:W-:Y:S03]  /*10030*/  BSSY B0, `(.L_x_570) ;  /* 0x0000025000007945 */ /* 0x000fe60003800000 */
[----:B------:R-:W1:Y:S02]  /*10040*/  S2R R11, SR_TID.X ;  /* 0x00000000000b7919 */ /* 0x000e640000002100 */
[----:B-1----:R-:W-:Y:S01]  /*10050*/  ISETP.GE.AND P0, PT, R11, 0x80, PT ;  /* 0x000000800b00780c */ /* 0x002fe20003f06270 */
[----:B--2---:R-:W-:Y:S01]  /*10060*/  IMAD.MOV.U32 R12, RZ, RZ, R0 ;  /* 0x000000ffff0c7224 */ /* 0x004fe200078e0000 */
[----:B---3--:R-:W-:-:S02]  /*10070*/  SHF.R.S32.HI R8, RZ, 0x1f, R14 ;  /* 0x0000001fff087819 */ /* 0x008fc4000001140e */
[----:B----4-:R-:W-:-:S09]  /*10080*/  SHF.R.S32.HI R10, RZ, 0x1f, R13 ;  /* 0x0000001fff0a7819 */ /* 0x010fd2000001140d */
[----:B------:R-:W-:Y:S05]  /*10090*/  @P0 BRA `(.L_x_571) ;  /* 0x000001e000000947 */ /* 0x000fea0003800000 */
[----:B------:R-:W-:Y:S02]  /*100a0*/  MOV R2, c[0x0][0x4e8] ;  /* 0x00013a0000027a02 */ /* 0x000fe40000000f00 */
[----:B------:R-:W-:-:S03]  /*100b0*/  IADD3 R6, R12, R11, RZ ;  /* 0x0000000b0c067210 */ /* 0x000fc60007ffe0ff */
[----:B------:R-:W-:-:S05]  /*100c0*/  IMAD R0, R2, c[0x0][0x388], RZ ;  /* 0x0000e20002007a24 */ /* 0x000fca00078e02ff */
[----:B------:R-:W-:-:S13]  /*100d0*/  ISETP.GE.AND P0, PT, R6, R0, PT ;  /* 0x000000000600720c */ /* 0x000fda0003f06270 */
[----:B------:R-:W-:Y:S05]  /*100e0*/  @P0 BRA `(.L_x_571) ;  /* 0x0000019000000947 */ /* 0x000fea0003800000 */
[----:B------:R-:W-:Y:S01]  /*100f0*/  ISETP.NE.AND P0, PT, R2, 0x1, PT ;  /* 0x000000010200780c */ /* 0x000fe20003f05270 */
[----:B------:R-:W-:Y:S01]  /*10100*/  IMAD R4, R8, c[0x0][0x490], RZ ;  /* 0x0001240008047a24 */ /* 0x000fe200078e02ff */
[----:B------:R-:W-:Y:S01]  /*10110*/  MOV R0, R6 ;  /* 0x0000000600007202 */ /* 0x000fe20000000f00 */
[----:B------:R-:W-:-:S04]  /*10120*/  IMAD.WIDE.U32 R2, R14, c[0x0][0x490], RZ ;  /* 0x000124000e027a25 */ /* 0x000fc800078e00ff */
[----:B------:R-:W-:Y:S02]  /*10130*/  IMAD R4, R14, c[0x0][0x494], R4 ;  /* 0x000125000e047a24 */ /* 0x000fe400078e0204 */
[----:B------:R-:W-:-:S03]  /*10140*/  IMAD R9, R10, c[0x0][0x498], RZ ;  /* 0x000126000a097a24 */ /* 0x000fc600078e02ff */
[----:B------:R-:W-:Y:S01]  /*10150*/  IADD3 R3, R3, R4, RZ ;  /* 0x0000000403037210 */ /* 0x000fe20007ffe0ff */
[----:B------:R-:W-:-:S05]  /*10160*/  @P0 IMAD.HI.U32 R5, R6, c[0x0][0x4ec], RZ ;  /* 0x00013b0006050a27 */ /* 0x000fca00078e00ff */
[----:B------:R-:W-:Y:S01]  /*10170*/  @P0 SHF.R.U32.HI R0, RZ, c[0x0][0x4f0], R5 ;  /* 0x00013c00ff000a19 */ /* 0x000fe20000011605 */
[----:B------:R-:W-:-:S03]  /*10180*/  IMAD.WIDE.U32 R4, R13, c[0x0][0x498], R2 ;  /* 0x000126000d047a25 */ /* 0x000fc600078e0002 */
[C---:B------:R-:W-:Y:S01]  /*10190*/  IADD3 R7, -R0.reuse, RZ, RZ ;  /* 0x000000ff00077210 */ /* 0x040fe20007ffe1ff */
[----:B------:R-:W-:Y:S01]  /*101a0*/  IMAD R3, R13, c[0x0][0x49c], R9 ;  /* 0x000127000d037a24 */ /* 0x000fe200078e0209 */
[----:B------:R-:W-:-:S03]  /*101b0*/  IADD3 R4, P0, R0, R4, RZ ;  /* 0x0000000400047210 */ /* 0x000fc60007f1e0ff */
[----:B------:R-:W-:Y:S01]  /*101c0*/  IMAD R2, R7, c[0x0][0x4e8], R6 ;  /* 0x00013a0007027a24 */ /* 0x000fe200078e0206 */
[----:B------:R-:W-:-:S04]  /*101d0*/  SHF.R.S32.HI R6, RZ, 0x1f, R0 ;  /* 0x0000001fff067819 */ /* 0x000fc80000011400 */
[----:B------:R-:W-:Y:S02]  /*101e0*/  SHF.R.S32.HI R0, RZ, 0x1f, R2 ;  /* 0x0000001fff007819 */ /* 0x000fe40000011402 */
[----:B------:R-:W-:-:S03]  /*101f0*/  IADD3.X R5, R6, R5, R3, P0, !PT ;  /* 0x0000000506057210 */ /* 0x000fc600007fe403 */
[----:B------:R-:W-:-:S04]  /*10200*/  IMAD R0, R0, c[0x0][0x488], RZ ;  /* 0x0001220000007a24 */ /* 0x000fc800078e02ff */
[C---:B------:R-:W-:Y:S02]  /*10210*/  IMAD R0, R2.reuse, c[0x0][0x48c], R0 ;  /* 0x0001230002007a24 */ /* 0x040fe400078e0200 */
[----:B------:R-:W-:-:S05]  /*10220*/  IMAD.WIDE.U32 R2, R2, c[0x0][0x488], R4 ;  /* 0x0001220002027a25 */ /* 0x000fca00078e0004 */
[----:B------:R-:W-:Y:S02]  /*10230*/  IADD3 R0, R3, R0, RZ ;  /* 0x0000000003007210 */ /* 0x000fe40007ffe0ff */
[----:B------:R-:W-:-:S04]  /*10240*/  LEA R4, P0, R2, c[0x0][0x450], 0x2 ;  /* 0x0001140002047a11 */ /* 0x000fc800078010ff */
[----:B------:R-:W-:Y:S02]  /*10250*/  LEA.HI.X R5, R2, c[0x0][0x454], R0, 0x2, P0 ;  /* 0x0001150002057a11 */ /* 0x000fe400000f1400 */
[----:B------:R-:W-:-:S05]  /*10260*/  MOV R0, 0xff800000 ;  /* 0xff80000000007802 */ /* 0x000fca0000000f00 */
[----:B------:R1:W-:Y:S02]  /*10270*/  STG.E [R4.64], R0 ;  /* 0x0000000004007986 */ /* 0x0003e4000c101906 */
.L_x_571:
[----:B------:R-:W-:Y:S05]  /*10280*/  BSYNC B0 ;  /* 0x0000000000007941 */ /* 0x000fea0003800000 */
.L_x_570:
[----:B------:R-:W2:Y:S01]  /*10290*/  LDL R2, [R1+0x78] ;  /* 0x0000780001027983 */ /* 0x000ea20000100800 */
[----:B-1----:R-:W-:Y:S01]  /*102a0*/  MOV R0, c[0x0][0x4e8] ;  /* 0x00013a0000007a02 */ /* 0x002fe20000000f00 */
[----:B------:R-:W-:Y:S01]  /*102b0*/  IMAD R6, R10, c[0x0][0x3f0], RZ ;  /* 0x0000fc000a067a24 */ /* 0x000fe200078e02ff */
[----:B------:R-:W-:Y:S02]  /*102c0*/  SHF.R.S32.HI R9, RZ, 0x1f, R11 ;  /* 0x0000001fff097819 */ /* 0x000fe4000001140b */
[----:B------:R-:W-:Y:S01]  /*102d0*/  ISETP.NE.AND P0, PT, R0, 0x1, PT ;  /* 0x000000010000780c */ /* 0x000fe20003f05270 */
[----:B------:R-:W-:Y:S01]  /*102e0*/  IMAD R0, R8, c[0x0][0x3e8], RZ ;  /* 0x0000fa0008007a24 */ /* 0x000fe200078e02ff */
[----:B------:R-:W-:Y:S01]  /*102f0*/  LEA.HI R9, R9, R11, RZ, 0x2 ;  /* 0x0000000b09097211 */ /* 0x000fe200078f10ff */
[----:B------:R-:W-:Y:S02]  /*10300*/  IMAD R8, R13, c[0x0][0x3f4], R6 ;  /* 0x0000fd000d087a24 */ /* 0x000fe400078e0206 */
[----:B------:R-:W-:Y:S01]  /*10310*/  IMAD R5, R14, c[0x0][0x3ec], R0 ;  /* 0x0000fb000e057a24 */ /* 0x000fe200078e0200 */
[----:B------:R-:W-:-:S04]  /*10320*/  SHF.R.S32.HI R9, RZ, 0x2, R9 ;  /* 0x00000002ff097819 */ /* 0x000fc80000011409 */
[-C--:B------:R-:W-:Y:S02]  /*10330*/  IADD3 R10, R9, R12.reuse, RZ ;  /* 0x0000000c090a7210 */ /* 0x080fe40007ffe0ff */
[----:B--2---:R-:W-:Y:S01]  /*10340*/  IADD3 R4, R2, R12, RZ ;  /* 0x0000000c02047210 */ /* 0x004fe20007ffe0ff */
[----:B------:R-:W-:-:S03]  /*10350*/  IMAD.WIDE.U32 R2, R14, c[0x0][0x3e8], RZ ;  /* 0x0000fa000e027a25 */ /* 0x000fc600078e00ff */
[----:B------:R-:W-:Y:S01]  /*10360*/  MOV R0, R4 ;  /* 0x0000000400007202 */ /* 0x000fe20000000f00 */
[----:B------:R-:W-:-:S04]  /*10370*/  @P0 IMAD.HI.U32 R7, R4, c[0x0][0x4ec], RZ ;  /* 0x00013b0004070a27 */ /* 0x000fc800078e00ff */
[----:B------:R-:W-:Y:S01]  /*10380*/  IMAD.IADD R3, R3, 0x1, R5 ;  /* 0x0000000103037824 */ /* 0x000fe200078e0205 */
[----:B------:R-:W-:-:S03]  /*10390*/  @P0 SHF.R.U32.HI R0, RZ, c[0x0][0x4f0], R7 ;  /* 0x00013c00ff000a19 */ /* 0x000fc60000011607 */
[----:B------:R-:W-:Y:S01]  /*103a0*/  IMAD.WIDE.U32 R2, R13, c[0x0][0x3f0], R2 ;  /* 0x0000fc000d027a25 */ /* 0x000fe200078e0002 */
[----:B------:R-:W-:Y:S02]  /*103b0*/  SHF.R.S32.HI R6, RZ, 0x1f, R0 ;  /* 0x0000001fff067819 */ /* 0x000fe40000011400 */
[----:B------:R-:W-:Y:S02]  /*103c0*/  IADD3 R5, -R0, RZ, RZ ;  /* 0x000000ff00057210 */ /* 0x000fe40007ffe1ff */
[----:B------:R-:W-:Y:S01]  /*103d0*/  IADD3 R3, R3, R8, RZ ;  /* 0x0000000803037210 */ /* 0x000fe20007ffe0ff */
[----:B------:R-:W-:Y:S02]  /*103e0*/  IMAD R6, R6, c[0x0][0x3e0], RZ ;  /* 0x0000f80006067a24 */ /* 0x000fe400078e02ff */
[----:B------:R-:W-:Y:S02]  /*103f0*/  IMAD R4, R5, c[0x0][0x4e8], R4 ;  /* 0x00013a0005047a24 */ /* 0x000fe400078e0204 */
[----:B------:R-:W-:-:S02]  /*10400*/  IMAD R5, R0, c[0x0][0x3e4], R6 ;  /* 0x0000f90000057a24 */ /* 0x000fc400078e0206 */
[----:B------:R-:W-:Y:S01]  /*10410*/  IMAD.WIDE.U32 R2, R0, c[0x0][0x3e0], R2 ;  /* 0x0000f80000027a25 */ /* 0x000fe200078e0002 */
[----:B------:R-:W-:-:S03]  /*10420*/  SHF.R.S32.HI R0, RZ, 0x1f, R4 ;  /* 0x0000001fff007819 */ /* 0x000fc60000011404 */
[----:B------:R-:W-:Y:S02]  /*10430*/  IMAD.IADD R3, R3, 0x1, R5 ;  /* 0x0000000103037824 */ /* 0x000fe400078e0205 */
[----:B------:R-:W-:Y:S02]  /*10440*/  IMAD R0, R0, c[0x0][0x3d8], RZ ;  /* 0x0000f60000007a24 */ /* 0x000fe400078e02ff */
[----:B------:R-:W-:-:S04]  /*10450*/  IMAD.WIDE.U32 R2, R4, c[0x0][0x3d8], R2 ;  /* 0x0000f60004027a25 */ /* 0x000fc800078e0002 */
[----:B------:R-:W-:Y:S01]  /*10460*/  IMAD R4, R4, c[0x0][0x3dc], R0 ;  /* 0x0000f70004047a24 */ /* 0x000fe200078e0200 */
[----:B------:R-:W-:-:S04]  /*10470*/  LEA R11, P0, R2, c[0x0][0x380], 0x1 ;  /* 0x0000e000020b7a11 */ /* 0x000fc800078008ff */
[----:B------:R-:W-:-:S04]  /*10480*/  IADD3 R3, R3, R4, RZ ;  /* 0x0000000403037210 */ /* 0x000fc80007ffe0ff */
[----:B------:R-:W-:Y:S01]  /*10490*/  LEA.HI.X R3, R2, c[0x0][0x384], R3, 0x1, P0 ;  /* 0x0000e10002037a11 */ /* 0x000fe200000f0c03 */
[----:B------:R-:W-:Y:S05]  /*104a0*/  BRA.DIV ~URZ, `(.L_x_572) ;  /* 0x00000d727f007947 */ /* 0x000fea000b800000 */
[----:B------:R1:W2:Y:S02]  /*104b0*/  SHFL.IDX PT, R2, R3, RZ, 0x1c1f ;  /* 0x001c1fff03027589 */ /* 0x0002a400000e0000 */
.L_x_596:
[----:B------:R-:W-:Y:S05]  /*104c0*/  BRA.DIV ~URZ, `(.L_x_573) ;  /* 0x00000dc27f007947 */ /* 0x000fea000b800000 */
[----:B------:R3:W4:Y:S02]  /*104d0*/  SHFL.IDX PT, R0, R11, RZ, 0x1c1f ;  /* 0x001c1fff0b007589 */ /* 0x00072400000e0000 */
.L_x_597:
[----:B------:R-:W-:Y:S01]  /*104e0*/  MOV R12, c[0x0][0x4e8] ;  /* 0x00013a00000c7a02 */ /* 0x000fe20000000f00 */
[----:B------:R-:W-:Y:S04]  /*104f0*/  BSSY B0, `(.L_x_574) ;  /* 0x0000015000007945 */ /* 0x000fe80003800000 */
[----:B------:R-:W-:-:S05]  /*10500*/  IMAD R12, R12, c[0x0][0x388], RZ ;  /* 0x0000e2000c0c7a24 */ /* 0x000fca00078e02ff */
[----:B------:R-:W-:-:S13]  /*10510*/  ISETP.GE.AND P0, PT, R10, R12, PT ;  /* 0x0000000c0a00720c */ /* 0x000fda0003f06270 */
[----:B------:R-:W-:Y:S05]  /*10520*/  @P0 BRA `(.L_x_575) ;  /* 0x0000011000000947 */ /* 0x000fea0003800000 */
[----:B------:R-:W5:Y:S04]  /*10530*/  LDL.64 R18, [R1+0x38] ;  /* 0x0000380001127983 */ /* 0x000f680000100a00 */
[----:B---3--:R-:W3:Y:S04]  /*10540*/  LDL R15, [R1+0x40] ;  /* 0x00004000010f7983 */ /* 0x008ee80000100800 */
[----:B----4-:R-:W4:Y:S04]  /*10550*/  LDL R13, [R1+0x44] ;  /* 0x00004400010d7983 */ /* 0x010f280000100800 */
[----:B--2---:R-:W2:Y:S04]  /*10560*/  LDL R16, [R1+0x70] ;  /* 0x0000700001107983 */ /* 0x004ea80000100800 */
[----:B------:R-:W2:Y:S01]  /*10570*/  LDL R14, [R1+0x6c] ;  /* 0x00006c00010e7983 */ /* 0x000ea20000100800 */
[----:B-----5:R-:W-:-:S02]  /*10580*/  ISETP.GE.AND P2, PT, R18, c[0x0][0x3c8], PT ;  /* 0x0000f20012007a0c */ /* 0x020fc40003f46270 */
[----:B---3--:R-:W-:Y:S02]  /*10590*/  ISETP.GE.AND P1, PT, R15, c[0x0][0x3c8], PT ;  /* 0x0000f2000f007a0c */ /* 0x008fe40003f26270 */
[----:B----4-:R-:W-:-:S09]  /*105a0*/  ISETP.GE.AND P0, PT, R13, c[0x0][0x3c8], PT ;  /* 0x0000f2000d007a0c */ /* 0x010fd20003f06270 */
[CC--:B------:R-:W-:Y:S02]  /*105b0*/  @!P2 LEA R8, P5, R18.reuse, R0.reuse, 0x1 ;  /* 0x000000001208a211 */ /* 0x0c0fe400078a08ff */
[----:B------:R-:W-:Y:S02]  /*105c0*/  @!P1 LEA R6, P4, R15, R0, 0x1 ;  /* 0x000000000f069211 */ /* 0x000fe400078808ff */
[----:B------:R-:W-:Y:S02]  /*105d0*/  @!P2 LEA.HI.X R9, R18, R2, R19, 0x1, P5 ;  /* 0x000000021209a211 */ /* 0x000fe400028f0c13 */
[----:B------:R-:W-:Y:S02]  /*105e0*/  @!P0 LEA R4, P3, R13, R0, 0x1 ;  /* 0x000000000d048211 */ /* 0x000fe400078608ff */
[-C--:B--2---:R-:W-:Y:S02]  /*105f0*/  @!P1 LEA.HI.X R7, R15, R2.reuse, R16, 0x1, P4 ;  /* 0x000000020f079211 */ /* 0x084fe400020f0c10 */
[----:B------:R-:W-:Y:S01]  /*10600*/  @!P0 LEA.HI.X R5, R13, R2, R14, 0x1, P3 ;  /* 0x000000020d058211 */ /* 0x000fe200018f0c0e */
[----:B------:R2:W-:Y:S04]  /*10610*/  @!P2 ST.E.128 [R8.64], RZ ;  /* 0x000000ff0800a985 */ /* 0x0005e8000c101d06 */
[----:B------:R2:W-:Y:S04]  /*10620*/  @!P1 ST.E.128 [R6.64], RZ ;  /* 0x000000ff06009985 */ /* 0x0005e8000c101d06 */
[----:B------:R2:W-:Y:S02]  /*10630*/  @!P0 ST.E.128 [R4.64], RZ ;  /* 0x000000ff04008985 */ /* 0x0005e4000c101d06 */
.L_x_575:
[----:B------:R-:W-:Y:S05]  /*10640*/  BSYNC B0 ;  /* 0x0000000000007941 */ /* 0x000fea0003800000 */
.L_x_574:
[----:B------:R-:W-:Y:S05]  /*10650*/  BRA.DIV ~URZ, `(.L_x_576) ;  /* 0x00000c927f007947 */ /* 0x000fea000b800000 */
[----:B--2---:R2:W1:Y:S04]  /*10660*/  SHFL.IDX PT, R2, R3, 0x1, 0x1c1f ;  /* 0x003c1f0003027f89 */ /* 0x00446800000e0000 */
[----:B----4-:R2:W4:Y:S02]  /*10670*/  SHFL.IDX PT, R0, R11, 0x1, 0x1c1f ;  /* 0x003c1f000b007f89 */ /* 0x01052400000e0000 */
.L_x_598:
        /* <DEDUP_REMOVED lines=8> */
[----:B------:R-:W4:Y:S01]  /*10700*/  LDL R14, [R1+0x6c] ;  /* 0x00006c00010e7983 */ /* 0x000f220000100800 */
[----:B-----5:R-:W-:-:S02]  /*10710*/  ISETP.GE.AND P2, PT, R18, c[0x0][0x3c8], PT ;  /* 0x0000f20012007a0c */ /* 0x020fc40003f46270 */
[----:B--2---:R-:W-:Y:S02]  /*10720*/  ISETP.GE.AND P1, PT, R15, c[0x0][0x3c8], PT ;  /* 0x0000f2000f007a0c */ /* 0x004fe40003f26270 */
[----:B---3--:R-:W-:-:S09]  /*10730*/  ISETP.GE.AND P0, PT, R13, c[0x0][0x3c8], PT ;  /* 0x0000f2000d007a0c */ /* 0x008fd20003f06270 */
[CC--:B------:R-:W-:Y:S02]  /*10740*/  @!P2 LEA R8, P5, R18.reuse, R0.reuse, 0x1 ;  /* 0x000000001208a211 */ /* 0x0c0fe400078a08ff */
[----:B------:R-:W-:Y:S02]  /*10750*/  @!P1 LEA R6, P4, R15, R0, 0x1 ;  /* 0x000000000f069211 */ /* 0x000fe400078808ff */
[----:B-1----:R-:W-:Y:S02]  /*10760*/  @!P2 LEA.HI.X R9, R18, R2, R19, 0x1, P5 ;  /* 0x000000021209a211 */ /* 0x002fe400028f0c13 */
[----:B------:R-:W-:Y:S02]  /*10770*/  @!P0 LEA R4, P3, R13, R0, 0x1 ;  /* 0x000000000d048211 */ /* 0x000fe400078608ff */
[-C--:B----4-:R-:W-:Y:S02]  /*10780*/  @!P1 LEA.HI.X R7, R15, R2.reuse, R16, 0x1, P4 ;  /* 0x000000020f079211 */ /* 0x090fe400020f0c10 */
[----:B------:R-:W-:Y:S01]  /*10790*/  @!P0 LEA.HI.X R5, R13, R2, R14, 0x1, P3 ;  /* 0x000000020d058211 */ /* 0x000fe200018f0c0e */
[----:B------:R1:W-:Y:S04]  /*107a0*/  @!P2 ST.E.128 [R8.64], RZ ;  /* 0x000000ff0800a985 */ /* 0x0003e8000c101d06 */
[----:B------:R1:W-:Y:S04]  /*107b0*/  @!P1 ST.E.128 [R6.64], RZ ;  /* 0x000000ff06009985 */ /* 0x0003e8000c101d06 */
[----:B------:R1:W-:Y:S02]  /*107c0*/  @!P0 ST.E.128 [R4.64], RZ ;  /* 0x000000ff04008985 */ /* 0x0003e4000c101d06 */
.L_x_578:
[----:B------:R-:W-:Y:S05]  /*107d0*/  BSYNC B0 ;  /* 0x0000000000007941 */ /* 0x000fea0003800000 */
.L_x_577:
[----:B------:R-:W-:Y:S05]  /*107e0*/  BRA.DIV ~URZ, `(.L_x_579) ;  /* 0x00000bc27f007947 */ /* 0x000fea000b800000 */
[----:B-1----:R1:W2:Y:S02]  /*107f0*/  SHFL.IDX PT, R2, R3, 0x2, 0x1c1f ;  /* 0x005c1f0003027f89 */ /* 0x0022a400000e0000 */
.L_x_599:
[----:B------:R-:W-:Y:S05]  /*10800*/  BRA.DIV ~URZ, `(.L_x_580) ;  /* 0x00000c127f007947 */ /* 0x000fea000b800000 */
[----:B----4-:R4:W1:Y:S02]  /*10810*/  SHFL.IDX PT, R0, R11, 0x2, 0x1c1f ;  /* 0x005c1f000b007f89 */ /* 0x01086400000e0000 */
.L_x_600:
[----:B------:R-:W-:Y:S01]  /*10820*/  IADD3 R4, R10, 0x40, RZ ;  /* 0x000000400a047810 */ /* 0x000fe20007ffe0ff */
[----:B------:R-:W-:Y:S03]  /*10830*/  BSSY B0, `(.L_x_581) ;  /* 0x0000014000007945 */ /* 0x000fe60003800000 */
        /* <DEDUP_REMOVED lines=10> */
[CC--:B-1----:R-:W-:Y:S02]  /*108e0*/  @!P2 LEA R8, P5, R18.reuse, R0.reuse, 0x1 ;  /* 0x000000001208a211 */ /* 0x0c2fe400078a08ff */
        /* <DEDUP_REMOVED lines=8> */
.L_x_582:
[----:B------:R-:W-:Y:S05]  /*10970*/  BSYNC B0 ;  /* 0x0000000000007941 */ /* 0x000fea0003800000 */
.L_x_581:
[----:B------:R-:W-:Y:S05]  /*10980*/  BRA.DIV ~URZ, `(.L_x_583) ;  /* 0x00000af27f007947 */ /* 0x000fea000b800000 */
[----:B--2---:R2:W3:Y:S04]  /*10990*/  SHFL.IDX PT, R2, R3, 0x3, 0x1c1f ;  /* 0x007c1f0003027f89 */ /* 0x0044e800000e0000 */
[----:B-1----:R2:W1:Y:S02]  /*109a0*/  SHFL.IDX PT, R0, R11, 0x3, 0x1c1f ;  /* 0x007c1f000b007f89 */ /* 0x00246400000e0000 */
.L_x_601:
[----:B------:R-:W-:-:S04]  /*109b0*/  IADD3 R10, R10, 0x60, RZ ;  /* 0x000000600a0a7810 */ /* 0x000fc80007ffe0ff */
[----:B------:R-:W-:-:S13]  /*109c0*/  ISETP.GE.AND P0, PT, R10, R12, PT ;  /* 0x0000000c0a00720c */ /* 0x000fda0003f06270 */
[----:B------:R-:W-:Y:S05]  /*109d0*/  @P0 BRA `(.L_x_569) ;  /* 0x0000011000000947 */ /* 0x000fea0003800000 */
[----:B------:R-:W5:Y:S04]  /*109e0*/  LDL.64 R16, [R1+0x38] ;  /* 0x0000380001107983 */ /* 0x000f680000100a00 */
[----:B--2---:R-:W2:Y:S04]  /*109f0*/  LDL R13, [R1+0x40] ;  /* 0x00004000010d7983 */ /* 0x004ea80000100800 */
[----:B----4-:R-:W4:Y:S04]  /*10a00*/  LDL R3, [R1+0x44] ;  /* 0x0000440001037983 */ /* 0x010f280000100800 */
[----:B---3--:R-:W3:Y:S04]  /*10a10*/  LDL R14, [R1+0x70] ;  /* 0x00007000010e7983 */ /* 0x008ee80000100800 */
[----:B------:R-:W3:Y:S01]  /*10a20*/  LDL R11, [R1+0x6c] ;  /* 0x00006c00010b7983 */ /* 0x000ee20000100800 */
[----:B-----5:R-:W-:-:S02]  /*10a30*/  ISETP.GE.AND P2, PT, R16, c[0x0][0x3c8], PT ;  /* 0x0000f20010007a0c */ /* 0x020fc40003f46270 */
[----:B--2---:R-:W-:Y:S02]  /*10a40*/  ISETP.GE.AND P1, PT, R13, c[0x0][0x3c8], PT ;  /* 0x0000f2000d007a0c */ /* 0x004fe40003f26270 */
[----:B----4-:R-:W-:-:S09]  /*10a50*/  ISETP.GE.AND P0, PT, R3, c[0x0][0x3c8], PT ;  /* 0x0000f20003007a0c */ /* 0x010fd20003f06270 */
[CC--:B-1----:R-:W-:Y:S02]  /*10a60*/  @!P2 LEA R8, P5, R16.reuse, R0.reuse, 0x1 ;  /* 0x000000001008a211 */ /* 0x0c2fe400078a08ff */
[----:B------:R-:W-:Y:S02]  /*10a70*/  @!P1 LEA R6, P4, R13, R0, 0x1 ;  /* 0x000000000d069211 */ /* 0x000fe400078808ff */
[----:B------:R-:W-:Y:S02]  /*10a80*/  @!P2 LEA.HI.X R9, R16, R2, R17, 0x1, P5 ;  /* 0x000000021009a211 */ /* 0x000fe400028f0c11 */
[----:B------:R-:W-:Y:S02]  /*10a90*/  @!P0 LEA R4, P3, R3, R0, 0x1 ;  /* 0x0000000003048211 */ /* 0x000fe400078608ff */
[-C--:B---3--:R-:W-:Y:S02]  /*10aa0*/  @!P1 LEA.HI.X R7, R13, R2.reuse, R14, 0x1, P4 ;  /* 0x000000020d079211 */ /* 0x088fe400020f0c0e */
[----:B------:R-:W-:Y:S01]  /*10ab0*/  @!P0 LEA.HI.X R5, R3, R2, R11, 0x1, P3 ;  /* 0x0000000203058211 */ /* 0x000fe200018f0c0b */
[----:B------:R1:W-:Y:S04]  /*10ac0*/  @!P2 ST.E.128 [R8.64], RZ ;  /* 0x000000ff0800a985 */ /* 0x0003e8000c101d06 */
[----:B------:R1:W-:Y:S04]  /*10ad0*/  @!P1 ST.E.128 [R6.64], RZ ;  /* 0x000000ff06009985 */ /* 0x0003e8000c101d06 */
[----:B------:R1:W-:Y:S02]  /*10ae0*/  @!P0 ST.E.128 [R4.64], RZ ;  /* 0x000000ff04008985 */ /* 0x0003e4000c101d06 */
.L_x_569:
[----:B----4-:R-:W-:Y:S05]  /*10af0*/  BSYNC B1 ;  /* 0x0000000000017941 */ /* 0x010fea0003800000 */
.L_x_560:
[----:B-1----:R-:W4:Y:S02]  /*10b00*/  LDL R0, [R1+0x7c] ;  /* 0x00007c0001007983 */ /* 0x002f240000100800 */
[----:B----4-:R-:W-:-:S13]  /*10b10*/  ISETP.NE.AND P0, PT, R0, RZ, PT ;  /* 0x000000ff0000720c */ /* 0x010fda0003f05270 */
[----:B------:R-:W-:Y:S01]  /*10b20*/  @P0 WARPSYNC 0xffffffff ;  /* 0xffffffff00000948 */ /* 0x000fe20003800000 */
[----:B------:R-:W-:Y:S06]  /*10b30*/  @P0 BAR.SYNC.DEFER_BLOCKING 0x5, 0x80 ;  /* 0x0142000000000b1d */ /* 0x000fec0000010000 */
[----:B------:R-:W1:Y:S04]  /*10b40*/  @P0 LDS R0, [0xc100] ;  /* 0x00c10000ff000984 */ /* 0x000e680000000800 */
[----:B-1----:R1:W-:Y:S04]  /*10b50*/  @P0 STL [R1+0x74], R0 ;  /* 0x0000740001000387 */ /* 0x0023e80000100800 */
[----:B------:R-:W-:Y:S06]  /*10b60*/  @P0 BAR.ARV 0x4, 0x80 ;  /* 0x0102000000000b1d */ /* 0x000fec0000002000 */
[----:B------:R-:W-:Y:S05]  /*10b70*/  @P0 BRA `(.L_x_584) ;  /* 0x0000007000000947 */ /* 0x000fea0003800000 */
[----:B------:R-:W-:Y:S05]  /*10b80*/  BRA.DIV ~URZ, `(.L_x_585) ;  /* 0x000009b27f007947 */ /* 0x000fea000b800000 */
[----:B-1----:R1:W4:Y:S02]  /*10b90*/  SHFL.IDX PT, R0, R60, RZ, 0x1f ;  /* 0x00001fff3c007589 */ /* 0x00232400000e0000 */
.L_x_602:
[----:B------:R-:W-:Y:S01]  /*10ba0*/  WARPSYNC 0xffffffff ;  /* 0xffffffff00007948 */ /* 0x000fe20003800000 */
[----:B------:R-:W-:Y:S06]  /*10bb0*/  BAR.SYNC.DEFER_BLOCKING 0x4, 0x80 ;  /* 0x0102000000007b1d */ /* 0x000fec0000010000 */
[----:B----4-:R4:W-:Y:S04]  /*10bc0*/  STL [R1+0x74], R0 ;  /* 0x0000740001007387 */ /* 0x0109e80000100800 */
[----:B------:R4:W-:Y:S04]  /*10bd0*/  @!P6 STS [0xc100], R60 ;  /* 0x00c1003cff00e388 */ /* 0x0009e80000000800 */
[----:B------:R-:W-:Y:S06]  /*10be0*/  BAR.ARV 0x5, 0x80 ;  /* 0x0142000000007b1d */ /* 0x000fec0000002000 */
.L_x_584:
[----:B-1--4-:R-:W4:Y:S02]  /*10bf0*/  LDL R0, [R1+0x74] ;  /* 0x0000740001007983 */ /* 0x012f240000100800 */
[----:B----4-:R-:W-:-:S13]  /*10c00*/  ISETP.GE.AND P0, PT, R0, c[0x0][0x538], PT ;  /* 0x00014e0000007a0c */ /* 0x010fda0003f06270 */
[----:B--23-5:R-:W-:Y:S01]  /*10c10*/  @P0 CALL.REL.NOINC `(.L_x_586) ;  /* 0x0000001000000944 */ /* 0x02cfe20003c00000 */
[----:B------:R-:W-:Y:S05]  /*10c20*/  BRA `(.L_x_587) ;  /* 0xfffefe0000007947 */ /* 0x000fea000383ffff */
.L_x_586:
[----:B------:R-:W-:Y:S05]  /*10c30*/  EXIT ;  /* 0x000000000000794d */ /* 0x000fea0003800000 */
.L_x_538:
[----:B------:R-:W-:Y:S01]  /*10c40*/  IMAD.MOV.U32 R7, RZ, RZ, R10 ;  /* 0x000000ffff077224 */ /* 0x000fe200078e000a */
[----:B--2---:R-:W-:Y:S01]  /*10c50*/  MOV R4, RZ ;  /* 0x000000ff00047202 */ /* 0x004fe20000000f00 */
[----:B------:R-:W-:Y:S01]  /*10c60*/  IMAD.MOV.U32 R0, RZ, RZ, 0x1c1f ;  /* 0x00001c1fff007424 */ /* 0x000fe200078e00ff */
[----:B------:R-:W-:Y:S02]  /*10c70*/  MOV R5, 0x10c90 ;  /* 0x00010c9000057802 */ /* 0x000fe40000000f00 */
[----:B------:R-:W-:Y:S05]  /*10c80*/  CALL.REL.NOINC `($__internal_1_$__cuda_sm70_shflsync_idx_p) ;  /* 0x0000095000007944 */ /* 0x000fea0003c00000 */
[----:B------:R-:W-:Y:S01]  /*10c90*/  MOV R2, R0 ;  /* 0x0000000000027202 */ /* 0x000fe20000000f00 */
[----:B------:R-:W-:Y:S05]  /*10ca0*/  BRA `(.L_x_588) ;  /* 0xffff0b6000007947 */ /* 0x000fea000383ffff */
.L_x_539:
[----:B------:R-:W-:Y:S01]  /*10cb0*/  IMAD.MOV.U32 R7, RZ, RZ, R12 ;  /* 0x000000ffff077224 */ /* 0x000fe200078e000c */
[----:B--2---:R-:W-:Y:S01]  /*10cc0*/  MOV R4, RZ ;  /* 0x000000ff00047202 */ /* 0x004fe20000000f00 */
[----:B------:R-:W-:Y:S01]  /*10cd0*/  IMAD.MOV.U32 R0, RZ, RZ, 0x1c1f ;  /* 0x00001c1fff007424 */ /* 0x000fe200078e00ff */
[----:B------:R-:W-:Y:S02]  /*10ce0*/  MOV R5, 0x10d00 ;  /* 0x00010d0000057802 */ /* 0x000fe40000000f00 */
[----:B-1-3--:R-:W-:Y:S05]  /*10cf0*/  CALL.REL.NOINC `($__internal_1_$__cuda_sm70_shflsync_idx_p) ;  /* 0x000008e000007944 */ /* 0x00afea0003c00000 */
[----:B------:R-:W-:Y:S05]  /*10d00*/  BRA `(.L_x_589) ;  /* 0xffff0b2000007947 */ /* 0x000fea000383ffff */
.L_x_542:
[----:B--2---:R-:W-:Y:S01]  /*10d10*/  IMAD.MOV.U32 R7, RZ, RZ, R10 ;  /* 0x000000ffff077224 */ /* 0x004fe200078e000a */
[----:B------:R-:W-:Y:S01]  /*10d20*/  MOV R4, 0x1 ;  /* 0x0000000100047802 */ /* 0x000fe20000000f00 */
[----:B----4-:R-:W-:Y:S01]  /*10d30*/  IMAD.MOV.U32 R0, RZ, RZ, 0x1c1f ;  /* 0x00001c1fff007424 */ /* 0x010fe200078e00ff */
[----:B------:R-:W-:-:S02]  /*10d40*/  MOV R5, 0x10d60 ;  /* 0x00010d6000057802 */ /* 0x000fc40000000f00 */
[----:B-1-3--:R-:W-:Y:S05]  /*10d50*/  CALL.REL.NOINC `($__internal_1_$__cuda_sm70_shflsync_idx_p) ;  /* 0x0000088000007944 */ /* 0x00afea0003c00000 */
[----:B------:R-:W-:Y:S01]  /*10d60*/  IMAD.MOV.U32 R2, RZ, RZ, R0 ;  /* 0x000000ffff027224 */ /* 0x000fe200078e0000 */
[----:B------:R-:W-:Y:S01]  /*10d70*/  MOV R4, 0x1 ;  /* 0x0000000100047802 */ /* 0x000fe20000000f00 */
[----:B------:R-:W-:Y:S01]  /*10d80*/  IMAD.MOV.U32 R7, RZ, RZ, R12 ;  /* 0x000000ffff077224 */ /* 0x000fe200078e000c */
[----:B------:R-:W-:-:S02]  /*10d90*/  MOV R0, 0x1c1f ;  /* 0x00001c1f00007802 */ /* 0x000fc40000000f00 */
[----:B------:R-:W-:Y:S02]  /*10da0*/  MOV R5, 0x10dc0 ;  /* 0x00010dc000057802 */ /* 0x000fe40000000f00 */
[----:B------:R-:W-:Y:S05]  /*10db0*/  CALL.REL.NOINC `($__internal_1_$__cuda_sm70_shflsync_idx_p) ;  /* 0x0000082000007944 */ /* 0x000fea0003c00000 */
[----:B------:R-:W-:Y:S05]  /*10dc0*/  BRA `(.L_x_590) ;  /* 0xffff0c4000007947 */ /* 0x000fea000383ffff */
.L_x_545:
[----:B-1----:R-:W-:Y:S01]  /*10dd0*/  IMAD.MOV.U32 R7, RZ, RZ, R10 ;  /* 0x000000ffff077224 */ /* 0x002fe200078e000a */
[----:B------:R-:W-:Y:S01]  /*10de0*/  MOV R4, 0x2 ;  /* 0x0000000200047802 */ /* 0x000fe20000000f00 */
[----:B--2---:R-:W-:Y:S01]  /*10df0*/  IMAD.MOV.U32 R0, RZ, RZ, 0x1c1f ;  /* 0x00001c1fff007424 */ /* 0x004fe200078e00ff */
[----:B------:R-:W-:Y:S02]  /*10e00*/  MOV R5, 0x10e20 ;  /* 0x00010e2000057802 */ /* 0x000fe40000000f00 */
[----:B---3--:R-:W-:Y:S05]  /*10e10*/  CALL.REL.NOINC `($__internal_1_$__cuda_sm70_shflsync_idx_p) ;  /* 0x000007c000007944 */ /* 0x008fea0003c00000 */
[----:B------:R-:W-:Y:S01]  /*10e20*/  MOV R2, R0 ;  /* 0x0000000000027202 */ /* 0x000fe20000000f00 */
[----:B------:R-:W-:Y:S05]  /*10e30*/  BRA `(.L_x_591) ;  /* 0xffff0d9000007947 */ /* 0x000fea000383ffff */
.L_x_546:
[----:B------:R-:W-:Y:S01]  /*10e40*/  IMAD.MOV.U32 R7, RZ, RZ, R12 ;  /* 0x000000ffff077224 */ /* 0x000fe200078e000c */
[----:B------:R-:W-:Y:S01]  /*10e50*/  MOV R4, 0x2 ;  /* 0x0000000200047802 */ /* 0x000fe20000000f00 */
[----:B--2---:R-:W-:Y:S01]  /*10e60*/  IMAD.MOV.U32 R0, RZ, RZ, 0x1c1f ;  /* 0x00001c1fff007424 */ /* 0x004fe200078e00ff */
[----:B------:R-:W-:Y:S02]  /*10e70*/  MOV R5, 0x10e90 ;  /* 0x00010e9000057802 */ /* 0x000fe40000000f00 */
[----:B-1-34-:R-:W-:Y:S05]  /*10e80*/  CALL.REL.NOINC `($__internal_1_$__cuda_sm70_shflsync_idx_p) ;  /* 0x0000075000007944 */ /* 0x01afea0003c00000 */
[----:B------:R-:W-:Y:S05]  /*10e90*/  BRA `(.L_x_592) ;  /* 0xffff0d5000007947 */ /* 0x000fea000383ffff */
.L_x_549:
[----:B-1----:R-:W-:Y:S01]  /*10ea0*/  IMAD.MOV.U32 R7, RZ, RZ, R10 ;  /* 0x000000ffff077224 */ /* 0x002fe200078e000a */
[----:B------:R-:W-:Y:S01]  /*10eb0*/  MOV R4, 0x3 ;  /* 0x0000000300047802 */ /* 0x000fe20000000f00 */
[----:B------:R-:W-:Y:S01]  /*10ec0*/  IMAD.MOV.U32 R0, RZ, RZ, 0x1c1f ;  /* 0x00001c1fff007424 */ /* 0x000fe200078e00ff */
[----:B------:R-:W-:-:S02]  /*10ed0*/  MOV R5, 0x10ef0 ;  /* 0x00010ef000057802 */ /* 0x000fc40000000f00 */
[----:B--234-:R-:W-:Y:S05]  /*10ee0*/  CALL.REL.NOINC `($__internal_1_$__cuda_sm70_shflsync_idx_p) ;  /* 0x000006f000007944 */ /* 0x01cfea0003c00000 */
[----:B------:R-:W-:Y:S01]  /*10ef0*/  IMAD.MOV.U32 R2, RZ, RZ, R0 ;  /* 0x000000ffff027224 */ /* 0x000fe200078e0000 */
[----:B------:R-:W-:Y:S01]  /*10f00*/  MOV R4, 0x3 ;  /* 0x0000000300047802 */ /* 0x000fe20000000f00 */
[----:B------:R-:W-:Y:S01]  /*10f10*/  IMAD.MOV.U32 R7, RZ, RZ, R12 ;  /* 0x000000ffff077224 */ /* 0x000fe200078e000c */
[----:B------:R-:W-:-:S02]  /*10f20*/  MOV R0, 0x1c1f ;  /* 0x00001c1f00007802 */ /* 0x000fc40000000f00 */
[----:B------:R-:W-:Y:S02]  /*10f30*/  MOV R5, 0x10f50 ;  /* 0x00010f5000057802 */ /* 0x000fe40000000f00 */
[----:B------:R-:W-:Y:S05]  /*10f40*/  CALL.REL.NOINC `($__internal_1_$__cuda_sm70_shflsync_idx_p) ;  /* 0x0000069000007944 */ /* 0x000fea0003c00000 */
[----:B------:R-:W-:Y:S05]  /*10f50*/  BRA `(.L_x_593) ;  /* 0xffff0e6000007947 */ /* 0x000fea000383ffff */
.L_x_556:
[----:B---3--:R1:W5:Y:S01]  /*10f60*/  LDL R0, [R1+0x20] ;  /* 0x0000200001007983 */ /* 0x0083620000100800 */
[----:B------:R-:W-:Y:S02]  /*10f70*/  MOV R3, 0x2 ;  /* 0x0000000200037802 */ /* 0x000fe40000000f00 */
[----:B------:R-:W-:Y:S02]  /*10f80*/  MOV R2, 0x10fa0 ;  /* 0x00010fa000027802 */ /* 0x000fe40000000f00 */
[----:B-1---5:R-:W-:Y:S05]  /*10f90*/  CALL.REL.NOINC `($__internal_0_$__cuda_sm70_shflsync_bfly_p) ;  /* 0x0000060000007944 */ /* 0x022fea0003c00000 */
[----:B------:R-:W-:Y:S01]  /*10fa0*/  MOV R4, R8 ;  /* 0x0000000800047202 */ /* 0x000fe20000000f00 */
[----:B------:R-:W-:Y:S05]  /*10fb0*/  BRA `(.L_x_594) ;  /* 0xffffd25000007947 */ /* 0x000fea000383ffff */
.L_x_557:
[----:B------:R-:W-:Y:S01]  /*10fc0*/  IMAD.MOV.U32 R0, RZ, RZ, R4 ;  /* 0x000000ffff007224 */ /* 0x000fe200078e0004 */
[----:B------:R-:W-:Y:S02]  /*10fd0*/  MOV R3, 0x1 ;  /* 0x0000000100037802 */ /* 0x000fe40000000f00 */
[----:B------:R-:W-:Y:S02]  /*10fe0*/  MOV R2, 0x11000 ;  /* 0x0001100000027802 */ /* 0x000fe40000000f00 */
[----:B------:R-:W-:Y:S05]  /*10ff0*/  CALL.REL.NOINC `($__internal_0_$__cuda_sm70_shflsync_bfly_p) ;  /* 0x000005a000007944 */ /* 0x000fea0003c00000 */
[----:B------:R1:W5:Y:S01]  /*11000*/  LDL R0, [R1+0x24] ;  /* 0x0000240001007983 */ /* 0x0003620000100800 */
[----:B------:R-:W-:Y:S01]  /*11010*/  FADD.FTZ R4, R4, R8 ;  /* 0x0000000804047221 */ /* 0x000fe20000010000 */
[----:B------:R-:W-:Y:S02]  /*11020*/  MOV R3, 0x2 ;  /* 0x0000000200037802 */ /* 0x000fe40000000f00 */
[----:B------:R-:W-:-:S02]  /*11030*/  MOV R2, 0x11050 ;  /* 0x0001105000027802 */ /* 0x000fc40000000f00 */
[----:B-1---5:R-:W-:Y:S05]  /*11040*/  CALL.REL.NOINC `($__internal_0_$__cuda_sm70_shflsync_bfly_p) ;  /* 0x0000055000007944 */ /* 0x022fea0003c00000 */
[----:B------:R-:W2:Y:S01]  /*11050*/  LDL.LU R0, [R1+0x24] ;  /* 0x0000240001007983 */ /* 0x000ea20000300800 */
[----:B------:R-:W-:-:S02]  /*11060*/  MOV R3, 0x1 ;  /* 0x0000000100037802 */ /* 0x000fc40000000f00 */
[----:B------:R-:W-:Y:S01]  /*11070*/  MOV R2, 0x110b0 ;  /* 0x000110b000027802 */ /* 0x000fe20000000f00 */
[----:B--2---:R-:W-:-:S05]  /*11080*/  FADD.FTZ R5, R0, R8 ;  /* 0x0000000800057221 */ /* 0x004fca0000010000 */
[----:B------:R-:W-:Y:S02]  /*11090*/  MOV R0, R5 ;  /* 0x0000000500007202 */ /* 0x000fe40000000f00 */
[----:B------:R-:W-:Y:S05]  /*110a0*/  CALL.REL.NOINC `($__internal_0_$__cuda_sm70_shflsync_bfly_p) ;  /* 0x000004f000007944 */ /* 0x000fea0003c00000 */
[----:B------:R1:W5:Y:S01]  /*110b0*/  LDL R0, [R1+0x28] ;  /* 0x0000280001007983 */ /* 0x0003620000100800 */
[----:B------:R-:W-:Y:S01]  /*110c0*/  FADD.FTZ R5, R5, R8 ;  /* 0x0000000805057221 */ /* 0x000fe20000010000 */
[----:B------:R-:W-:Y:S02]  /*110d0*/  MOV R3, 0x2 ;  /* 0x0000000200037802 */ /* 0x000fe40000000f00 */
[----:B------:R-:W-:Y:S02]  /*110e0*/  MOV R2, 0x11100 ;  /* 0x0001110000027802 */ /* 0x000fe40000000f00 */
[----:B-1---5:R-:W-:Y:S05]  /*110f0*/  CALL.REL.NOINC `($__internal_0_$__cuda_sm70_shflsync_bfly_p) ;  /* 0x000004a000007944 */ /* 0x022fea0003c00000 */
[----:B------:R-:W2:Y:S01]  /*11100*/  LDL.LU R0, [R1+0x28] ;  /* 0x0000280001007983 */ /* 0x000ea20000300800 */
[----:B------:R-:W-:Y:S02]  /*11110*/  MOV R3, 0x1 ;  /* 0x0000000100037802 */ /* 0x000fe40000000f00 */
        /* <DEDUP_REMOVED lines=15> */
[----:B------:R-:W-:Y:S05]  /*11210*/  BRA `(.L_x_595) ;  /* 0xffffd12000007947 */ /* 0x000fea000383ffff */
.L_x_572:
[----:B------:R-:W-:Y:S01]  /*11220*/  IMAD.MOV.U32 R7, RZ, RZ, R3 ;  /* 0x000000ffff077224 */ /* 0x000fe200078e0003 */
[----:B------:R-:W-:Y:S01]  /*11230*/  MOV R4, RZ ;  /* 0x000000ff00047202 */ /* 0x000fe20000000f00 */
[----:B------:R-:W-:Y:S01]  /*11240*/  IMAD.MOV.U32 R0, RZ, RZ, 0x1c1f ;  /* 0x00001c1fff007424 */ /* 0x000fe200078e00ff */
[----:B------:R-:W-:Y:S02]  /*11250*/  MOV R5, 0x11270 ;  /* 0x0001127000057802 */ /* 0x000fe40000000f00 */
[----:B------:R-:W-:Y:S05]  /*11260*/  CALL.REL.NOINC `($__internal_1_$__cuda_sm70_shflsync_idx_p) ;  /* 0x0000037000007944 */ /* 0x000fea0003c00000 */
[----:B------:R-:W-:Y:S01]  /*11270*/  MOV R2, R0 ;  /* 0x0000000000027202 */ /* 0x000fe20000000f00 */
[----:B------:R-:W-:Y:S05]  /*11280*/  BRA `(.L_x_596) ;  /* 0xfffff23000007947 */ /* 0x000fea000383ffff */
.L_x_573:
[----:B------:R-:W-:Y:S01]  /*11290*/  IMAD.MOV.U32 R7, RZ, RZ, R11 ;  /* 0x000000ffff077224 */ /* 0x000fe200078e000b */
[----:B------:R-:W-:Y:S01]  /*112a0*/  MOV R4, RZ ;  /* 0x000000ff00047202 */ /* 0x000fe20000000f00 */
[----:B------:R-:W-:Y:S01]  /*112b0*/  IMAD.MOV.U32 R0, RZ, RZ, 0x1c1f ;  /* 0x00001c1fff007424 */ /* 0x000fe200078e00ff */
[----:B------:R-:W-:Y:S02]  /*112c0*/  MOV R5, 0x112e0 ;  /* 0x000112e000057802 */ /* 0x000fe40000000f00 */
[----:B-12---:R-:W-:Y:S05]  /*112d0*/  CALL.REL.NOINC `($__internal_1_$__cuda_sm70_shflsync_idx_p) ;  /* 0x0000030000007944 */ /* 0x006fea0003c00000 */
[----:B------:R-:W-:Y:S05]  /*112e0*/  BRA `(.L_x_597) ;  /* 0xfffff1f000007947 */ /* 0x000fea000383ffff */
.L_x_576:
        /* <DEDUP_REMOVED lines=12> */
.L_x_579:
[----:B-1----:R-:W-:Y:S01]  /*113b0*/  IMAD.MOV.U32 R7, RZ, RZ, R3 ;  /* 0x000000ffff077224 */ /* 0x002fe200078e0003 */
[----:B------:R-:W-:Y:S01]  /*113c0*/  MOV R4, 0x2 ;  /* 0x0000000200047802 */ /* 0x000fe20000000f00 */
[----:B----4-:R-:W-:Y:S01]  /*113d0*/  IMAD.MOV.U32 R0, RZ, RZ, 0x1c1f ;  /* 0x00001c1fff007424 */ /* 0x010fe200078e00ff */
[----:B------:R-:W-:Y:S02]  /*113e0*/  MOV R5, 0x11400 ;  /* 0x0001140000057802 */ /* 0x000fe40000000f00 */
[----:B--23--:R-:W-:Y:S05]  /*113f0*/  CALL.REL.NOINC `($__internal_1_$__cuda_sm70_shflsync_idx_p) ;  /* 0x000001e000007944 */ /* 0x00cfea0003c00000 */
[----:B------:R-:W-:Y:S01]  /*11400*/  MOV R2, R0 ;  /* 0x0000000000027202 */ /* 0x000fe20000000f00 */
[----:B------:R-:W-:Y:S05]  /*11410*/  BRA `(.L_x_599) ;  /* 0xfffff3e000007947 */ /* 0x000fea000383ffff */
.L_x_580:
[----:B------:R-:W-:Y:S01]  /*11420*/  IMAD.MOV.U32 R7, RZ, RZ, R11 ;  /* 0x000000ffff077224 */ /* 0x000fe200078e000b */
[----:B------:R-:W-:Y:S01]  /*11430*/  MOV R4, 0x2 ;  /* 0x0000000200047802 */ /* 0x000fe20000000f00 */
[----:B----4-:R-:W-:Y:S01]  /*11440*/  IMAD.MOV.U32 R0, RZ, RZ, 0x1c1f ;  /* 0x00001c1fff007424 */ /* 0x010fe200078e00ff */
[----:B------:R-:W-:Y:S02]  /*11450*/  MOV R5, 0x11470 ;  /* 0x0001147000057802 */ /* 0x000fe40000000f00 */
[----:B-123--:R-:W-:Y:S05]  /*11460*/  CALL.REL.NOINC `($__internal_1_$__cuda_sm70_shflsync_idx_p) ;  /* 0x0000017000007944 */ /* 0x00efea0003c00000 */
[----:B------:R-:W-:Y:S05]  /*11470*/  BRA `(.L_x_600) ;  /* 0xfffff3a000007947 */ /* 0x000fea000383ffff */
.L_x_583:
        /* <DEDUP_REMOVED lines=12> */
.L_x_585:
[----:B------:R-:W-:Y:S01]  /*11540*/  IMAD.MOV.U32 R7, RZ, RZ, R60 ;  /* 0x000000ffff077224 */ /* 0x000fe200078e003c */
[----:B------:R-:W-:Y:S01]  /*11550*/  MOV R4, RZ ;  /* 0x000000ff00047202 */ /* 0x000fe20000000f00 */
[----:B-1----:R-:W-:Y:S01]  /*11560*/  IMAD.MOV.U32 R0, RZ, RZ, 0x1f ;  /* 0x0000001fff007424 */ /* 0x002fe200078e00ff */
[----:B------:R-:W-:Y:S02]  /*11570*/  MOV R5, 0x11590 ;  /* 0x0001159000057802 */ /* 0x000fe40000000f00 */
[----:B--23-5:R-:W-:Y:S05]  /*11580*/  CALL.REL.NOINC `($__internal_1_$__cuda_sm70_shflsync_idx_p) ;  /* 0x0000005000007944 */ /* 0x02cfea0003c00000 */
[----:B------:R-:W-:Y:S05]  /*11590*/  BRA `(.L_x_602) ;  /* 0xfffff60000007947 */ /* 0x000fea000383ffff */
        .weak           $__internal_0_$__cuda_sm70_shflsync_bfly_p
        .type           $__internal_0_$__cuda_sm70_shflsync_bfly_p,@function
        .size           $__internal_0_$__cuda_sm70_shflsync_bfly_p,($__internal_1_$__cuda_sm70_shflsync_idx_p - $__internal_0_$__cuda_sm70_shflsync_bfly_p)
$__internal_0_$__cuda_sm70_shflsync_bfly_p:
[----:B------:R-:W-:Y:S04]  /*115a0*/  WARPSYNC R9 ;  /* 0x0000000900007348 */ /* 0x000fe80003800000 */
[----:B------:R1:W2:Y:S02]  /*115b0*/  SHFL.BFLY PT, R8, R0, R3, R10 ;  /* 0x0c00000300087389 */ /* 0x0002a400000e000a */
[----:B-1----:R-:W-:-:S04]  /*115c0*/  MOV R3, 0x0 ;  /* 0x0000000000037802 */ /* 0x002fc80000000f00 */
[----:B--2---:R-:W-:Y:S05]  /*115d0*/  RET.REL.NODEC R2 `(_ZN7cutlass13device_kernelIN5flash19enable_sm80_to_sm89INS1_16FlashAttnFwdSm80INS1_25CollectiveMainloopFwdSm80ILi4ELi1ELb0EN4cute5tupleIJNS5_1CILi128EEENS7_ILi64EEENS7_ILi96EEEEEELi96ENS_10bfloat16_tEfNS_4arch4Sm80ELb1ELb0ELb1ELb0ELb0ELb0ELb1ELb0EEENS1_21CollectiveEpilogueFwdINS6_IJS8_SA_S9_EEENS6_IJNS7_ILi1EEESI_SI_EEESC_SE_Li128ELb0ELb1ELb0ELb0EEENS1_30DynamicPersistentTileSchedulerILi128ELi128ELb0ELb1ELb0EEEEEEEEEvNT_6ParamsE) ;  /* 0xfffeea2002007950 */ /* 0x004fea0003c3ffff */
        .weak           $__internal_1_$__cuda_sm70_shflsync_idx_p
        .type           $__internal_1_$__cuda_sm70_shflsync_idx_p,@function
        .size           $__internal_1_$__cuda_sm70_shflsync_idx_p,(.L_x_760 - $__internal_1_$__cuda_sm70_shflsync_idx_p)
$__internal_1_$__cuda_sm70_shflsync_idx_p:
[----:B------:R-:W-:-:S04]  /*115e0*/  MOV R6, 0xffffffff ;  /* 0xffffffff00067802 */ /* 0x000fc80000000f00 */
[----:B------:R-:W-:Y:S04]  /*115f0*/  WARPSYNC R6 ;  /* 0x0000000600007348 */ /* 0x000fe80003800000 */
[----:B------:R1:W2:Y:S02]  /*11600*/  SHFL.IDX PT, R0, R7, R4, R0 ;  /* 0x0000000407007389 */ /* 0x0002a400000e0000 */
[----:B-1----:R-:W-:Y:S02]  /*11610*/  MOV R4, R5 ;  /* 0x0000000500047202 */ /* 0x002fe40000000f00 */
[----:B------:R-:W-:-:S04]  /*11620*/  MOV R5, 0x0 ;  /* 0x0000000000057802 */ /* 0x000fc80000000f00 */
[----:B--2---:R-:W-:Y:S05]  /*11630*/  RET.REL.NODEC R4 `(_ZN7cutlass13device_kernelIN5flash19enable_sm80_to_sm89INS1_16FlashAttnFwdSm80INS1_25CollectiveMainloopFwdSm80ILi4ELi1ELb0EN4cute5tupleIJNS5_1CILi128EEENS7_ILi64EEENS7_ILi96EEEEEELi96ENS_10bfloat16_tEfNS_4arch4Sm80ELb1ELb0ELb1ELb0ELb0ELb0ELb1ELb0EEENS1_21CollectiveEpilogueFwdINS6_IJS8_SA_S9_EEENS6_IJNS7_ILi1EEESI_SI_EEESC_SE_Li128ELb0ELb1ELb0ELb0EEENS1_30DynamicPersistentTileSchedulerILi128ELi128ELb0ELb1ELb0EEEEEEEEEvNT_6ParamsE) ;  /* 0xfffee9c004007950 */ /* 0x004fea0003c3ffff */
.L_x_603:
        /* <DEDUP_REMOVED lines=12> */
.L_x_760:


//--------------------- .text._ZN7cutlass13device_kernelIN5flash19enable_sm80_to_sm89INS1_16FlashAttnFwdSm80INS1_25CollectiveMainloopFwdSm80ILi4ELi1ELb0EN4cute5tupleIJNS5_1CILi128EEENS7_ILi64EEENS7_ILi96EEEEEELi96ENS_10bfloat16_tEfNS_4arch4Sm80ELb1ELb0ELb1ELb1ELb0ELb0ELb1ELb0EEENS1_21CollectiveEpilogueFwdINS6_IJS8_SA_S9_EEENS6_IJNS7_ILi1EEESI_SI_EEESC_SE_Li128ELb1ELb1ELb0ELb0EEENS1_19SingleTileSchedulerILb1ELb0ELb1ELi128EEEEEEEEEvNT_6ParamsE --------------------------
	.section	.text._ZN7cutlass13device_kernelIN5flash19enable_sm80_to_sm89INS1_16FlashAttnFwdSm80INS1_25CollectiveMainloopFwdSm80ILi4ELi1ELb0EN4cute5tupleIJNS5_1CILi128EEENS7_ILi64EEENS7_ILi96EEEEEELi96ENS_10bfloat16_tEfNS_4arch4Sm80ELb1ELb0ELb1ELb1ELb0ELb0ELb1ELb0EEENS1_21CollectiveEpilogueFwdINS6_IJS8_SA_S9_EEENS6_IJNS7_ILi1EEESI_SI_EEESC_SE_Li128ELb1ELb1ELb0ELb0EEENS1_19SingleTileSchedulerILb1ELb0ELb1ELi128EEEEEEEEEvNT_6ParamsE,"ax",@progbits
	.sectioninfo	@"SHI_REGISTERS=255"
	.align	128
.text._ZN7cutlass13device_kernelIN5flash19enable_sm80_to_sm89INS1_16FlashAttnFwdSm80INS1_25CollectiveMainloopFwdSm80ILi4ELi1ELb0EN4cute5tupleIJNS5_1CILi128EEENS7_ILi64EEENS7_ILi96EEEEEELi96ENS_10bfloat16_tEfNS_4arch4Sm80ELb1ELb0ELb1ELb1ELb0ELb0ELb1ELb0EEENS1_21CollectiveEpilogueFwdINS6_IJS8_SA_S9_EEENS6_IJNS7_ILi1EEESI_SI_EEESC_SE_Li128ELb1ELb1ELb0ELb0EEENS1_19SingleTileSchedulerILb1ELb0ELb1ELi128EEEEEEEEEvNT_6ParamsE:
        .type           _ZN7cutlass13device_kernelIN5flash19enable_sm80_to_sm89INS1_16FlashAttnFwdSm80INS1_25CollectiveMainloopFwdSm80ILi4ELi1ELb0EN4cute5tupleIJNS5_1CILi128EEENS7_ILi64EEENS7_ILi96EEEEEELi96ENS_10bfloat16_tEfNS_4arch4Sm80ELb1ELb0ELb1ELb1ELb0ELb0ELb1ELb0EEENS1_21CollectiveEpilogueFwdINS6_IJS8_SA_S9_EEENS6_IJNS7_ILi1EEESI_SI_EEESC_SE_Li128ELb1ELb1ELb0ELb0EEENS1_19SingleTileSchedulerILb1ELb0ELb1ELi128EEEEEEEEEvNT_6ParamsE,@function
        .size           _ZN7cutlass13device_kernelIN5flash19enable_sm80_to_sm89INS1_16FlashAttnFwdSm80INS1_25CollectiveMainloopFwdSm80ILi4ELi1ELb0EN4cute5tupleIJNS5_1CILi128EEENS7_ILi64EEENS7_ILi96EEEEEELi96ENS_10bfloat16_tEfNS_4arch4Sm80ELb1ELb0ELb1ELb1ELb0ELb0ELb1ELb0EEENS1_21CollectiveEpilogueFwdINS6_IJS8_SA_S9_EEENS6_IJNS7_ILi1EEESI_SI_EEESC_SE_Li128ELb1ELb1ELb0ELb0EEENS1_19SingleTileSchedulerILb1ELb0ELb1ELi128EEEEEEEEEvNT_6ParamsE,(.L_x_763 - _ZN7cutlass13device_kernelIN5flash19enable_sm80_to_sm89INS1_16FlashAttnFwdSm80INS1_25CollectiveMainloopFwdSm80ILi4ELi1ELb0EN4cute5tupleIJNS5_1CILi128EEENS7_ILi64EEENS7_ILi96EEEEEELi96ENS_10bfloat16_tEfNS_4arch4Sm80ELb1ELb0ELb1ELb1ELb0ELb0ELb1ELb0EEENS1_21CollectiveEpilogueFwdINS6_IJS8_SA_S9_EEENS6_IJNS7_ILi1EEESI_SI_EEESC_SE_Li128ELb1ELb1ELb0ELb0EEENS1_19SingleTileSchedulerILb1ELb0ELb1ELi128EEEEEEEEEvNT_6ParamsE)
        .other          _ZN7cutlass13device_kernelIN5flash19enable_sm80_to_sm89INS1_16FlashAttnFwdSm80INS1_25CollectiveMainloopFwdSm80ILi4ELi1ELb0EN4cute5tupleIJNS5_1CILi128EEENS7_ILi64EEENS7_ILi96EEEEEELi96ENS_10bfloat16_tEfNS_4arch4Sm80ELb1ELb0ELb1ELb1ELb0ELb0ELb1ELb0EEENS1_21CollectiveEpilogueFwdINS6_IJS8_SA_S9_EEENS6_IJNS7_ILi1EEESI_SI_EEESC_SE_Li128ELb1ELb1ELb0ELb0EEENS1_19SingleTileSchedulerILb1ELb0ELb1ELi128EEEEEEEEEvNT_6ParamsE,@"STO_CUDA_ENTRY STV_DEFAULT"
_ZN7cutlass13device_kernelIN5flash19enable_sm80_to_sm89INS1_16FlashAttnFwdSm80INS1_25CollectiveMainloopFwdSm80ILi4ELi1ELb0EN4cute5tupleIJNS5_1CILi128EEENS7_ILi64EEENS7_ILi96EEEEEELi96ENS_10bfloat16_tEfNS_4arch4Sm80ELb1ELb0ELb1ELb1ELb0ELb0ELb1ELb0EEENS1_21CollectiveEpilogueFwdINS6_IJS8_SA_S9_EEENS6_IJNS7_ILi1EEESI_SI_EEESC_SE_Li128ELb1ELb1ELb0ELb0EEENS1_19SingleTileSchedulerILb1ELb0ELb1ELi128EEEEEEEEEvNT_6ParamsE:
        /* <DEDUP_REMOVED lines=17> */
.L_x_605:
        /* <DEDUP_REMOVED lines=8> */
.L_x_607:
[----:B------:R-:W-:-:S04]  /*0190*/  MOV R0, c[0x0][0x54c] ;  /* 0x0001530000007a02 */ /* 0x000fc80000000f00 */
.L_x_606:
[----:B------:R-:W-:Y:S01]  /*01a0*/  USHF.L.U32 UR4, UR4, 0x7, URZ ;  /* 0x0000000704047899 */ /* 0x000fe2000800063f */
[----:B-----5:R-:W-:-:S05]  /*01b0*/  IMAD R0, R0, c[0x0][0x548], RZ ;  /* 0x0001520000007a24 */ /* 0x020fca00078e02ff */
[----:B------:R-:W-:-:S04]  /*01c0*/  MOV R10, UR4 ;  /* 0x00000004000a7c02 */ /* 0x000fc80008000f00 */
[----:B------:R-:W-:-:S04]  /*01d0*/  ISETP.GE.AND P0, PT, R10, R0, PT ;  /* 0x000000000a00720c */ /* 0x000fc80003f06270 */
[----:B------:R-:W-:-:S05]  /*01e0*/  SEL R0, R5, 0xffffffff, !P0 ;  /* 0xffffffff05007807 */ /* 0x000fca0004000000 */
[----:B------:R2:W-:Y:S01]  /*01f0*/  STL [R1+0x78], R0 ;  /* 0x0000780001007387 */ /* 0x0005e20000100800 */
[----:B------:R-:W-:Y:S05]  /*0200*/  BRA `(.L_x_608) ;  /* 0x0000014000007947 */ /* 0x000fea0003800000 */
.L_x_604:
[----:B------:R-:W-:-:S04]  /*0210*/  ISETP.NE.U32.AND P0, PT, RZ, c[0x0][0x568], PT ;  /* 0x00015a00ff007a0c */ /* 0x000fc80003f05070 */
[----:B------:R-:W-:-:S13]  /*0220*/  ISETP.NE.AND.EX P0, PT, RZ, c[0x0][0x56c], PT, P0 ;  /* 0x00015b00ff007a0c */ /* 0x000fda0003f05300 */
[----:B------:R-:W-:Y:S05]  /*0230*/  @!P0 BRA `(.L_x_609) ;  /* 0x0000002000008947 */ /* 0x000fea0003800000 */
[----:B------:R1:W5:Y:S01]  /*0240*/  LDG.E R0, [R2.64] ;  /* 0x0000000602007981 */ /* 0x000362000c1e1900 */
[----:B------:R-:W-:Y:S05]  /*0250*/  BRA `(.L_x_610) ;  /* 0x0000009000007947 */ /* 0x000fea0003800000 */
.L_x_609:
        /* <DEDUP_REMOVED lines=8> */
.L_x_611:
[----:B------:R-:W-:-:S04]  /*02e0*/  MOV R0, c[0x0][0x54c] ;  /* 0x0001530000007a02 */ /* 0x000fc80000000f00 */
.L_x_610:
[----:B------:R-:W-:Y:S01]  /*02f0*/  USHF.L.U32 UR4, UR4, 0x7, URZ ;  /* 0x0000000704047899 */ /* 0x000fe2000800063f */
[----:B-----5:R-:W-:-:S05]  /*0300*/  IMAD R0, R0, c[0x0][0x548], RZ ;  /* 0x0001520000007a24 */ /* 0x020fca00078e02ff */
[----:B------:R-:W-:-:S04]  /*0310*/  MOV R10, UR4 ;  /* 0x00000004000a7c02 */ /* 0x000fc80008000f00 */
[----:B------:R-:W-:-:S04]  /*0320*/  ISETP.GE.AND P0, PT, R10, R0, PT ;  /* 0x000000000a00720c */ /* 0x000fc80003f06270 */
[----:B------:R-:W-:-:S05]  /*0330*/  SEL R0, R5, 0xffffffff, !P0 ;  /* 0xffffffff05007807 */ /* 0x000fca0004000000 */
[----:B------:R2:W-:Y:S04]  /*0340*/  STL [R1+0x78], R0 ;  /* 0x0000780001007387 */ /* 0x0005e80000100800 */
.L_x_608:
[----:B------:R-:W3:Y:S02]  /*0350*/  LDL R48, [R1+0x78] ;  /* 0x0000780001307983 */ /* 0x000ee40000100800 */
[----:B---3--:R-:W-:-:S13]  /*0360*/  ISETP.GE.AND P0, PT, R48, RZ, PT ;  /* 0x000000ff3000720c */ /* 0x008fda0003f06270 */
[----:B------:R-:W-:Y:S05]  /*0370*/  @!P0 EXIT ;  /* 0x000000000000894d */ /* 0x000fea0003800000 */
[----:B------:R-:W-:Y:S01]  /*0380*/  ISETP.NE.U32.AND P0, PT, RZ, c[0x0][0x360], PT ;  /* 0x0000d800ff007a0c */ /* 0x000fe20003f05070 */
[----:B--2---:R-:W-:Y:S01]  /*0390*/  IMAD.MOV.U32 R0, RZ, RZ, c[0x0][0x168] ;  /* 0x00005a00ff007624 */ /* 0x004fe200078e00ff */
        /* <DEDUP_REMOVED lines=8> */
[----:B-1----:R-:W-:Y:S01]  /*0420*/  IMAD.WIDE R2, R48, R29, c[0x0][0x350] ;  /* 0x0000d40030027625 */ /* 0x002fe200078e021d */
[----:B------:R-:W-:-:S02]  /*0430*/  ISETP.NE.AND.EX P3, PT, RZ, c[0x0][0x34c], PT, P3 ;  /* 0x0000d300ff007a0c */ /* 0x000fc40003f65330 */
[----:B------:R-:W-:-:S03]  /*0440*/  ISETP.NE.AND.EX P1, PT, RZ, c[0x0][0x354], PT, P1 ;  /* 0x0000d500ff007a0c */ /* 0x000fc60003f25310 */
[----:B------:R-:W-:-:S04]  /*0450*/  @P0 IMAD.WIDE R6, R48, R29, c[0x0][0x360] ;  /* 0x0000d80030060625 */ /* 0x000fc800078e021d */
[----:B------:R-:W-:Y:S01]  /*0460*/  @P2 IMAD.WIDE R8, R48, R29, c[0x0][0x370] ;  /* 0x0000dc0030082625 */ /* 0x000fe200078e021d */
[----:B------:R1:W2:Y:S04]  /*0470*/  @P0 LDG.E R0, [R6.64] ;  /* 0x0000000606000981 */ /* 0x0002a8000c1e1900 */
[----:B------:R3:W5:Y:S04]  /*0480*/  @P2 LDG.E R12, [R8.64] ;  /* 0x00000006080c2981 */ /* 0x000768000c1e1900 */
[----:B------:R3:W5:Y:S04]  /*0490*/  @P3 LDG.E R11, [R4.64] ;  /* 0x00000006040b3981 */ /* 0x000768000c1e1900 */
[----:B------:R3:W5:Y:S01]  /*04a0*/  @P1 LDG.E R13, [R2.64] ;  /* 0x00000006020d1981 */ /* 0x000762000c1e1900 */
[----:B-1----:R-:W-:-:S03]  /*04b0*/  IMAD.MOV.U32 R6, RZ, RZ, c[0x0][0x1d0] ;  /* 0x00007400ff067624 */ /* 0x002fc600078e00ff */
[----:B--2---:R3:W-:Y:S01]  /*04c0*/  STL [R1+0x74], R0 ;  /* 0x0000740001007387 */ /* 0x0047e20000100800 */
[----:B------:R-:W-:Y:S01]  /*04d0*/  IMAD.MOV.U32 R161, RZ, RZ, R0 ;  /* 0x000000ffffa17224 */ /* 0x000fe200078e0000 */
[----:B------:R-:W-:Y:S05]  /*04e0*/  @P0 BRA `(.L_x_612) ;  /* 0x0000005000000947 */ /* 0x000fea0003800000 */
[----:B------:R-:W-:Y:S05]  /*04f0*/  @!P3 BRA `(.L_x_612) ;  /* 0x000000400000b947 */ /* 0x000fea0003800000 */
[----:B---3--:R1:W2:Y:S04]  /*0500*/  LDG.E R0, [R4.64] ;  /* 0x0000000604007981 */ /* 0x0082a8000c1e1900 */
[----:B-1----:R-:W2:Y:S02]  /*0510*/  LDG.E R4, [R4.64+0x4] ;  /* 0x0000040604047981 */ /* 0x002ea4000c1e1900 */
[----:B--2---:R-:W-:-:S05]  /*0520*/  IADD3 R161, -R0, R4, RZ ;  /* 0x0000000400a17210 */ /* 0x004fca0007ffe1ff */
[----:B------:R1:W-:Y:S02]  /*0530*/  STL [R1+0x74], R161 ;  /* 0x000074a101007387 */ /* 0x0003e40000100800 */
.L_x_612:
[----:B------:R-:W-:-:S04]  /*0540*/  ISETP.NE.U32.AND P0, PT, RZ, c[0x0][0x368], PT ;  /* 0x0000da00ff007a0c */ /* 0x000fc80003f05070 */
[----:B------:R-:W-:-:S13]  /*0550*/  ISETP.NE.AND.EX P0, PT, RZ, c[0x0][0x36c], PT, P0 ;  /* 0x0000db00ff007a0c */ /* 0x000fda0003f05300 */
[----:B------:R-:W-:Y:S05]  /*0560*/  @!P0 BRA `(.L_x_613) ;  /* 0x0000003000008947 */ /* 0x000fea0003800000 */
[----:B---3--:R-:W-:-:S05]  /*0570*/  IMAD.WIDE R2, R48, R29, c[0x0][0x368] ;  /* 0x0000da0030027625 */ /* 0x008fca00078e021d */
[----:B------:R2:W5:Y:S01]  /*0580*/  LDG.E R6, [R2.64] ;  /* 0x0000000602067981 */ /* 0x000562000c1e1900 */
[----:B------:R-:W-:Y:S05]  /*0590*/  BRA `(.L_x_614) ;  /* 0x0000004000007947 */ /* 0x000fea0003800000 */
.L_x_613:
[----:B------:R-:W-:Y:S05]  /*05a0*/  @!P1 BRA `(.L_x_614) ;  /* 0x0000003000009947 */ /* 0x000fea0003800000 */
[----:B------:R2:W4:Y:S04]  /*05b0*/  LDG.E R6, [R2.64] ;  /* 0x0000000602067981 */ /* 0x000528000c1e1900 */
[----:B--23--:R-:W4:Y:S02]  /*05c0*/  LDG.E R2, [R2.64+0x4] ;  /* 0x0000040602027981 */ /* 0x00cf24000c1e1900 */
[----:B----4-:R-:W-:-:S03]  /*05d0*/  IADD3 R6, -R6, R2, RZ ;  /* 0x0000000206067210 */ /* 0x010fc60007ffe1ff */
.L_x_614:
[----:B---3--:R-:W-:Y:S01]  /*05e0*/  IMAD.MOV.U32 R0, RZ, RZ, c[0x0][0x2c4] ;  /* 0x0000b100ff007624 */ /* 0x008fe200078e00ff */
[----:B-----5:R-:W-:Y:S01]  /*05f0*/  IADD3 R159, -R12, R6, RZ ;  /* 0x000000060c9f7210 */ /* 0x020fe20007ffe1ff */
[----:B------:R-:W-:Y:S01]  /*0600*/  IMAD.MOV.U32 R236, RZ, RZ, R10 ;  /* 0x000000ffffec7224 */ /* 0x000fe200078e000a */
[----:B--2---:R-:W-:Y:S01]  /*0610*/  IADD3 R3, R10, 0x7f, RZ ;  /* 0x0000007f0a037810 */ /* 0x004fe20007ffe0ff */
[----:B------:R-:W-:Y:S01]  /*0620*/  CS2R R94, SRZ ;  /* 0x00000000005e7805 */ /* 0x000fe2000001ff00 */
[----:B------:R-:W-:Y:S01]  /*0630*/  ISETP.NE.AND P2, PT, R0, 0x1, PT ;  /* 0x000000010000780c */ /* 0x000fe20003f45270 */
[----:B------:R2:W-:Y:S01]  /*0640*/  STL [R1+0x50], R159 ;  /* 0x0000509f01007387 */ /* 0x0005e20000100800 */
[C---:B------:R-:W-:Y:S01]  /*0650*/  IADD3 R4, R159.reuse, 0x40, -R161 ;  /* 0x000000409f047810 */ /* 0x040fe20007ffe8a1 */
[----:B------:R-:W-:Y:S01]  /*0660*/  CS2R R92, SRZ ;  /* 0x00000000005c7805 */ /* 0x000fe2000001ff00 */
[----:B------:R-:W-:Y:S01]  /*0670*/  IADD3 R2, R159, 0x3f, RZ ;  /* 0x0000003f9f027810 */ /* 0x000fe20007ffe0ff */
[----:B------:R-:W-:Y:S01]  /*0680*/  CS2R R98, SRZ ;  /* 0x0000000000627805 */ /* 0x000fe2000001ff00 */
[----:B------:R-:W-:Y:S01]  /*0690*/  PLOP3.LUT P0, PT, PT, PT, PT, 0x80, 0x0 ;  /* 0x000000000000781c */ /* 0x000fe20003f0f070 */
[----:B------:R-:W-:Y:S01]  /*06a0*/  CS2R R96, SRZ ;  /* 0x0000000000607805 */ /* 0x000fe2000001ff00 */
[----:B------:R-:W-:Y:S01]  /*06b0*/  IMAD.MOV.U32 R90, RZ, RZ, RZ ;  /* 0x000000ffff5a7224 */ /* 0x000fe200078e00ff */
[----:B------:R-:W-:Y:S01]  /*06c0*/  CS2R R88, SRZ ;  /* 0x0000000000587805 */ /* 0x000fe2000001ff00 */
[----:B------:R-:W-:Y:S01]  /*06d0*/  CS2R R86, SRZ ;  /* 0x0000000000567805 */ /* 0x000fe2000001ff00 */
[----:B------:R-:W-:Y:S01]  /*06e0*/  CS2R R84, SRZ ;  /* 0x0000000000547805 */ /* 0x000fe2000001ff00 */
[----:B------:R-:W-:Y:S01]  /*06f0*/  CS2R R14, SRZ ;  /* 0x00000000000e7805 */ /* 0x000fe2000001ff00 */
[----:B------:R-:W-:Y:S01]  /*0700*/  @P2 IADD3 R0, R236, 0x7f, RZ ;  /* 0x0000007fec002810 */ /* 0x000fe20007ffe0ff */
[----:B------:R-:W-:Y:S01]  /*0710*/  IMAD.MOV.U32 R78, RZ, RZ, RZ ;  /* 0x000000ffff4e7224 */ /* 0x000fe200078e00ff */
[----:B------:R-:W-:Y:S01]  /*0720*/  MOV R76, RZ ;  /* 0x000000ff004c7202 */ /* 0x000fe20000000f00 */
[----:B------:R-:W-:Y:S01]  /*0730*/  CS2R R16, SRZ ;  /* 0x0000000000107805 */ /* 0x000fe2000001ff00 */
[----:B------:R-:W-:Y:S01]  /*0740*/  IMAD.MOV.U32 R82, RZ, RZ, RZ ;  /* 0x000000ffff527224 */ /* 0x000fe200078e00ff */
[----:B------:R-:W-:Y:S01]  /*0750*/  CS2R R18, SRZ ;  /* 0x0000000000127805 */ /* 0x000fe2000001ff00 */
[----:B------:R-:W-:Y:S01]  /*0760*/  @P2 IMAD.HI.U32 R0, R0, c[0x0][0x2c8], RZ ;  /* 0x0000b20000002a27 */ /* 0x000fe200078e00ff */
[----:B------:R-:W-:Y:S01]  /*0770*/  MOV R74, RZ ;  /* 0x000000ff004a7202 */ /* 0x000fe20000000f00 */
[----:B------:R-:W-:Y:S01]  /*0780*/  CS2R R20, SRZ ;  /* 0x0000000000147805 */ /* 0x000fe2000001ff00 */
[----:B------:R-:W-:Y:S01]  /*0790*/  MOV R68, RZ ;  /* 0x000000ff00447202 */ /* 0x000fe20000000f00 */
[----:B------:R-:W-:Y:S01]  /*07a0*/  IMAD.MOV.U32 R80, RZ, RZ, RZ ;  /* 0x000000ffff507224 */ /* 0x000fe200078e00ff */
[----:B------:R-:W-:Y:S01]  /*07b0*/  @P2 SHF.R.U32.HI R3, RZ, c[0x0][0x2cc], R0 ;  /* 0x0000b300ff032a19 */ /* 0x000fe20000011600 */
[----:B------:R-:W-:Y:S01]  /*07c0*/  IMAD.MOV.U32 R72, RZ, RZ, RZ ;  /* 0x000000ffff487224 */ /* 0x000fe200078e00ff */
[----:B------:R-:W-:Y:S01]  /*07d0*/  CS2R R22, SRZ ;  /* 0x0000000000167805 */ /* 0x000fe2000001ff00 */
[----:B------:R-:W-:Y:S01]  /*07e0*/  IMAD.MOV.U32 R70, RZ, RZ, RZ ;  /* 0x000000ffff467224 */ /* 0x000fe200078e00ff */
[----:B------:R-:W-:Y:S01]  /*07f0*/  CS2R R24, SRZ ;  /* 0x0000000000187805 */ /* 0x000fe2000001ff00 */
[----:B------:R-:W-:Y:S01]  /*0800*/  IMAD.IADD R0, R4, 0x1, R3 ;  /* 0x0000000104007824 */ /* 0x000fe200078e0203 */
[----:B------:R-:W-:Y:S01]  /*0810*/  SHF.R.S32.HI R3, RZ, 0x1f, R2 ;  /* 0x0000001fff037819 */ /* 0x000fe20000011402 */
[----:B------:R-:W-:Y:S01]  /*0820*/  IMAD.MOV.U32 R170, RZ, RZ, RZ ;  /* 0x000000ffffaa7224 */ /* 0x000fe200078e00ff */
[----:B------:R-:W-:Y:S01]  /*0830*/  MOV R174, RZ ;  /* 0x000000ff00ae7202 */ /* 0x000fe20000000f00 */
[----:B------:R-:W-:Y:S01]  /*0840*/  IMAD.MOV.U32 R168, RZ, RZ, RZ ;  /* 0x000000ffffa87224 */ /* 0x000fe200078e00ff */
[----:B------:R-:W-:Y:S01]  /*0850*/  SHF.R.S32.HI R4, RZ, 0x1f, R0 ;  /* 0x0000001fff047819 */ /* 0x000fe20000011400 */
[----:B------:R-:W-:Y:S01]  /*0860*/  IMAD.MOV.U32 R172, RZ, RZ, RZ ;  /* 0x000000ffffac7224 */ /* 0x000fe200078e00ff */
[----:B------:R-:W-:Y:S01]  /*0870*/  LEA.HI R2, R3, R2, RZ, 0x6 ;  /* 0x0000000203027211 */ /* 0x000fe200078f30ff */
[----:B------:R-:W-:Y:S01]  /*0880*/  CS2R R166, SRZ ;  /* 0x0000000000a67805 */ /* 0x000fe2000001ff00 */
[----:B------:R-:W-:Y:S01]  /*0890*/  LEA.HI R0, R4, R0, RZ, 0x6 ;  /* 0x0000000004007211 */ /* 0x000fe200078f30ff */
[----:B------:R-:W-:Y:S01]  /*08a0*/  IMAD.IADD R4, R13, 0x1, R12 ;  /* 0x000000010d047824 */ /* 0x000fe200078e020c */
[----:B------:R-:W-:Y:S01]  /*08b0*/  SHF.R.S32.HI R2, RZ, 0x6, R2 ;  /* 0x00000006ff027819 */ /* 0x000fe20000011402 */
[----:B------:R-:W-:Y:S01]  /*08c0*/  CS2R R26, SRZ ;  /* 0x00000000001a7805 */ /* 0x000fe2000001ff00 */
[----:B------:R-:W-:Y:S01]  /*08d0*/  SHF.R.S32.HI R0, RZ, 0x6, R0 ;  /* 0x00000006ff007819 */ /* 0x000fe20000011400 */
[----:B------:R-:W-:Y:S01]  /*08e0*/  IMAD.MOV.U32 R164, RZ, RZ, RZ ;  /* 0x000000ffffa47224 */ /* 0x000fe200078e00ff */
[----:B------:R-:W-:Y:S01]  /*08f0*/  MOV R12, RZ ;  /* 0x000000ff000c7202 */ /* 0x000fe20000000f00 */
[----:B------:R-:W-:Y:S01]  /*0900*/  IMAD.MOV.U32 R28, RZ, RZ, RZ ;  /* 0x000000ffff1c7224 */ /* 0x000fe200078e00ff */
[----:B------:R-:W-:Y:S01]  /*0910*/  IMNMX R204, R2, R0, PT ;  /* 0x0000000002cc7217 */ /* 0x000fe20003800200 */
[----:B------:R-:W-:Y:S01]  /*0920*/  IMAD.MOV.U32 R160, RZ, RZ, RZ ;  /* 0x000000ffffa07224 */ /* 0x000fe200078e00ff */
[----:B------:R-:W-:Y:S01]  /*0930*/  MOV R162, RZ ;  /* 0x000000ff00a27202 */ /* 0x000fe20000000f00 */
[----:B------:R-:W-:Y:S01]  /*0940*/  CS2R R154, SRZ ;  /* 0x00000000009a7805 */ /* 0x000fe2000001ff00 */
[----:B------:R-:W-:Y:S01]  /*0950*/  ISETP.GE.AND P4, PT, R204, 0x1, PT ;  /* 0x00000001cc00780c */ /* 0x000fe20003f86270 */
[----:B------:R-:W-:Y:S01]  /*0960*/  CS2R R30, SRZ ;  /* 0x00000000001e7805 */ /* 0x000fe2000001ff00 */
[----:B------:R-:W-:Y:S01]  /*0970*/  MOV R152, RZ ;  /* 0x000000ff00987202 */ /* 0x000fe20000000f00 */
[----:B------:R-:W-:Y:S01]  /*0980*/  IMAD.MOV.U32 R158, RZ, RZ, RZ ;  /* 0x000000ffff9e7224 */ /* 0x000fe200078e00ff */
[----:B------:R-:W-:Y:S01]  /*0990*/  CS2R R32, SRZ ;  /* 0x0000000000207805 */ /* 0x000fe2000001ff00 */
[----:B------:R-:W-:Y:S01]  /*09a0*/  IMAD.MOV.U32 R156, RZ, RZ, RZ ;  /* 0x000000ffff9c7224 */ /* 0x000fe200078e00ff */
[----:B------:R-:W-:Y:S01]  /*09b0*/  CS2R R150, SRZ ;  /* 0x0000000000967805 */ /* 0x000fe2000001ff00 */
[----:B------:R-:W-:Y:S01]  /*09c0*/  MOV R148, RZ ;  /* 0x000000ff00947202 */ /* 0x000fe20000000f00 */
[----:B------:R-:W-:Y:S01]  /*09d0*/  CS2R R34, SRZ ;  /* 0x0000000000227805 */ /* 0x000fe2000001ff00 */
[----:B------:R-:W-:Y:S01]  /*09e0*/  IMAD.MOV.U32 R146, RZ, RZ, RZ ;  /* 0x000000ffff927224 */ /* 0x000fe200078e00ff */
[----:B------:R-:W-:Y:S01]  /*09f0*/  CS2R R138, SRZ ;  /* 0x00000000008a7805 */ /* 0x000fe2000001ff00 */
[----:B------:R-:W-:Y:S01]  /*0a00*/  IMAD.MOV.U32 R144, RZ, RZ, RZ ;  /* 0x000000ffff907224 */ /* 0x000fe200078e00ff */
        /* <DEDUP_REMOVED lines=25> */
[----:B--2---:R-:W-:-:S04]  /*0ba0*/  ISETP.NE.U32.AND P0, PT, RZ, c[0x0][0x340], PT ;  /* 0x0000d000ff007a0c */ /* 0x004fc80003f05070 */
[----:B------:R-:W-:-:S13]  /*0bb0*/  ISETP.NE.AND.EX P0, PT, RZ, c[0x0][0x344], PT, P0 ;  /* 0x0000d100ff007a0c */ /* 0x000fda0003f05300 */
[----:B------:R-:W-:-:S05]  /*0bc0*/  @P0 IMAD.WIDE R2, R48, R29, c[0x0][0x340] ;  /* 0x0000d00030020625 */ /* 0x000fca00078e021d */
[----:B------:R2:W3:Y:S01]  /*0bd0*/  @P0 LDG.E R22, [R2.64] ;  /* 0x0000000602160981 */ /* 0x0004e2000c1e1900 */
[----:B------:R-:W-:Y:S01]  /*0be0*/  SHF.R.S32.HI R0, RZ, 0x1f, R11 ;  /* 0x0000001fff007819 */ /* 0x000fe2000001140b */
[----:B------:R-:W-:Y:S01]  /*0bf0*/  BSSY B0, `(.L_x_616) ;  /* 0x000008d000007945 */ /* 0x000fe20003800000 */
[----:B------:R-:W-:Y:S01]  /*0c00*/  SHF.R.S32.HI R14, RZ, 0x1f, R157 ;  /* 0x0000001fff0e7819 */ /* 0x000fe2000001149d */
[----:B------:R-:W4:Y:S01]  /*0c10*/  S2R R30, SR_CTAID.Y ;  /* 0x00000000001e7919 */ /* 0x000f220000002600 */
[----:B------:R-:W-:Y:S01]  /*0c20*/  SHF.R.S32.HI R7, RZ, 0x1f, R4 ;  /* 0x0000001fff077819 */ /* 0x000fe20000011404 */
[----:B------:R-:W-:Y:S01]  /*0c30*/  IMAD R0, R0, c[0x0][0x178], RZ ;  /* 0x00005e0000007a24 */ /* 0x000fe200078e02ff */
[CC--:B------:R-:W-:Y:S02]  /*0c40*/  LEA.HI R10, R14.reuse, R157.reuse, RZ, 0x2 ;  /* 0x0000009d0e0a7211 */ /* 0x0c0fe400078f10ff */
[----:B------:R-:W-:Y:S01]  /*0c50*/  LEA.HI R28, R14, R157, RZ, 0x3 ;  /* 0x0000009d0e1c7211 */ /* 0x000fe200078f18ff */
[----:B------:R-:W-:Y:S01]  /*0c60*/  IMAD R0, R11, c[0x0][0x17c], R0 ;  /* 0x00005f000b007a24 */ /* 0x000fe200078e0200 */
[----:B------:R-:W-:-:S02]  /*0c70*/  LOP3.LUT R5, R10, 0xfffffffc, RZ, 0xc0, !PT ;  /* 0xfffffffc0a057812 */ /* 0x000fc400078ec0ff */
[----:B------:R-:W-:Y:S02]  /*0c80*/  SHF.R.S32.HI R26, RZ, 0x3, R28 ;  /* 0x00000003ff1a7819 */ /* 0x000fe4000001141c */
[----:B------:R-:W-:Y:S01]  /*0c90*/  SHF.R.S32.HI R24, RZ, 0x2, R10 ;  /* 0x00000002ff187819 */ /* 0x000fe2000001140a */
[----:B------:R-:W-:Y:S01]  /*0ca0*/  IMAD.IADD R84, R157, 0x1, -R5 ;  /* 0x000000019d547824 */ /* 0x000fe200078e0a05 */
[----:B------:R-:W-:Y:S02]  /*0cb0*/  LEA.HI R27, R14, R157, RZ, 0x4 ;  /* 0x0000009d0e1b7211 */ /* 0x000fe400078f20ff */
[----:B------:R-:W-:Y:S02]  /*0cc0*/  IADD3 R4, P4, R4, R24, RZ ;  /* 0x0000001804047210 */ /* 0x000fe40007f9e0ff */
[----:B------:R-:W-:Y:S02]  /*0cd0*/  SHF.L.U32 R12, R84, 0x3, RZ ;  /* 0x00000003540c7819 */ /* 0x000fe400000006ff */
[----:B------:R-:W-:Y:S01]  /*0ce0*/  LEA.HI.X.SX32 R7, R24, R7, 0x1, P4 ;  /* 0x0000000718077211 */ /* 0x000fe200020f0eff */
[----:B--2---:R-:W-:Y:S01]  /*0cf0*/  IMAD.WIDE.U32 R2, R11, c[0x0][0x178], RZ ;  /* 0x00005e000b027a25 */ /* 0x004fe200078e00ff */
[----:B------:R-:W-:-:S02]  /*0d00*/  SHF.R.S32.HI R13, RZ, 0x1f, R12 ;  /* 0x0000001fff0d7819 */ /* 0x000fc4000001140c */
[----:B----4-:R-:W-:Y:S01]  /*0d10*/  SHF.R.S32.HI R29, RZ, 0x1f, R30 ;  /* 0x0000001fff1d7819 */ /* 0x010fe2000001141e */
[----:B------:R-:W-:Y:S01]  /*0d20*/  IMAD.IADD R3, R3, 0x1, R0 ;  /* 0x0000000103037824 */ /* 0x000fe200078e0200 */
[----:B------:R-:W-:Y:S01]  /*0d30*/  LEA.HI R153, R14, R157, RZ, 0x5 ;  /* 0x0000009d0e997211 */ /* 0x000fe200078f28ff */
[----:B------:R-:W-:Y:S01]  /*0d40*/  IMAD.SHL.U32 R0, R26, 0x40, RZ ;  /* 0x000000401a007824 */ /* 0x000fe200078e00ff */
[----:B------:R-:W-:Y:S01]  /*0d50*/  SHF.R.S32.HI R19, RZ, 0x1f, R48 ;  /* 0x0000001fff137819 */ /* 0x000fe20000011430 */
[----:B------:R-:W-:Y:S01]  /*0d60*/  IMAD R8, R29, c[0x0][0x1b8], RZ ;  /* 0x00006e001d087a24 */ /* 0x000fe200078e02ff */
[----:B------:R-:W-:Y:S01]  /*0d70*/  SHF.R.S32.HI R152, RZ, 0x5, R153 ;  /* 0x00000005ff987819 */ /* 0x000fe20000011499 */
[----:B------:R-:W-:Y:S01]  /*0d80*/  IMAD.WIDE.U32 R16, R4, c[0x0][0x208], R12 ;  /* 0x0000820004107a25 */ /* 0x000fe200078e000c */
[----:B------:R-:W-:Y:S02]  /*0d90*/  LOP3.LUT R0, R0, 0xc0, RZ, 0xc0, !PT ;  /* 0x000000c000007812 */ /* 0x000fe400078ec0ff */
[----:B------:R-:W-:Y:S01]  /*0da0*/  ISETP.GE.AND P6, PT, R12, c[0x0][0x1d4], PT ;  /* 0x000075000c007a0c */ /* 0x000fe20003fc6270 */
[----:B------:R-:W-:Y:S01]  /*0db0*/  IMAD.WIDE.U32 R2, R30, c[0x0][0x1b8], R2 ;  /* 0x00006e001e027a25 */ /* 0x000fe200078e0002 */
[----:B------:R-:W-:-:S02]  /*0dc0*/  LOP3.LUT R6, R0, 0x18, R12, 0xf8, !PT ;  /* 0x0000001800067812 */ /* 0x000fc400078ef80c */
[----:B------:R-:W-:Y:S02]  /*0dd0*/  SHF.R.U32.HI R5, RZ, 0x3, R0 ;  /* 0x00000003ff057819 */ /* 0x000fe40000011600 */
[----:B------:R-:W-:Y:S02]  /*0de0*/  IADD3 R0, R12, 0x40, RZ ;  /* 0x000000400c007810 */ /* 0x000fe40007ffe0ff */
[----:B------:R-:W-:Y:S01]  /*0df0*/  LOP3.LUT R18, R6, R5, RZ, 0x3c, !PT ;  /* 0x0000000506127212 */ /* 0x000fe200078e3cff */
[----:B------:R-:W-:Y:S01]  /*0e00*/  IMAD R5, R30, c[0x0][0x1bc], R8 ;  /* 0x00006f001e057a24 */ /* 0x000fe200078e0208 */
[----:B------:R-:W-:Y:S01]  /*0e10*/  ISETP.GE.AND P4, PT, R0, c[0x0][0x1d4], PT ;  /* 0x0000750000007a0c */ /* 0x000fe20003f86270 */
[C---:B------:R-:W-:Y:S01]  /*0e20*/  IMAD R0, R7.reuse, c[0x0][0x1e0], RZ ;  /* 0x0000780007007a24 */ /* 0x040fe200078e02ff */
[----:B------:R-:W-:Y:S01]  /*0e30*/  SEL R6, R48, RZ, !P3 ;  /* 0x000000ff30067207 */ /* 0x000fe20005800000 */
[----:B------:R-:W-:Y:S02]  /*0e40*/  IMAD R7, R7, c[0x0][0x208], RZ ;  /* 0x0000820007077a24 */ /* 0x000fe400078e02ff */
[C---:B------:R-:W-:Y:S01]  /*0e50*/  IMAD R20, R4.reuse, c[0x0][0x1e4], R0 ;  /* 0x0000790004147a24 */ /* 0x040fe200078e0200 */
[----:B------:R-:W-:Y:S01]  /*0e60*/  LOP3.LUT R0, R27, 0xfffffff0, RZ, 0xc0, !PT ;  /* 0xfffffff01b007812 */ /* 0x000fe200078ec0ff */
[----:B------:R-:W-:-:S02]  /*0e70*/  IMAD R21, R4, c[0x0][0x20c], R7 ;  /* 0x0000830004157a24 */ /* 0x000fc400078e0207 */
[----:B------:R-:W-:Y:S01]  /*0e80*/  IMAD.WIDE.U32 R8, R4, c[0x0][0x1e0], R12 ;  /* 0x0000780004087a25 */ /* 0x000fe200078e000c */
[----:B------:R-:W-:Y:S02]  /*0e90*/  LEA.HI R4, R10, R24, RZ, 0x1 ;  /* 0x000000180a047211 */ /* 0x000fe400078f08ff */
[----:B------:R-:W-:Y:S01]  /*0ea0*/  SEL R10, R19, RZ, !P3 ;  /* 0x000000ff130a7207 */ /* 0x000fe20005800000 */
[----:B------:R-:W-:Y:S02]  /*0eb0*/  IMAD R7, R84, 0x20, R24 ;  /* 0x0000002054077824 */ /* 0x000fe400078e0218 */
[----:B------:R-:W-:Y:S01]  /*0ec0*/  IMAD.IADD R23, R157, 0x1, -R0 ;  /* 0x000000019d177824 */ /* 0x000fe200078e0a00 */
[----:B------:R-:W-:Y:S01]  /*0ed0*/  LOP3.LUT R0, R4, 0x7fffffe, RZ, 0xc0, !PT ;  /* 0x07fffffe04007812 */ /* 0x000fe200078ec0ff */
[----:B------:R-:W-:Y:S01]  /*0ee0*/  IMAD.IADD R3, R3, 0x1, R5 ;  /* 0x0000000103037824 */ /* 0x000fe200078e0205 */
[----:B------:R-:W-:Y:S01]  /*0ef0*/  IADD3 R7, R236, R7, RZ ;  /* 0x00000007ec077210 */ /* 0x000fe20007ffe0ff */
[----:B------:R-:W-:Y:S01]  /*0f00*/  IMAD.IADD R9, R9, 0x1, R20 ;  /* 0x0000000109097824 */ /* 0x000fe200078e0214 */
[----:B------:R-:W-:Y:S01]  /*0f10*/  LEA.HI R25, R23, R23, RZ, 0x1 ;  /* 0x0000001717197211 */ /* 0x000fe200078f08ff */
[----:B------:R-:W-:-:S02]  /*0f20*/  IMAD.IADD R0, R24, 0x1, -R0 ;  /* 0x0000000118007824 */ /* 0x000fc400078e0a00 */
[----:B------:R-:W-:Y:S01]  /*0f30*/  @P2 IMAD.HI.U32 R11, R7, c[0x0][0x2c8], RZ ;  /* 0x0000b200070b2a27 */ /* 0x000fe200078e00ff */
[--C-:B------:R-:W-:Y:S02]  /*0f40*/  SHF.R.S32.HI R15, RZ, 0x1, R25.reuse ;  /* 0x00000001ff0f7819 */ /* 0x100fe40000011419 */
[----:B------:R-:W-:Y:S01]  /*0f50*/  SHF.R.S32.HI R14, RZ, 0x1f, R25 ;  /* 0x0000001fff0e7819 */ /* 0x000fe20000011419 */
[----:B------:R-:W-:Y:S02]  /*0f60*/  IMAD R5, R152, 0x8, R0 ;  /* 0x0000000898057824 */ /* 0x000fe400078e0200 */
[----:B------:R-:W-:Y:S01]  /*0f70*/  IMAD.MOV.U32 R4, RZ, RZ, R7 ;  /* 0x000000ffff047224 */ /* 0x000fe200078e0007 */
[----:B------:R-:W-:Y:S01]  /*0f80*/  @P2 SHF.R.U32.HI R4, RZ, c[0x0][0x2cc], R11 ;  /* 0x0000b300ff042a19 */ /* 0x000fe2000001160b */
[----:B------:R-:W-:Y:S01]  /*0f90*/  IMAD R0, R10, c[0x0][0x1c0], RZ ;  /* 0x000070000a007a24 */ /* 0x000fe200078e02ff */
[----:B------:R-:W-:Y:S01]  /*0fa0*/  LEA.HI R10, R14, R15, RZ, 0x2 ;  /* 0x0000000f0e0a7211 */ /* 0x000fe200078f10ff */
[----:B------:R-:W-:Y:S01]  /*0fb0*/  IMAD.WIDE.U32 R2, R6, c[0x0][0x1c0], R2 ;  /* 0x0000700006027a25 */ /* 0x000fe200078e0002 */
[----:B------:R-:W-:-:S02]  /*0fc0*/  LEA R226, R5, R18, 0x5 ;  /* 0x0000001205e27211 */ /* 0x000fc400078e28ff */
[----:B------:R-:W-:Y:S01]  /*0fd0*/  LOP3.LUT R5, R10, 0xfffffffc, RZ, 0xc0, !PT ;  /* 0xfffffffc0a057812 */ /* 0x000fe200078ec0ff */
[----:B------:R-:W-:Y:S01]  /*0fe0*/  IMAD R11, R6, c[0x0][0x1c4], R0 ;  /* 0x00007100060b7a24 */ /* 0x000fe200078e0200 */
[--C-:B------:R-:W-:Y:S01]  /*0ff0*/  SHF.R.S32.HI R0, RZ, 0x1f, R4.reuse ;  /* 0x0000001fff007819 */ /* 0x100fe20000011404 */
[----:B------:R-:W-:Y:S01]  /*1000*/  IMAD.MOV R6, RZ, RZ, -R4 ;  /* 0x000000ffff067224 */ /* 0x000fe200078e0a04 */
[----:B------:R-:W-:Y:S01]  /*1010*/  IADD3 R20, R15, -R5, RZ ;  /* 0x800000050f147210 */ /* 0x000fe20007ffe0ff */
[----:B------:R-:W-:Y:S01]  /*1020*/  IMAD.IADD R3, R3, 0x1, R11 ;  /* 0x0000000103037824 */ /* 0x000fe200078e020b */
        /* <DEDUP_REMOVED lines=8> */
[----:B------:R-:W-:Y:S02]  /*10b0*/  IMAD R11, R29, c[0x0][0x1e8], RZ ;  /* 0x00007a001d0b7a24 */ /* 0x000fe400078e02ff */
[C---:B------:R-:W-:Y:S02]  /*10c0*/  IMAD R10, R0.reuse, c[0x0][0x1ac], R4 ;  /* 0x00006b00000a7a24 */ /* 0x040fe400078e0204 */
[----:B------:R-:W-:-:S04]  /*10d0*/  IMAD.WIDE.U32 R2, R0, c[0x0][0x1a8], R2 ;  /* 0x00006a0000027a25 */ /* 0x000fc800078e0002 */
[----:B------:R-:W-:Y:S02]  /*10e0*/  IMAD.IADD R7, R17, 0x1, R21 ;  /* 0x0000000111077824 */ /* 0x000fe400078e0215 */
[----:B------:R-:W-:Y:S02]  /*10f0*/  IMAD R14, R29, c[0x0][0x210], RZ ;  /* 0x000084001d0e7a24 */ /* 0x000fe400078e02ff */
[----:B------:R-:W-:Y:S02]  /*1100*/  IMAD.MOV.U32 R6, RZ, RZ, R16 ;  /* 0x000000ffff067224 */ /* 0x000fe400078e0010 */
[C---:B------:R-:W-:Y:S02]  /*1110*/  IMAD R11, R30.reuse, c[0x0][0x1ec], R11 ;  /* 0x00007b001e0b7a24 */ /* 0x040fe400078e020b */
[----:B------:R-:W-:-:S04]  /*1120*/  IMAD.WIDE.U32 R8, R30, c[0x0][0x1e8], R8 ;  /* 0x00007a001e087a25 */ /* 0x000fc800078e0008 */
[----:B------:R-:W-:Y:S01]  /*1130*/  IMAD.IADD R3, R3, 0x1, R10 ;  /* 0x0000000103037824 */ /* 0x000fe200078e020a */
[----:B------:R-:W-:Y:S01]  /*1140*/  IADD3 R9, R9, R11, RZ ;  /* 0x0000000b09097210 */ /* 0x000fe20007ffe0ff */
[----:B------:R-:W-:Y:S01]  /*1150*/  IMAD R14, R30, c[0x0][0x214], R14 ;  /* 0x000085001e0e7a24 */ /* 0x000fe200078e020e */
[----:B------:R-:W-:Y:S01]  /*1160*/  IADD3 R10, R12, 0x20, RZ ;  /* 0x000000200c0a7810 */ /* 0x000fe20007ffe0ff */
[----:B------:R-:W-:-:S03]  /*1170*/  IMAD.WIDE.U32 R6, R30, c[0x0][0x210], R6 ;  /* 0x000084001e067a25 */ /* 0x000fc600078e0006 */
[----:B------:R-:W-:Y:S01]  /*1180*/  ISETP.GE.AND P5, PT, R10, c[0x0][0x1d4], PT ;  /* 0x000075000a007a0c */ /* 0x000fe20003fa6270 */
[----:B------:R-:W-:Y:S02]  /*1190*/  IMAD.IADD R7, R7, 0x1, R14 ;  /* 0x0000000107077824 */ /* 0x000fe400078e020e */
[----:B------:R-:W-:Y:S02]  /*11a0*/  IMAD R16, R161, c[0x0][0x2c4], RZ ;  /* 0x0000b100a1107a24 */ /* 0x000fe400078e02ff */
[----:B------:R-:W-:-:S05]  /*11b0*/  IMAD.SHL.U32 R14, R84, 0x8, RZ ;  /* 0x00000008540e7824 */ /* 0x000fca00078e00ff */
[----:B------:R-:W-:Y:S02]  /*11c0*/  ISETP.GE.AND P3, PT, R14, c[0x0][0x198], PT ;  /* 0x000066000e007a0c */ /* 0x000fe40003f66270 */
[----:B---3--:R-:W-:Y:S01]  /*11d0*/  @P0 SHF.R.S32.HI R5, RZ, 0x1f, R22 ;  /* 0x0000001fff050819 */ /* 0x008fe20000011416 */
[----:B------:R-:W-:Y:S01]  /*11e0*/  @!P0 IMAD.MOV.U32 R5, RZ, RZ, R19 ;  /* 0x000000ffff058224 */ /* 0x000fe200078e0013 */
[----:B------:R-:W-:Y:S01]  /*11f0*/  @P0 MOV R4, R22 ;  /* 0x0000001600040202 */ /* 0x000fe20000000f00 */
[----:B------:R-:W-:Y:S01]  /*1200*/  @!P0 IMAD.MOV.U32 R4, RZ, RZ, R48 ;  /* 0x000000ffff048224 */ /* 0x000fe200078e0030 */
[C---:B------:R-:W-:Y:S02]  /*1210*/  LEA R18, P0, R2.reuse, c[0x0][0x160], 0x1 ;  /* 0x0000580002127a11 */ /* 0x040fe400078008ff */
[----:B------:R-:W-:Y:S02]  /*1220*/  SEL R0, R5, RZ, !P1 ;  /* 0x000000ff05007207 */ /* 0x000fe40004800000 */
[----:B------:R-:W-:-:S02]  /*1230*/  LEA.HI.X R17, R2, c[0x0][0x164], R3, 0x1, P0 ;  /* 0x0000590002117a11 */ /* 0x000fc400000f0c03 */
[----:B------:R-:W-:Y:S01]  /*1240*/  SEL R4, R4, RZ, !P1 ;  /* 0x000000ff04047207 */ /* 0x000fe20004800000 */
[C---:B------:R-:W-:Y:S01]  /*1250*/  IMAD R2, R0.reuse, c[0x0][0x1f0], RZ ;  /* 0x00007c0000027a24 */ /* 0x040fe200078e02ff */
[----:B------:R-:W-:Y:S01]  /*1260*/  ISETP.GE.AND P0, PT, R15, R16, PT ;  /* 0x000000100f00720c */ /* 0x000fe20003f06270 */
[----:B------:R-:W-:Y:S01]  /*1270*/  IMAD R0, R0, c[0x0][0x218], RZ ;  /* 0x0000860000007a24 */ /* 0x000fe200078e02ff */
[----:B------:R-:W-:Y:S01]  /*1280*/  LOP3.LUT P1, RZ, R20, 0x2, RZ, 0xc0, !PT ;  /* 0x0000000214ff7812 */ /* 0x000fe2000782c0ff */
[C---:B------:R-:W-:Y:S01]  /*1290*/  IMAD R11, R4.reuse, c[0x0][0x1f4], R2 ;  /* 0x00007d00040b7a24 */ /* 0x040fe200078e0202 */
[----:B------:R2:W3:Y:S01]  /*12a0*/  SHFL.IDX PT, R5, R17, RZ, 0x1c1f ;  /* 0x001c1fff11057589 */ /* 0x0004e200000e0000 */
[----:B------:R-:W-:-:S04]  /*12b0*/  IMAD.WIDE.U32 R34, R4, c[0x0][0x1f0], R8 ;  /* 0x00007c0004227a25 */ /* 0x000fc800078e0008 */
[C---:B------:R-:W-:Y:S01]  /*12c0*/  IMAD R2, R4.reuse, c[0x0][0x21c], R0 ;  /* 0x0000870004027a24 */ /* 0x040fe200078e0200 */
[----:B------:R-:W-:Y:S01]  /*12d0*/  IADD3 R37, R35, R11, RZ ;  /* 0x0000000b23257210 */ /* 0x000fe20007ffe0ff */
[----:B------:R-:W-:Y:S01]  /*12e0*/  IMAD.WIDE.U32 R30, R4, c[0x0][0x218], R6 ;  /* 0x00008600041e7a25 */ /* 0x000fe200078e0006 */
[----:B------:R2:W-:Y:S01]  /*12f0*/  STL.64 [R1+0x58], R34 ;  /* 0x0000582201007387 */ /* 0x0005e20000100a00 */
[----:B------:R-:W-:Y:S02]  /*1300*/  IADD3 R0, R14, 0x40, RZ ;  /* 0x000000400e007810 */ /* 0x000fe40007ffe0ff */
[----:B------:R-:W-:Y:S01]  /*1310*/  IMAD.IADD R33, R31, 0x1, R2 ;  /* 0x000000011f217824 */ /* 0x000fe200078e0202 */
[----:B------:R2:W-:Y:S01]  /*1320*/  STL.64 [R1+0x60], R30 ;  /* 0x0000601e01007387 */ /* 0x0005e20000100a00 */
[----:B------:R-:W-:Y:S01]  /*1330*/  IMAD.MOV.U32 R6, RZ, RZ, 0x10 ;  /* 0x00000010ff067424 */ /* 0x000fe200078e00ff */
[----:B------:R-:W-:Y:S02]  /*1340*/  ISETP.GE.AND P3, PT, R0, c[0x0][0x198], PT ;  /* 0x0000660000007a0c */ /* 0x000fe40003f66270 */
[----:B------:R2:W-:Y:S02]  /*1350*/  STL [R1+0x4c], R37 ;  /* 0x00004c2501007387 */ /* 0x0005e40000100800 */
[----:B------:R-:W-:-:S02]  /*1360*/  SEL R3, R6, 0xfffffff0, !P1 ;  /* 0xfffffff006037807 */ /* 0x000fc40004800000 */
[----:B------:R2:W-:Y:S01]  /*1370*/  STL [R1+0x54], R33 ;  /* 0x0000542101007387 */ /* 0x0005e20000100800 */
[----:B------:R-:W-:-:S03]  /*1380*/  ISETP.GE.AND P1, PT, R10, c[0x0][0x198], PT ;  /* 0x000066000a007a0c */ /* 0x000fc60003f26270 */
[----:B------:R2:W4:Y:S01]  /*1390*/  SHFL.IDX PT, R4, R18, RZ, 0x1c1f ;  /* 0x001c1fff12047589 */ /* 0x00052200000e0000 */
[----:B------:R-:W-:Y:S01]  /*13a0*/  P2R R11, PR, RZ, 0x2 ;  /* 0x00000002ff0b7803 */ /* 0x000fe20000000000 */
[----:B------:R-:W-:Y:S05]  /*13b0*/  @P0 BRA `(.L_x_617) ;  /* 0x0000010000000947 */ /* 0x000fea0003800000 */
[C---:B---34-:R-:W-:Y:S02]  /*13c0*/  LEA R6, P0, R14.reuse, R4, 0x1 ;  /* 0x000000040e067211 */ /* 0x058fe400078008ff */
[----:B------:R-:W-:Y:S02]  /*13d0*/  SHF.R.S32.HI R2, RZ, 0x1f, R10 ;  /* 0x0000001fff027819 */ /* 0x000fe4000001140a */
[----:B------:R-:W-:Y:S02]  /*13e0*/  SHF.R.S32.HI R8, RZ, 0x1f, R0 ;  /* 0x0000001fff087819 */ /* 0x000fe40000011400 */
[----:B------:R-:W-:Y:S02]  /*13f0*/  LEA.HI.X R7, R14, R5, R13, 0x1, P0 ;  /* 0x000000050e077211 */ /* 0x000fe400000f0c0d */
[----:B------:R-:W-:-:S02]  /*1400*/  LEA.HI R2, R2, R10, RZ, 0x3 ;  /* 0x0000000a02027211 */ /* 0x000fc400078f18ff */
[----:B------:R-:W-:Y:S02]  /*1410*/  ISETP.GE.AND P0, PT, R14, c[0x0][0x198], PT ;  /* 0x000066000e007a0c */ /* 0x000fe40003f06270 */
[----:B------:R-:W-:Y:S02]  /*1420*/  LEA.HI R0, R8, R0, RZ, 0x3 ;  /* 0x0000000008007211 */ /* 0x000fe400078f18ff */
[----:B------:R-:W-:Y:S02]  /*1430*/  LOP3.LUT R8, R2, 0xfffffff8, RZ, 0xc0, !PT ;  /* 0xfffffff802087812 */ /* 0x000fe400078ec0ff */
[----:B------:R-:W-:Y:S01]  /*1440*/  LOP3.LUT R2, R0, 0xfffffff8, RZ, 0xc0, !PT ;  /* 0xfffffff800027812 */ /* 0x000fe200078ec0ff */
[----:B------:R-:W-:Y:S02]  /*1450*/  IMAD.SHL.U32 R0, R226, 0x2, RZ ;  /* 0x00000002e2007824 */ /* 0x000fe400078e00ff */
[----:B------:R-:W-:-:S04]  /*1460*/  IMAD.WIDE R8, R8, 0x2, R4 ;  /* 0x0000000208087825 */ /* 0x000fc800078e0204 */
[----:B------:R-:W-:Y:S01]  /*1470*/  IMAD.WIDE R4, R2, 0x2, R4 ;  /* 0x0000000202047825 */ /* 0x000fe200078e0204 */
[----:B------:R-:W-:Y:S01]  /*1480*/  @!PT LDS RZ, [RZ] ;  /* 0x00000000fffff984 */ /* 0x000fe20000000800 */
[----:B------:R3:W-:Y:S04]  /*1490*/  LDGSTS.E.BYPASS.LTC128B.128 [R0+0x6100], [R6.64], !P0 ;  /* 0x0610000006007fae */ /* 0x0007e8000c101d46 */
[----:B------:R3:W-:Y:S04]  /*14a0*/  LDGSTS.E.BYPASS.LTC128B.128 [R0+0x8100], [R8.64], !P1 ;  /* 0x0810000008007fae */ /* 0x0007e8000c901d46 */
[----:B------:R3:W-:Y:S02]  /*14b0*/  LDGSTS.E.BYPASS.LTC128B.128 [R0+0xa100], [R4.64], !P3 ;  /* 0x0a10000004007fae */ /* 0x0007e4000d901d46 */
.L_x_617:
[----:B---3--:R-:W-:Y:S05]  /*14c0*/  BSYNC B0 ;  /* 0x0000000000007941 */ /* 0x008fea0003800000 */
.L_x_616:
[----:B------:R-:W-:Y:S01]  /*14d0*/  IADD3 R0, R15, 0x20, RZ ;  /* 0x000000200f007810 */ /* 0x000fe20007ffe0ff */
[----:B------:R3:W1:Y:S01]  /*14e0*/  SHFL.IDX PT, R5, R17, 0x1, 0x1c1f ;  /* 0x003c1f0011057f89 */ /* 0x00066200000e0000 */
[----:B------:R-:W-:Y:S02]  /*14f0*/  BSSY B0, `(.L_x_618) ;  /* 0x0000015000007945 */ /* 0x000fe40003800000 */
[----:B------:R-:W-:Y:S01]  /*1500*/  ISETP.GE.AND P0, PT, R0, R16, PT ;  /* 0x000000100000720c */ /* 0x000fe20003f06270 */
[----:B----4-:R3:W4:-:S12]  /*1510*/  SHFL.IDX PT, R4, R18, 0x1, 0x1c1f ;  /* 0x003c1f0012047f89 */ /* 0x01071800000e0000 */
[----:B------:R-:W-:Y:S05]  /*1520*/  @P0 BRA `(.L_x_619) ;  /* 0x0000011000000947 */ /* 0x000fea0003800000 */
[C---:B------:R-:W-:Y:S02]  /*1530*/  IADD3 R0, R14.reuse, 0x40, RZ ;  /* 0x000000400e007810 */ /* 0x040fe40007ffe0ff */
[C---:B----4-:R-:W-:Y:S02]  /*1540*/  LEA R6, P0, R14.reuse, R4, 0x1 ;  /* 0x000000040e067211 */ /* 0x050fe400078008ff */
[----:B------:R-:W-:Y:S02]  /*1550*/  SHF.R.S32.HI R8, RZ, 0x1f, R10 ;  /* 0x0000001fff087819 */ /* 0x000fe4000001140a */
[----:B------:R-:W-:Y:S02]  /*1560*/  SHF.R.S32.HI R2, RZ, 0x1f, R0 ;  /* 0x0000001fff027819 */ /* 0x000fe40000011400 */
[----:B-1----:R-:W-:Y:S02]  /*1570*/  LEA.HI.X R7, R14, R5, R13, 0x1, P0 ;  /* 0x000000050e077211 */ /* 0x002fe400000f0c0d */
        /* <DEDUP_REMOVED lines=12> */
.L_x_619:
[----:B------:R-:W-:Y:S05]  /*1640*/  BSYNC B0 ;  /* 0x0000000000007941 */ /* 0x000fea0003800000 */
.L_x_618:
[----:B-1----:R-:W-:Y:S01]  /*1650*/  IADD3 R0, R15, 0x40, RZ ;  /* 0x000000400f007810 */ /* 0x002fe20007ffe0ff */
[----:B------:R1:W2:Y:S01]  /*1660*/  SHFL.IDX PT, R5, R17, 0x2, 0x1c1f ;  /* 0x005c1f0011057f89 */ /* 0x0002a200000e0000 */
        /* <DEDUP_REMOVED lines=8> */
[----:B--2---:R-:W-:Y:S02]  /*16f0*/  LEA.HI.X R7, R14, R5, R13, 0x1, P0 ;  /* 0x000000050e077211 */ /* 0x004fe400000f0c0d */
        /* <DEDUP_REMOVED lines=12> */
.L_x_621:
[----:B------:R-:W-:Y:S05]  /*17c0*/  BSYNC B0 ;  /* 0x0000000000007941 */ /* 0x000fea0003800000 */
.L_x_620:
[----:B--2-4-:R-:W2:Y:S01]  /*17d0*/  SHFL.IDX PT, R4, R18, 0x3, 0x1c1f ;  /* 0x007c1f0012047f89 */ /* 0x014ea200000e0000 */
[----:B------:R-:W-:Y:S01]  /*17e0*/  IADD3 R0, R15, 0x60, RZ ;  /* 0x000000600f007810 */ /* 0x000fe20007ffe0ff */
[----:B------:R-:W-:Y:S01]  /*17f0*/  IMAD.SHL.U32 R226, R226, 0x2, RZ ;  /* 0x00000002e2e27824 */ /* 0x000fe200078e00ff */
[----:B------:R-:W-:Y:S01]  /*1800*/  P2R R2, PR, RZ, 0x4 ;  /* 0x00000004ff027803 */ /* 0x000fe20000000000 */
[----:B------:R-:W4:Y:S01]  /*1810*/  SHFL.IDX PT, R5, R17, 0x3, 0x1c1f ;  /* 0x007c1f0011057f89 */ /* 0x000f2200000e0000 */
[----:B------:R-:W-:Y:S01]  /*1820*/  ISETP.GE.AND P1, PT, R0, R16, PT ;  /* 0x000000100000720c */ /* 0x000fe20003f26270 */
[----:B------:R-:W-:Y:S01]  /*1830*/  IMAD.IADD R8, R159, 0x1, -R24 ;  /* 0x000000019f087824 */ /* 0x000fe200078e0a18 */
[----:B------:R-:W-:Y:S01]  /*1840*/  ISETP.GE.AND P2, PT, R14, c[0x0][0x198], PT ;  /* 0x000066000e007a0c */ /* 0x000fe20003f46270 */
[----:B------:R-:W-:Y:S01]  /*1850*/  IMAD.MOV.U32 R9, RZ, RZ, c[0x0][0x1e0] ;  /* 0x00007800ff097624 */ /* 0x000fe200078e00ff */
[----:B------:R-:W-:Y:S01]  /*1860*/  IADD3 R148, R204, -0x1, RZ ;  /* 0xffffffffcc947810 */ /* 0x000fe20007ffe0ff */
[----:B------:R-:W-:Y:S01]  /*1870*/  IMAD.MOV.U32 R162, RZ, RZ, R36 ;  /* 0x000000ffffa27224 */ /* 0x000fe200078e0024 */
[----:B------:R-:W-:Y:S01]  /*1880*/  SHF.R.S32.HI R12, RZ, 0x4, R27 ;  /* 0x00000004ff0c7819 */ /* 0x000fe2000001141b */
[----:B------:R-:W-:-:S02]  /*1890*/  IMAD.MOV.U32 R163, RZ, RZ, R37 ;  /* 0x000000ffffa37224 */ /* 0x000fc400078e0025 */
[C---:B------:R-:W-:Y:S02]  /*18a0*/  IMAD.SHL.U32 R155, R9.reuse, 0x40, RZ ;  /* 0x00000040099b7824 */ /* 0x040fe400078e00ff */
[----:B------:R-:W-:Y:S02]  /*18b0*/  IMAD.MOV.U32 R162, RZ, RZ, R34 ;  /* 0x000000ffffa27224 */ /* 0x000fe400078e0022 */
[----:B------:R-:W-:Y:S01]  /*18c0*/  @!P1 IADD3 R0, R14, 0x40, RZ ;  /* 0x000000400e009810 */ /* 0x000fe20007ffe0ff */
[----:B------:R-:W-:Y:S02]  /*18d0*/  IMAD.SHL.U32 R156, R9, 0x20, RZ ;  /* 0x00000020099c7824 */ /* 0x000fe400078e00ff */
[----:B------:R-:W-:Y:S01]  /*18e0*/  IMAD R86, R148, -0x40, R159 ;  /* 0xffffffc094567824 */ /* 0x000fe200078e029f */
[----:B------:R-:W-:Y:S01]  /*18f0*/  STL.64 [R1+0x48], R162 ;  /* 0x000048a201007387 */ /* 0x000fe20000100a00 */
[----:B--2---:R-:W-:-:S04]  /*1900*/  @!P1 LEA R6, P0, R14, R4, 0x1 ;  /* 0x000000040e069211 */ /* 0x004fc800078008ff */
[----:B----4-:R-:W-:Y:S01]  /*1910*/  @!P1 LEA.HI.X R7, R14, R5, R13, 0x1, P0 ;  /* 0x000000050e079211 */ /* 0x010fe200000f0c0d */
[----:B------:R-:W-:Y:S01]  /*1920*/  IMAD.MOV.U32 R14, RZ, RZ, 0x6 ;  /* 0x00000006ff0e7424 */ /* 0x000fe200078e00ff */
[----:B------:R-:W-:Y:S02]  /*1930*/  ISETP.NE.AND P0, PT, R11, RZ, PT ;  /* 0x000000ff0b00720c */ /* 0x000fe40003f05270 */
[----:B------:R-:W-:Y:S01]  /*1940*/  SHF.R.S32.HI R13, RZ, 0x1f, R148 ;  /* 0x0000001fff0d7819 */ /* 0x000fe20000011494 */
[----:B------:R-:W-:Y:S01]  /*1950*/  @!PT LDS RZ, [RZ] ;  /* 0x00000000fffff984 */ /* 0x000fe20000000800 */
[----:B------:R2:W-:Y:S01]  /*1960*/  @!P1 LDGSTS.E.BYPASS.LTC128B.128 [R226+0x7900], [R6.64], !P2 ;  /* 0x0790000006e29fae */ /* 0x0005e2000d101d46 */
[----:B------:R-:W-:Y:S02]  /*1970*/  ISETP.NE.AND P2, PT, R2, RZ, PT ;  /* 0x000000ff0200720c */ /* 0x000fe40003f45270 */
[----:B------:R-:W-:Y:S02]  /*1980*/  @!P1 SHF.R.S32.HI R2, RZ, 0x1f, R0 ;  /* 0x0000001fff029819 */ /* 0x000fe40000011400 */
[----:B------:R-:W-:-:S02]  /*1990*/  SHF.L.U64.HI R154, R9, R14, c[0x0][0x1e4] ;  /* 0x00007900099a7619 */ /* 0x000fc4000001020e */
[----:B------:R-:W-:Y:S02]  /*19a0*/  @!P1 LEA.HI R0, R2, R0, RZ, 0x3 ;  /* 0x0000000002009211 */ /* 0x000fe400078f18ff */
[----:B------:R-:W-:Y:S02]  /*19b0*/  SHF.R.S32.HI R11, RZ, 0x1f, R23 ;  /* 0x0000001fff0b7819 */ /* 0x000fe40000011417 */
[----:B------:R-:W-:Y:S01]  /*19c0*/  @!P1 LOP3.LUT R2, R0, 0xfffffff8, RZ, 0xc0, !PT ;  /* 0xfffffff800029812 */ /* 0x000fe200078ec0ff */
[----:B------:R-:W-:Y:S01]  /*19d0*/  IMAD R0, R148, -0x40, R8 ;  /* 0xffffffc094007824 */ /* 0x000fe200078e0208 */
[----:B------:R-:W-:Y:S02]  /*19e0*/  LEA.HI R11, R11, R23, RZ, 0x3 ;  /* 0x000000170b0b7211 */ /* 0x000fe400078f18ff */
[----:B--2---:R-:W-:-:S04]  /*19f0*/  @!P1 SHF.R.S32.HI R6, RZ, 0x1f, R10 ;  /* 0x0000001fff069819 */ /* 0x004fc8000001140a */
[----:B------:R-:W-:-:S04]  /*1a00*/  @!P1 LEA.HI R6, R6, R10, RZ, 0x3 ;  /* 0x0000000a06069211 */ /* 0x000fc800078f18ff */
[----:B------:R-:W-:-:S05]  /*1a10*/  @!P1 LOP3.LUT R6, R6, 0xfffffff8, RZ, 0xc0, !PT ;  /* 0xfffffff806069812 */ /* 0x000fca00078ec0ff */
[----:B------:R-:W-:-:S04]  /*1a20*/  @!P1 IMAD.WIDE R6, R6, 0x2, R4 ;  /* 0x0000000206069825 */ /* 0x000fc800078e0204 */
[----:B------:R-:W-:Y:S01]  /*1a30*/  @!P1 IMAD.WIDE R4, R2, 0x2, R4 ;  /* 0x0000000202049825 */ /* 0x000fe200078e0204 */
[----:B------:R2:W-:Y:S01]  /*1a40*/  @!P1 LDGSTS.E.BYPASS.LTC128B.128 [R226+0x9900], [R6.64], !P0 ;  /* 0x0990000006e29fae */ /* 0x0005e2000c101d46 */
[----:B------:R-:W-:Y:S02]  /*1a50*/  ISETP.GE.AND P0, PT, R0, 0x1, PT ;  /* 0x000000010000780c */ /* 0x000fe40003f06270 */
[----:B------:R-:W-:Y:S01]  /*1a60*/  LOP3.LUT R2, R28, 0xfffffff8, RZ, 0xc0, !PT ;  /* 0xfffffff81c027812 */ /* 0x000fe200078ec0ff */
[----:B------:R4:W-:Y:S01]  /*1a70*/  @!P1 LDGSTS.E.BYPASS.LTC128B.128 [R226+0xb900], [R4.64], !P3 ;  /* 0x0b90000004e29fae */ /* 0x0009e2000d901d46 */
[----:B------:R-:W-:Y:S01]  /*1a80*/  ISETP.GE.AND P3, PT, R0, 0x21, PT ;  /* 0x000000210000780c */ /* 0x000fe20003f66270 */
[----:B------:R-:W-:Y:S02]  /*1a90*/  IMAD R0, R154, R148, RZ ;  /* 0x000000949a007224 */ /* 0x000fe400078e02ff */
[----:B------:R-:W0:Y:S01]  /*1aa0*/  LDGDEPBAR ;  /* 0x00000000000079af */ /* 0x000e220000000000 */
[----:B------:R-:W-:-:S02]  /*1ab0*/  IMAD.IADD R2, R157, 0x1, -R2 ;  /* 0x000000019d027824 */ /* 0x000fc400078e0a02 */
[----:B------:R-:W-:-:S03]  /*1ac0*/  IMAD R0, R13, R155, R0 ;  /* 0x0000009b0d007224 */ /* 0x000fc600078e0200 */
[----:B------:R-:W-:-:S04]  /*1ad0*/  LEA.HI R8, R2, R2, RZ, 0x1 ;  /* 0x0000000202087211 */ /* 0x000fc800078f08ff */
[----:B------:R-:W-:-:S05]  /*1ae0*/  LOP3.LUT R10, R8, 0x3fffffe, RZ, 0xc0, !PT ;  /* 0x03fffffe080a7812 */ /* 0x000fca00078ec0ff */
[----:B------:R-:W-:Y:S02]  /*1af0*/  IMAD.IADD R10, R2, 0x1, -R10 ;  /* 0x00000001020a7824 */ /* 0x000fe400078e0a0a */
[----:B------:R-:W-:Y:S02]  /*1b00*/  IMAD.SHL.U32 R2, R20, 0x40, RZ ;  /* 0x0000004014027824 */ /* 0x000fe400078e00ff */
[----:B--2---:R-:W-:-:S03]  /*1b10*/  IMAD.MOV.U32 R6, RZ, RZ, 0x5 ;  /* 0x00000005ff067424 */ /* 0x004fc600078e00ff */
[----:B------:R-:W-:Y:S01]  /*1b20*/  LOP3.LUT R2, R2, 0xc0, RZ, 0xc0, !PT ;  /* 0x000000c002027812 */ /* 0x000fe200078ec0ff */
[----:B----4-:R-:W-:Y:S01]  /*1b30*/  IMAD.WIDE.U32 R4, R148, R155, R162 ;  /* 0x0000009b94047225 */ /* 0x010fe200078e00a2 */
[----:B------:R-:W-:Y:S02]  /*1b40*/  SHF.L.U64.HI R158, R9, R6, c[0x0][0x1e4] ;  /* 0x00007900099e7619 */ /* 0x000fe40000010206 */
[----:B------:R-:W-:Y:S01]  /*1b50*/  LEA.HI R9, R27, R12, RZ, 0x1 ;  /* 0x0000000c1b097211 */ /* 0x000fe200078f08ff */
[----:B------:R-:W-:Y:S01]  /*1b60*/  IMAD.IADD R0, R5, 0x1, R0 ;  /* 0x0000000105007824 */ /* 0x000fe200078e0200 */
[----:B------:R-:W-:Y:S01]  /*1b70*/  BAR.SYNC.DEFER_BLOCKING 0x0 ;  /* 0x0000000000007b1d */ /* 0x000fe20000010000 */
[C---:B------:R-:W-:Y:S02]  /*1b80*/  @P0 LEA R6, P1, R4.reuse, c[0x0][0x1c8], 0x1 ;  /* 0x0000720004060a11 */ /* 0x040fe400078208ff */
[----:B------:R-:W-:Y:S02]  /*1b90*/  LOP3.LUT R9, R9, 0xfffffffe, RZ, 0xc0, !PT ;  /* 0xfffffffe09097812 */ /* 0x000fe400078ec0ff */
[----:B------:R-:W-:-:S02]  /*1ba0*/  @P0 LEA.HI.X R7, R4, c[0x0][0x1cc], R0, 0x1, P1 ;  /* 0x0000730004070a11 */ /* 0x000fc400008f0c00 */
[----:B------:R-:W-:Y:S01]  /*1bb0*/  @P3 IADD3 R5, P1, R156, R4, RZ ;  /* 0x000000049c053210 */ /* 0x000fe20007f3e0ff */
[----:B------:R-:W-:Y:S01]  /*1bc0*/  IMAD.IADD R9, R12, 0x1, -R9 ;  /* 0x000000010c097824 */ /* 0x000fe200078e0a09 */
[----:B------:R-:W-:Y:S02]  /*1bd0*/  LOP3.LUT R4, R25, 0x7fffffe, RZ, 0xc0, !PT ;  /* 0x07fffffe19047812 */ /* 0x000fe400078ec0ff */
[----:B------:R-:W-:Y:S01]  /*1be0*/  SHF.R.S32.HI R12, RZ, 0x1, R8 ;  /* 0x00000001ff0c7819 */ /* 0x000fe20000011408 */
[----:B------:R-:W-:Y:S02]  /*1bf0*/  @P3 IMAD.X R0, R158, 0x1, R0, P1 ;  /* 0x000000019e003824 */ /* 0x000fe400008e0600 */
[----:B------:R-:W-:Y:S01]  /*1c00*/  IMAD.IADD R151, R23, 0x1, -R4 ;  /* 0x0000000117977824 */ /* 0x000fe200078e0a04 */
[----:B------:R-:W-:Y:S01]  /*1c10*/  @P3 LEA R4, P1, R5, c[0x0][0x1c8], 0x1 ;  /* 0x0000720005043a11 */ /* 0x000fe200078208ff */
[----:B------:R-:W-:-:S03]  /*1c20*/  IMAD R10, R9, 0x8, R10 ;  /* 0x00000008090a7824 */ /* 0x000fc600078e020a */
[----:B------:R-:W-:Y:S01]  /*1c30*/  @P3 LEA.HI.X R5, R5, c[0x0][0x1cc], R0, 0x1, P1 ;  /* 0x0000730005053a11 */ /* 0x000fe200008f0c00 */
[C---:B------:R-:W-:Y:S01]  /*1c40*/  IMAD.SHL.U32 R0, R12.reuse, 0x40, RZ ;  /* 0x000000400c007824 */ /* 0x040fe200078e00ff */
[----:B------:R-:W-:Y:S01]  /*1c50*/  LOP3.LUT P1, RZ, R12, 0x2, RZ, 0xc0, !PT ;  /* 0x000000020cff7812 */ /* 0x000fe2000782c0ff */
[----:B------:R-:W-:Y:S01]  /*1c60*/  @!PT LDS RZ, [RZ] ;  /* 0x00000000fffff984 */ /* 0x000fe20000000800 */
[----:B------:R-:W-:Y:S01]  /*1c70*/  @!PT LDS RZ, [RZ] ;  /* 0x00000000fffff984 */ /* 0x000fe20000000800 */
[----:B------:R-:W-:Y:S01]  /*1c80*/  @!PT LDS RZ, [RZ] ;  /* 0x00000000fffff984 */ /* 0x000fe20000000800 */
[----:B------:R2:W-:Y:S03]  /*1c90*/  @P0 LDGSTS.E.BYPASS.LTC128B.128 [R226+0x3100], [R6.64], !P6 ;  /* 0x0310000006e20fae */ /* 0x0005e6000f101d46 */
[----:B------:R-:W-:Y:S01]  /*1ca0*/  LOP3.LUT R0, R0, 0xc0, RZ, 0xc0, !PT ;  /* 0x000000c000007812 */ /* 0x000fe200078ec0ff */
[----:B------:R2:W-:Y:S04]  /*1cb0*/  @P0 LDGSTS.E.BYPASS.LTC128B.128 [R226+0x4100], [R6.64+0x40], !P5 ;  /* 0x0410004006e20fae */ /* 0x0005e8000e901d46 */
[----:B------:R2:W-:Y:S04]  /*1cc0*/  @P0 LDGSTS.E.BYPASS.LTC128B.128 [R226+0x5100], [R6.64+0x80], !P4 ;  /* 0x0510008006e20fae */ /* 0x0005e8000e101d46 */
[----:B------:R4:W-:Y:S04]  /*1cd0*/  @P3 LDGSTS.E.BYPASS.LTC128B.128 [R226+0x3900], [R4.64], !P6 ;  /* 0x0390000004e23fae */ /* 0x0009e8000f101d46 */
[----:B------:R4:W-:Y:S04]  /*1ce0*/  @P3 LDGSTS.E.BYPASS.LTC128B.128 [R226+0x4900], [R4.64+0x40], !P5 ;  /* 0x0490004004e23fae */ /* 0x0009e8000e901d46 */
[----:B------:R4:W-:Y:S04]  /*1cf0*/  @P3 LDGSTS.E.BYPASS.LTC128B.128 [R226+0x5900], [R4.64+0x80], !P4 ;  /* 0x0590008004e23fae */ /* 0x0009e8000e101d46 */
[----:B------:R-:W0:Y:S01]  /*1d00*/  LDGDEPBAR ;  /* 0x00000000000079af */ /* 0x000e220000000000 */
[----:B--2---:R-:W-:-:S02]  /*1d10*/  IMAD.SHL.U32 R7, R26, 0x8, RZ ;  /* 0x000000081a077824 */ /* 0x004fc400078e00ff */
[----:B----4-:R-:W-:Y:S01]  /*1d20*/  IMAD.SHL.U32 R5, R11, 0x20, RZ ;  /* 0x000000200b057824 */ /* 0x010fe200078e00ff */
[----:B------:R-:W-:-:S04]  /*1d30*/  DEPBAR.LE SB0, 0x1 ;  /* 0x000080400000791a */ /* 0x000fc80000000000 */
[----:B------:R-:W-:Y:S01]  /*1d40*/  IMAD.SHL.U32 R4, R9, 0x8, RZ ;  /* 0x0000000809047824 */ /* 0x000fe200078e00ff */
[----:B------:R-:W-:Y:S01]  /*1d50*/  LOP3.LUT R149, R5, 0xffffff00, RZ, 0xc0, !PT ;  /* 0xffffff0005957812 */ /* 0x000fe200078ec0ff */
[----:B------:R-:W-:-:S04]  /*1d60*/  DEPBAR.LE SB0, 0x0 ;  /* 0x000080000000791a */ /* 0x000fc80000000000 */
[----:B------:R-:W-:Y:S01]  /*1d70*/  LOP3.LUT R6, R2, 0x8, R4, 0xf8, !PT ;  /* 0x0000000802067812 */ /* 0x000fe200078ef804 */
[----:B------:R-:W-:Y:S01]  /*1d80*/  IMAD R4, R152, 0x200, R149 ;  /* 0x0000020098047824 */ /* 0x000fe200078e0295 */
[----:B------:R-:W-:Y:S02]  /*1d90*/  SHF.R.U32.HI R5, RZ, 0x3, R2 ;  /* 0x00000003ff057819 */ /* 0x000fe40000011602 */
[----:B------:R-:W-:Y:S02]  /*1da0*/  LOP3.LUT R2, R0, 0x8, R7, 0xf8, !PT ;  /* 0x0000000800027812 */ /* 0x000fe400078ef807 */
[----:B------:R-:W-:Y:S02]  /*1db0*/  SHF.R.U32.HI R0, RZ, 0x3, R0 ;  /* 0x00000003ff007819 */ /* 0x000fe40000011600 */
[----:B------:R-:W-:Y:S01]  /*1dc0*/  LOP3.LUT R150, R6, R5, RZ, 0x3c, !PT ;  /* 0x0000000506967212 */ /* 0x000fe200078e3cff */
[----:B------:R-:W-:Y:S01]  /*1dd0*/  IMAD R5, R13, c[0x0][0x208], RZ ;  /* 0x000082000d057a24 */ /* 0x000fe200078e02ff */
[----:B------:R-:W-:Y:S01]  /*1de0*/  LOP3.LUT R0, R2, R0, RZ, 0x3c, !PT ;  /* 0x0000000002007212 */ /* 0x000fe200078e3cff */
[----:B------:R-:W-:-:S04]  /*1df0*/  IMAD.WIDE.U32 R6, R148, c[0x0][0x208], RZ ;  /* 0x0000820094067a25 */ /* 0x000fc800078e00ff */
[----:B------:R-:W-:Y:S02]  /*1e00*/  IMAD R5, R148, c[0x0][0x20c], R5 ;  /* 0x0000830094057a24 */ /* 0x000fe400078e0205 */
[----:B------:R-:W-:Y:S01]  /*1e10*/  IMAD R2, R151, 0x20, R4 ;  /* 0x0000002097027824 */ /* 0x000fe200078e0204 */
[----:B------:R-:W-:Y:S01]  /*1e20*/  BAR.SYNC.DEFER_BLOCKING 0x0 ;  /* 0x0000000000007b1d */ /* 0x000fe20000010000 */
[----:B------:R-:W-:Y:S01]  /*1e30*/  IMAD.U32 R0, R10, 0x20, R0 ;  /* 0x000000200a007824 */ /* 0x000fe200078e0000 */
[----:B------:R-:W-:Y:S01]  /*1e40*/  LEA R4, P0, R6, R30, 0x6 ;  /* 0x0000001e06047211 */ /* 0x000fe200078030ff */
[----:B------:R-:W-:Y:S02]  /*1e50*/  IMAD.IADD R5, R7, 0x1, R5 ;  /* 0x0000000107057824 */ /* 0x000fe400078e0205 */
[----:B------:R-:W-:Y:S02]  /*1e60*/  IMAD.SHL.U32 R208, R0, 0x2, RZ ;  /* 0x0000000200d07824 */ /* 0x000fe400078e00ff */
[----:B------:R-:W-:Y:S01]  /*1e70*/  IMAD.IADD R2, R150, 0x1, R2 ;  /* 0x0000000196027824 */ /* 0x000fe200078e0202 */
[----:B------:R-:W-:-:S02]  /*1e80*/  LEA.HI.X R0, R6, R33, R5, 0x6, P0 ;  /* 0x0000002106007211 */ /* 0x000fc400000f3405 */
[----:B------:R-:W-:Y:S01]  /*1e90*/  LEA R16, P0, R4, c[0x0][0x1f8], 0x1 ;  /* 0x00007e0004107a11 */ /* 0x000fe200078008ff */
[----:B------:R-:W-:Y:S01]  /*1ea0*/  IMAD.SHL.U32 R211, R2, 0x2, RZ ;  /* 0x0000000202d37824 */ /* 0x000fe200078e00ff */
[----:B------:R-:W-:Y:S02]  /*1eb0*/  SEL R2, RZ, 0x1, P6 ;  /* 0x00000001ff027807 */ /* 0x000fe40003000000 */
[----:B-1-3--:R-:W-:Y:S01]  /*1ec0*/  LEA.HI.X R17, R4, c[0x0][0x1fc], R0, 0x1, P0 ;  /* 0x00007f0004117a11 */ /* 0x00afe200000f0c00 */
[----:B------:R-:W-:Y:S01]  /*1ed0*/  IMAD.MOV.U32 R0, RZ, RZ, c[0x0][0x208] ;  /* 0x00008200ff007624 */ /* 0x000fe200078e00ff */
[----:B------:R-:W-:Y:S01]  /*1ee0*/  SEL R6, RZ, 0x2, P5 ;  /* 0x00000002ff067807 */ /* 0x000fe20002800000 */
[----:B------:R-:W-:Y:S01]  /*1ef0*/  IMAD R212, R3, 0x2, R211 ;  /* 0x0000000203d47824 */ /* 0x000fe200078e02d3 */
[----:B------:R-:W-:Y:S01]  /*1f00*/  SEL R5, RZ, 0x4, P4 ;  /* 0x00000004ff057807 */ /* 0x000fe20002000000 */
[C---:B------:R-:W-:Y:S01]  /*1f10*/  IMAD.SHL.U32 R12, R0.reuse, 0x40, RZ ;  /* 0x00000040000c7824 */ /* 0x040fe200078e00ff */
[----:B------:R-:W-:Y:S01]  /*1f20*/  SHF.L.U64.HI R21, R0, R14, c[0x0][0x20c] ;  /* 0x0000830000157619 */ /* 0x000fe2000001020e */
[----:B------:R-:W-:Y:S01]  /*1f30*/  IMAD.IADD R0, R86, 0x1, -R24 ;  /* 0x0000000156007824 */ /* 0x000fe200078e0a18 */
[----:B------:R-:W-:-:S02]  /*1f40*/  IADD3 R20, R5, R6, R2 ;  /* 0x0000000605147210 */ /* 0x000fc40007ffe002 */
[C---:B------:R-:W-:Y:S01]  /*1f50*/  IADD3 R2, R208.reuse, 0x3100, RZ ;  /* 0x00003100d0027810 */ /* 0x040fe20007ffe0ff */
[----:B------:R-:W-:Y:S01]  /*1f60*/  LDSM.16.M88.4 R8, [R211+0x7100] ;  /* 0x00710000d308783b */ /* 0x000fe20000000200 */
[----:B------:R-:W-:Y:S02]  /*1f70*/  IADD3 R213, R208, 0x3120, RZ ;  /* 0x00003120d0d57810 */ /* 0x000fe40007ffe0ff */
[----:B------:R-:W-:Y:S01]  /*1f80*/  IADD3 R18, P0, R12, R16, RZ ;  /* 0x000000100c127210 */ /* 0x000fe20007f1e0ff */
[----:B------:R-:W1:Y:S01]  /*1f90*/  LDSM.16.M88.4 R28, [R208+0x3100] ;  /* 0x00310000d01c783b */ /* 0x000e620000000200 */
[----:B------:R-:W-:Y:S02]  /*1fa0*/  @P1 IADD3 R213, R2, -0x20, RZ ;  /* 0xffffffe002d51810 */ /* 0x000fe40007ffe0ff */
[----:B------:R-:W-:Y:S01]  /*1fb0*/  LOP3.LUT P1, RZ, R20, 0x2, RZ, 0xc0, !PT ;  /* 0x0000000214ff7812 */ /* 0x000fe2000782c0ff */
[----:B------:R-:W2:Y:S01]  /*1fc0*/  LDSM.16.M88.4 R32, [R208+0x3500] ;  /* 0x00350000d020783b */ /* 0x000ea20000000200 */
[C---:B------:R-:W-:Y:S01]  /*1fd0*/  ISETP.LT.OR P3, PT, R0.reuse, 0x1, P6 ;  /* 0x000000010000780c */ /* 0x040fe20003761670 */
[----:B------:R-:W-:Y:S01]  /*1fe0*/  IMAD.X R19, R21, 0x1, R17, P0 ;  /* 0x0000000115137824 */ /* 0x000fe200000e0611 */
[C---:B------:R-:W-:Y:S01]  /*1ff0*/  ISETP.LT.OR P0, PT, R0.reuse, 0x1, !P1 ;  /* 0x000000010000780c */ /* 0x040fe20004f01670 */
[----:B------:R-:W3:Y:S01]  /*2000*/  LDSM.16.M88.4 R44, [R208+0x3900] ;  /* 0x00390000d02c783b */ /* 0x000ee20000000200 */
[----:B------:R-:W-:-:S02]  /*2010*/  ISETP.LT.OR P1, PT, R0, 0x21, !P1 ;  /* 0x000000210000780c */ /* 0x000fc40004f21670 */
[----:B------:R-:W-:Y:S01]  /*2020*/  LOP3.LUT R2, R153, 0xffffffe0, RZ, 0xc0, !PT ;  /* 0xffffffe099027812 */ /* 0x000fe200078ec0ff */
[----:B------:R-:W4:Y:S04]  /*2030*/  LDSM.16.M88.4 R40, [R208+0x3d00] ;  /* 0x003d0000d028783b */ /* 0x000f280000000200 */
[----:B------:R-:W5:Y:S01]  /*2040*/  LDSM.16.M88.4 R12, [R211+0x6100] ;  /* 0x00610000d30c783b */ /* 0x000f620000000200 */
[----:B------:R-:W-:-:S03]  /*2050*/  IMAD.IADD R2, R157, 0x1, -R2 ;  /* 0x000000019d027824 */ /* 0x000fc600078e0a02 */
[----:B------:R-:W-:Y:S04]  /*2060*/  LDSM.16.M88.4 R24, [R212+0x6100] ;  /* 0x00610000d418783b */ /* 0x000fe80000000200 */
[----:B------:R-:W-:Y:S04]  /*2070*/  LDSM.16.M88.4 R4, [R212+0x7100] ;  /* 0x00710000d404783b */ /* 0x000fe80000000200 */
[----:B------:R-:W5:Y:S04]  /*2080*/  LDSM.16.M88.4 R48, [R213] ;  /* 0x00000000d530783b */ /* 0x000f680000000200 */
[----:B------:R-:W-:Y:S04]  /*2090*/  LDSM.16.M88.4 R72, [R213+0x400] ;  /* 0x00040000d548783b */ /* 0x000fe80000000200 */
[----:B------:R-:W-:Y:S04]  /*20a0*/  LDSM.16.M88.4 R68, [R213+0x800] ;  /* 0x00080000d544783b */ /* 0x000fe80000000200 */
        /* <DEDUP_REMOVED lines=11> */
[----:B---3--:R-:W-:Y:S04]  /*2160*/  HMMA.16816.F32.BF16 R76, R8, R44, RZ ;  /* 0x0000002c084c723c */ /* 0x008fe800000418ff */
[----:B------:R1:W-:Y:S01]  /*2170*/  LDGSTS.E.BYPASS.LTC128B.128 [R226+0x2100], [R16.64+0x80], !P0 ;  /* 0x0210008010e27fae */ /* 0x0003e2000c101d46 */
[----:B------:R-:W-:-:S03]  /*2180*/  ISETP.LT.OR P0, PT, R0, 0x21, P6 ;  /* 0x000000210000780c */ /* 0x000fc60003701670 */
[C---:B----4-:R-:W-:Y:S08]  /*2190*/  HMMA.16816.F32.BF16 R56, R8.reuse, R40, RZ ;  /* 0x000000280838723c */ /* 0x050ff000000418ff */
[----:B------:R-:W-:Y:S02]  /*21a0*/  HMMA.16816.F32.BF16 R88, R8, R30, RZ ;  /* 0x0000001e0858723c */ /* 0x000fe400000418ff */
[----:B------:R1:W-:Y:S01]  /*21b0*/  LDGSTS.E.BYPASS.LTC128B.128 [R226+0x900], [R18.64], !P0 ;  /* 0x0090000012e27fae */ /* 0x0003e2000c101d46 */
[----:B------:R-:W-:-:S02]  /*21c0*/  ISETP.GE.AND P0, PT, R204, 0x2, PT ;  /* 0x00000002cc00780c */ /* 0x000fc40003f06270 */
[----:B------:R-:W-:Y:S01]  /*21d0*/  IADD3 R204, R204, -0x2, RZ ;  /* 0xfffffffecccc7810 */ /* 0x000fe20007ffe0ff */
[----:B------:R1:W-:Y:S02]  /*21e0*/  LDGSTS.E.BYPASS.LTC128B.128 [R226+0x1900], [R18.64+0x40], !P1 ;  /* 0x0190004012e27fae */ /* 0x0003e4000c901d46 */
[C---:B------:R-:W-:Y:S02]  /*21f0*/  HMMA.16816.F32.BF16 R100, R8.reuse, R34, RZ ;  /* 0x000000220864723c */ /* 0x040fe400000418ff */
[----:B------:R1:W-:Y:S04]  /*2200*/  LDGSTS.E.BYPASS.LTC128B.128 [R226+0x2900], [R18.64+0x80], !P3 ;  /* 0x0290008012e27fae */ /* 0x0003e8000d901d46 */
[----:B------:R-:W-:Y:S02]  /*2210*/  LDSM.16.M88.4 R36, [R208+0x4100] ;  /* 0x00410000d024783b */ /* 0x000fe40000000200 */
[C---:B------:R-:W-:Y:S02]  /*2220*/  HMMA.16816.F32.BF16 R96, R8.reuse, R46, RZ ;  /* 0x0000002e0860723c */ /* 0x040fe400000418ff */
[----:B------:R-:W-:Y:S04]  /*2230*/  LDSM.16.M88.4 R20, [R211+0x9100] ;  /* 0x00910000d314783b */ /* 0x000fe80000000200 */
[----:B------:R-:W0:Y:S02]  /*2240*/  LDGDEPBAR ;  /* 0x00000000000079af */ /* 0x000e240000000000 */
[----:B------:R-:W-:Y:S08]  /*2250*/  HMMA.16816.F32.BF16 R60, R8, R42, RZ ;  /* 0x0000002a083c723c */ /* 0x000ff000000418ff */
[C---:B-----5:R-:W-:Y:S01]  /*2260*/  HMMA.16816.F32.BF16 R8, R12.reuse, R28, RZ ;  /* 0x0000001c0c08723c */ /* 0x060fe200000418ff */
[----:B-1----:R-:W-:Y:S07]  /*2270*/  LDSM.16.M88.4 R16, [R212+0x8100] ;  /* 0x00810000d410783b */ /* 0x002fee0000000200 */
[C---:B------:R-:W-:Y:S01]  /*2280*/  HMMA.16816.F32.BF16 R108, R12.reuse, R30, RZ ;  /* 0x0000001e0c6c723c */ /* 0x040fe200000418ff */
[----:B------:R-:W1:Y:S07]  /*2290*/  LDSM.16.M88.4 R28, [R211+0x8100] ;  /* 0x00810000d31c783b */ /* 0x000e6e0000000200 */
[C---:B------:R-:W-:Y:S08]  /*22a0*/  HMMA.16816.F32.BF16 R92, R12.reuse, R44, RZ ;  /* 0x0000002c0c5c723c */ /* 0x040ff000000418ff */
[C---:B------:R-:W-:Y:S08]  /*22b0*/  HMMA.16816.F32.BF16 R116, R12.reuse, R46, RZ ;  /* 0x0000002e0c74723c */ /* 0x040ff000000418ff */
[C---:B------:R-:W-:Y:S08]  /*22c0*/  HMMA.16816.F32.BF16 R44, R12.reuse, R40, RZ ;  /* 0x000000280c2c723c */ /* 0x040ff000000418ff */
[----:B------:R-:W-:Y:S08]  /*22d0*/  HMMA.16816.F32.BF16 R112, R12, R42, RZ ;  /* 0x0000002a0c70723c */ /* 0x000ff000000418ff */
[----:B------:R-:W-:Y:S08]  /*22e0*/  HMMA.16816.F32.BF16 R40, R24, R48, R8 ;  /* 0x000000301828723c */ /* 0x000ff00000041808 */
[C---:B------:R-:W-:Y:S08]  /*22f0*/  HMMA.16816.F32.BF16 R128, R4.reuse, R64, R56 ;  /* 0x000000400480723c */ /* 0x040ff00000041838 */
[----:B------:R-:W-:Y:S08]  /*2300*/  HMMA.16816.F32.BF16 R56, R4, R50, R88 ;  /* 0x000000320438723c */ /* 0x000ff00000041858 */
[C---:B------:R-:W-:Y:S08]  /*2310*/  HMMA.16816.F32.BF16 R104, R12.reuse, R32, RZ ;  /* 0x000000200c68723c */ /* 0x040ff000000418ff */
[----:B------:R-:W-:Y:S01]  /*2320*/  HMMA.16816.F32.BF16 R120, R12, R34, RZ ;  /* 0x000000220c78723c */ /* 0x000fe200000418ff */
[----:B------:R-:W2:Y:S04]  /*2330*/  LDSM.16.M88.4 R32, [R213+0x1000] ;  /* 0x00100000d520783b */ /* 0x000ea80000000200 */
[----:B------:R-:W3:Y:S03]  /*2340*/  LDSM.16.M88.4 R12, [R212+0x9100] ;  /* 0x00910000d40c783b */ /* 0x000ee60000000200 */
[C---:B------:R-:W-:Y:S01]  /*2350*/  HMMA.16816.F32.BF16 R8, R4.reuse, R48, R52 ;  /* 0x000000300408723c */ /* 0x040fe20000041834 */
[----:B------:R-:W-:Y:S07]  /*2360*/  LDSM.16.M88.4 R52, [R208+0x4500] ;  /* 0x00450000d034783b */ /* 0x000fee0000000200 */
[----:B------:R-:W-:Y:S08]  /*2370*/  HMMA.16816.F32.BF16 R132, R4, R68, R76 ;  /* 0x000000440484723c */ /* 0x000ff0000004184c */
[----:B------:R-:W-:Y:S01]  /*2380*/  HMMA.16816.F32.BF16 R76, R24, R50, R108 ;  /* 0x00000032184c723c */ /* 0x000fe2000004186c */
[----:B------:R-:W-:Y:S07]  /*2390*/  LDSM.16.M88.4 R48, [R208+0x4900] ;  /* 0x00490000d030783b */ /* 0x000fee0000000200 */
[----:B-1----:R-:W-:Y:S08]  /*23a0*/  HMMA.16816.F32.BF16 R40, R28, R36, R40 ;  /* 0x000000241c28723c */ /* 0x002ff00000041828 */
[C---:B------:R-:W-:Y:S08]  /*23b0*/  HMMA.16816.F32.BF16 R136, R4.reuse, R72, R80 ;  /* 0x000000480488723c */ /* 0x040ff00000041850 */
[C---:B------:R-:W-:Y:S08]  /*23c0*/  HMMA.16816.F32.BF16 R100, R4.reuse, R74, R100 ;  /* 0x0000004a0464723c */ /* 0x040ff00000041864 */
[C---:B------:R-:W-:Y:S08]  /*23d0*/  HMMA.16816.F32.BF16 R124, R4.reuse, R70, R96 ;  /* 0x00000046047c723c */ /* 0x040ff00000041860 */
[----:B------:R-:W-:Y:S08]  /*23e0*/  HMMA.16816.F32.BF16 R80, R4, R66, R60 ;  /* 0x000000420450723c */ /* 0x000ff0000004183c */
[----:B------:R-:W-:Y:S01]  /*23f0*/  HMMA.16816.F32.BF16 R4, R20, R38, R56 ;  /* 0x000000261404723c */ /* 0x000fe20000041838 */
[----:B------:R-:W-:Y:S07]  /*2400*/  LDSM.16.M88.4 R56, [R208+0x4d00] ;  /* 0x004d0000d038783b */ /* 0x000fee0000000200 */
[----:B------:R-:W-:Y:S01]  /*2410*/  HMMA.16816.F32.BF16 R144, R24, R64, R44 ;  /* 0x000000401890723c */ /* 0x000fe2000004182c */
[----:B------:R-:W-:Y:S07]  /*2420*/  LDSM.16.M88.4 R44, [R208+0x5100] ;  /* 0x00510000d02c783b */ /* 0x000fee0000000200 */
[----:B------:R-:W-:Y:S01]  /*2430*/  HMMA.16816.F32.BF16 R60, R20, R36, R8 ;  /* 0x00000024143c723c */ /* 0x000fe20000041808 */
[----:B------:R-:W1:Y:S07]  /*2440*/  LDSM.16.M88.4 R8, [R211+0xa100] ;  /* 0x00a10000d308783b */ /* 0x000e6e0000000200 */
[----:B------:R-:W-:Y:S01]  /*2450*/  HMMA.16816.F32.BF16 R76, R28, R38, R76 ;  /* 0x000000261c4c723c */ /* 0x000fe2000004184c */
[----:B------:R-:W-:Y:S07]  /*2460*/  LDSM.16.M88.4 R36, [R213+0x2000] ;  /* 0x00200000d524783b */ /* 0x000fee0000000200 */
[----:B--2---:R-:W-:Y:S08]  /*2470*/  HMMA.16816.F32.BF16 R40, R16, R32, R40 ;  /* 0x000000201028723c */ /* 0x004ff00000041828 */
[C---:B------:R-:W-:Y:S08]  /*2480*/  HMMA.16816.F32.BF16 R140, R24.reuse, R68, R92 ;  /* 0x00000044188c723c */ /* 0x040ff0000004185c */
[----:B------:R-:W-:Y:S08]  /*2490*/  HMMA.16816.F32.BF16 R92, R24, R66, R112 ;  /* 0x00000042185c723c */ /* 0x000ff00000041870 */
[----:B---3--:R-:W-:Y:S01]  /*24a0*/  HMMA.16816.F32.BF16 R64, R12, R34, R4 ;  /* 0x000000220c40723c */ /* 0x008fe20000041804 */
[----:B------:R-:W2:Y:S07]  /*24b0*/  LDSM.16.M88.4 R4, [R211+0xb100] ;  /* 0x00b10000d304783b */ /* 0x000eae0000000200 */
[C---:B------:R-:W-:Y:S08]  /*24c0*/  HMMA.16816.F32.BF16 R104, R24.reuse, R72, R104 ;  /* 0x000000481868723c */ /* 0x040ff00000041868 */
[C---:B------:R-:W-:Y:S08]  /*24d0*/  HMMA.16816.F32.BF16 R72, R24.reuse, R74, R120 ;  /* 0x0000004a1848723c */ /* 0x040ff00000041878 */
[----:B------:R-:W-:Y:S01]  /*24e0*/  HMMA.16816.F32.BF16 R88, R24, R70, R116 ;  /* 0x000000461858723c */ /* 0x000fe20000041874 */
[----:B------:R-:W3:Y:S07]  /*24f0*/  LDSM.16.M88.4 R24, [R212+0xa100] ;  /* 0x00a10000d418783b */ /* 0x000eee0000000200 */
[----:B------:R-:W-:Y:S08]  /*2500*/  HMMA.16816.F32.BF16 R60, R12, R32, R60 ;  /* 0x000000200c3c723c */ /* 0x000ff0000004183c */
[----:B------:R-:W-:Y:S08]  /*2510*/  HMMA.16816.F32.BF16 R32, R16, R34, R76 ;  /* 0x000000221020723c */ /* 0x000ff0000004184c */
[----:B-1----:R-:W-:Y:S01]  /*2520*/  HMMA.16816.F32.BF16 R68, R8, R44, R40 ;  /* 0x0000002c0844723c */ /* 0x002fe20000041828 */
[----:B------:R-:W-:Y:S07]  /*2530*/  LDSM.16.M88.4 R40, [R213+0x1400] ;  /* 0x00140000d528783b */ /* 0x000fee0000000200 */
[C---:B------:R-:W-:Y:S08]  /*2540*/  HMMA.16816.F32.BF16 R108, R20.reuse, R48, R132 ;  /* 0x00000030146c723c */ /* 0x040ff00000041884 */
[C---:B------:R-:W-:Y:S08]  /*2550*/  HMMA.16816.F32.BF16 R96, R20.reuse, R52, R136 ;  /* 0x000000341460723c */ /* 0x040ff00000041888 */
[C---:B------:R-:W-:Y:S08]  /*2560*/  HMMA.16816.F32.BF16 R132, R20.reuse, R56, R128 ;  /* 0x000000381484723c */ /* 0x040ff00000041880 */
[C---:B------:R-:W-:Y:S08]  /*2570*/  HMMA.16816.F32.BF16 R100, R20.reuse, R54, R100 ;  /* 0x000000361464723c */ /* 0x040ff00000041864 */
[C---:B------:R-:W-:Y:S08]  /*2580*/  HMMA.16816.F32.BF16 R124, R20.reuse, R50, R124 ;  /* 0x00000032147c723c */ /* 0x040ff0000004187c */
[----:B------:R-:W-:Y:S01]  /*2590*/  HMMA.16816.F32.BF16 R120, R20, R58, R80 ;  /* 0x0000003a1478723c */ /* 0x000fe20000041850 */
[----:B------:R-:W1:Y:S07]  /*25a0*/  LDSM.16.M88.4 R20, [R212+0xb100] ;  /* 0x00b10000d414783b */ /* 0x000e6e0000000200 */
[-C--:B------:R-:W-:Y:S08]  /*25b0*/  HMMA.16816.F32.BF16 R32, R8, R46.reuse, R32 ;  /* 0x0000002e0820723c */ /* 0x080ff00000041820 */
[----:B--2---:R-:W-:Y:S08]  /*25c0*/  HMMA.16816.F32.BF16 R64, R4, R46, R64 ;  /* 0x0000002e0440723c */ /* 0x004ff00000041840 */
[----:B---3--:R-:W-:Y:S08]  /*25d0*/  HMMA.16816.F32.BF16 R76, R24, R36, R68 ;  /* 0x00000024184c723c */ /* 0x008ff00000041844 */
[----:B------:R-:W-:Y:S01]  /*25e0*/  HMMA.16816.F32.BF16 R60, R4, R44, R60 ;  /* 0x0000002c043c723c */ /* 0x000fe2000004183c */
[----:B------:R-:W2:Y:S07]  /*25f0*/  LDSM.16.M88.4 R44, [R213+0x1800] ;  /* 0x00180000d52c783b */ /* 0x000eae0000000200 */
[----:B------:R-:W-:Y:S08]  /*2600*/  HMMA.16816.F32.BF16 R80, R28, R52, R104 ;  /* 0x000000341c50723c */ /* 0x000ff00000041868 */
[----:B------:R-:W-:Y:S01]  /*2610*/  HMMA.16816.F32.BF16 R68, R24, R38, R32 ;  /* 0x000000261844723c */ /* 0x000fe20000041820 */
[----:B------:R-:W-:Y:S01]  /*2620*/  FMUL.FTZ R0, R76, c[0x0][0x320] ;  /* 0x0000c8004c007a20 */ /* 0x000fe20000410000 */
[----:B------:R-:W-:Y:S06]  /*2630*/  LDSM.16.M88.4 R32, [R213+0x1c00] ;  /* 0x001c0000d520783b */ /* 0x000fec0000000200 */
[C---:B------:R-:W-:Y:S08]  /*2640*/  HMMA.16816.F32.BF16 R72, R28.reuse, R54, R72 ;  /* 0x000000361c48723c */ /* 0x040ff00000041848 */
[C---:B------:R-:W-:Y:S01]  /*2650*/  HMMA.16816.F32.BF16 R104, R28.reuse, R48, R140 ;  /* 0x000000301c68723c */ /* 0x040fe2000004188c */
[----:B------:R3:W4:Y:S07]  /*2660*/  MUFU.TANH R142, R0 ;  /* 0x00000000008e7308 */ /* 0x00072e0000002400 */
[C---:B------:R-:W-:Y:S08]  /*2670*/  HMMA.16816.F32.BF16 R116, R28.reuse, R50, R88 ;  /* 0x000000321c74723c */ /* 0x040ff00000041858 */
[----:B------:R-:W-:Y:S01]  /*2680*/  HMMA.16816.F32.BF16 R128, R28, R56, R144 ;  /* 0x000000381c80723c */ /* 0x000fe20000041890 */
[----:B---3--:R-:W-:-:S04]  /*2690*/  FMUL.FTZ R0, R77, c[0x0][0x320] ;  /* 0x0000c8004d007a20 */ /* 0x008fc80000410000 */
[----:B------:R3:W5:Y:S03]  /*26a0*/  MUFU.TANH R141, R0 ;  /* 0x00000000008d7308 */ /* 0x0007660000002400 */
[----:B------:R-:W-:Y:S01]  /*26b0*/  HMMA.16816.F32.BF16 R112, R28, R58, R92 ;  /* 0x0000003a1c70723c */ /* 0x000fe2000004185c */
[----:B------:R-:W2:Y:S07]  /*26c0*/  LDSM.16.M88.4 R28, [R208+0x5500] ;  /* 0x00550000d01c783b */ /* 0x000eae0000000200 */
[----:B-1----:R-:W-:Y:S01]  /*26d0*/  HMMA.16816.F32.BF16 R64, R20, R38, R64 ;  /* 0x000000261440723c */ /* 0x002fe20000041840 */
[----:B---3--:R-:W-:-:S07]  /*26e0*/  FMUL.FTZ R0, R68, c[0x0][0x320] ;  /* 0x0000c80044007a20 */ /* 0x008fce0000410000 */
[----:B------:R-:W-:Y:S01]  /*26f0*/  HMMA.16816.F32.BF16 R52, R20, R36, R60 ;  /* 0x000000241434723c */ /* 0x000fe2000004183c */
[----:B------:R1:W3:Y:S01]  /*2700*/  MUFU.TANH R140, R0 ;  /* 0x00000000008c7308 */ /* 0x0002e20000002400 */
[----:B------:R-:W3:Y:S06]  /*2710*/  LDSM.16.M88.4 R36, [R213+0x2400] ;  /* 0x00240000d524783b */ /* 0x000eec0000000200 */
[-C--:B------:R-:W-:Y:S08]  /*2720*/  HMMA.16816.F32.BF16 R48, R16, R40.reuse, R80 ;  /* 0x000000281030723c */ /* 0x080ff00000041850 */
[----:B------:R-:W-:Y:S01]  /*2730*/  HMMA.16816.F32.BF16 R56, R12, R40, R96 ;  /* 0x000000280c38723c */ /* 0x000fe20000041860 */
[----:B-1----:R-:W-:-:S04]  /*2740*/  FMUL.FTZ R0, R69, c[0x0][0x320] ;  /* 0x0000c80045007a20 */ /* 0x002fc80000410000 */
[----:B------:R1:W1:Y:S03]  /*2750*/  MUFU.TANH R139, R0 ;  /* 0x00000000008b7308 */ /* 0x0002660000002400 */
[-C--:B------:R-:W-:Y:S08]  /*2760*/  HMMA.16816.F32.BF16 R96, R12, R42.reuse, R100 ;  /* 0x0000002a0c60723c */ /* 0x080ff00000041864 */
[----:B------:R-:W-:Y:S01]  /*2770*/  HMMA.16816.F32.BF16 R40, R16, R42, R72 ;  /* 0x0000002a1028723c */ /* 0x000fe20000041848 */
[----:B-1----:R-:W-:-:S07]  /*2780*/  FMUL.FTZ R0, R67, c[0x0][0x320] ;  /* 0x0000c80043007a20 */ /* 0x002fce0000410000 */
[----:B--2---:R-:W-:Y:S01]  /*2790*/  HMMA.16816.F32.BF16 R88, R12, R44, R108 ;  /* 0x0000002c0c58723c */ /* 0x004fe2000004186c */
[----:B------:R1:W-:Y:S07]  /*27a0*/  MUFU.TANH R143, R0 ;  /* 0x00000000008f7308 */ /* 0x0003ee0000002400 */
[C---:B------:R-:W-:Y:S08]  /*27b0*/  HMMA.16816.F32.BF16 R48, R8.reuse, R28, R48 ;  /* 0x0000001c0830723c */ /* 0x040ff00000041830 */
[----:B------:R-:W-:Y:S01]  /*27c0*/  HMMA.16816.F32.BF16 R40, R8, R30, R40 ;  /* 0x0000001e0828723c */ /* 0x000fe20000041828 */
[----:B-1----:R-:W-:-:S04]  /*27d0*/  FMUL.FTZ R0, R52, c[0x0][0x320] ;  /* 0x0000c80034007a20 */ /* 0x002fc80000410000 */
[----:B------:R1:W-:Y:S03]  /*27e0*/  MUFU.TANH R109, R0 ;  /* 0x00000000006d7308 */ /* 0x0003e60000002400 */
[C---:B------:R-:W-:Y:S08]  /*27f0*/  HMMA.16816.F32.BF16 R80, R12.reuse, R34, R120 ;  /* 0x000000220c50723c */ /* 0x040ff00000041878 */
[----:B------:R-:W-:Y:S01]  /*2800*/  HMMA.16816.F32.BF16 R92, R12, R46, R124 ;  /* 0x0000002e0c5c723c */ /* 0x000fe2000004187c */
[----:B-1----:R-:W-:-:S07]  /*2810*/  FMUL.FTZ R0, R53, c[0x0][0x320] ;  /* 0x0000c80035007a20 */ /* 0x002fce0000410000 */
[----:B------:R-:W-:Y:S01]  /*2820*/  HMMA.16816.F32.BF16 R100, R12, R32, R132 ;  /* 0x000000200c64723c */ /* 0x000fe20000041884 */
[----:B------:R1:W-:Y:S01]  /*2830*/  MUFU.TANH R108, R0 ;  /* 0x00000000006c7308 */ /* 0x0003e20000002400 */
[----:B------:R-:W2:Y:S06]  /*2840*/  LDSM.16.M88.4 R12, [R208+0x5900] ;  /* 0x00590000d00c783b */ /* 0x000eac0000000200 */
[C---:B------:R-:W-:Y:S08]  /*2850*/  HMMA.16816.F32.BF16 R72, R16.reuse, R44, R104 ;  /* 0x0000002c1048723c */ /* 0x040ff00000041868 */
[----:B------:R-:W-:Y:S01]  /*2860*/  HMMA.16816.F32.BF16 R60, R16, R46, R116 ;  /* 0x0000002e103c723c */ /* 0x000fe20000041874 */
[----:B-1----:R-:W-:-:S04]  /*2870*/  FMUL.FTZ R0, R54, c[0x0][0x320] ;  /* 0x0000c80036007a20 */ /* 0x002fc80000410000 */
[----:B------:R1:W-:Y:S02]  /*2880*/  MUFU.TANH R111, R0 ;  /* 0x00000000006f7308 */ /* 0x0003e40000002400 */
[----:B-1----:R-:W-:Y:S02]  /*2890*/  FMUL.FTZ R0, R55, c[0x0][0x320] ;  /* 0x0000c80037007a20 */ /* 0x002fe40000410000 */
[----:B---3--:R-:W-:Y:S04]  /*28a0*/  HMMA.16816.F32.BF16 R52, R24, R36, R48 ;  /* 0x000000241834723c */ /* 0x008fe80000041830 */
[----:B------:R1:W-:Y:S04]  /*28b0*/  MUFU.TANH R110, R0 ;  /* 0x00000000006e7308 */ /* 0x0003e80000002400 */
[----:B------:R-:W-:Y:S08]  /*28c0*/  HMMA.16816.F32.BF16 R48, R4, R28, R56 ;  /* 0x0000001c0430723c */ /* 0x000ff00000041838 */
[----:B------:R-:W-:Y:S01]  /*28d0*/  HMMA.16816.F32.BF16 R56, R24, R38, R40 ;  /* 0x000000261838723c */ /* 0x000fe20000041828 */
[----:B------:R-:W3:Y:S01]  /*28e0*/  LDSM.16.M88.4 R40, [R208+0x5d00] ;  /* 0x005d0000d028783b */ /* 0x000ee20000000200 */
[----:B-1----:R-:W-:-:S04]  /*28f0*/  FMUL.FTZ R0, R78, c[0x0][0x320] ;  /* 0x0000c8004e007a20 */ /* 0x002fc80000410000 */
[----:B------:R1:W-:Y:S02]  /*2900*/  MUFU.TANH R123, R0 ;  /* 0x00000000007b7308 */ /* 0x0003e40000002400 */
[----:B------:R-:W-:Y:S08]  /*2910*/  HMMA.16816.F32.BF16 R28, R4, R30, R96 ;  /* 0x0000001e041c723c */ /* 0x000ff00000041860 */
[----:B--2---:R-:W-:Y:S01]  /*2920*/  HMMA.16816.F32.BF16 R44, R8, R12, R72 ;  /* 0x0000000c082c723c */ /* 0x004fe20000041848 */
[----:B-1----:R-:W-:-:S07]  /*2930*/  FMUL.FTZ R0, R79, c[0x0][0x320] ;  /* 0x0000c8004f007a20 */ /* 0x002fce0000410000 */
[----:B------:R-:W-:Y:S01]  /*2940*/  HMMA.16816.F32.BF16 R76, R4, R14, R92 ;  /* 0x0000000e044c723c */ /* 0x000fe2000004185c */
[----:B------:R1:W-:Y:S07]  /*2950*/  MUFU.TANH R122, R0 ;  /* 0x00000000007a7308 */ /* 0x0003ee0000002400 */
[----:B------:R-:W-:Y:S08]  /*2960*/  HMMA.16816.F32.BF16 R28, R20, R38, R28 ;  /* 0x00000026141c723c */ /* 0x000ff0000004181c */
[----:B---3--:R-:W-:Y:S01]  /*2970*/  HMMA.16816.F32.BF16 R100, R4, R40, R100 ;  /* 0x000000280464723c */ /* 0x008fe20000041864 */
[----:B-1----:R-:W-:-:S04]  /*2980*/  FMUL.FTZ R0, R70, c[0x0][0x320] ;  /* 0x0000c80046007a20 */ /* 0x002fc80000410000 */
[----:B------:R1:W-:Y:S03]  /*2990*/  MUFU.TANH R121, R0 ;  /* 0x0000000000797308 */ /* 0x0003e60000002400 */
[----:B------:R-:W-:Y:S01]  /*29a0*/  HMMA.16816.F32.BF16 R80, R4, R42, R80 ;  /* 0x0000002a0450723c */ /* 0x000fe20000041850 */
[----:B-1----:R-:W-:-:S07]  /*29b0*/  FMUL.FTZ R0, R71, c[0x0][0x320] ;  /* 0x0000c80047007a20 */ /* 0x002fce0000410000 */
[----:B------:R-:W-:Y:S01]  /*29c0*/  HMMA.16816.F32.BF16 R68, R16, R34, R112 ;  /* 0x000000221044723c */ /* 0x000fe20000041870 */
[----:B------:R1:W-:Y:S02]  /*29d0*/  MUFU.TANH R120, R0 ;  /* 0x0000000000787308 */ /* 0x0003e40000002400 */
[----:B-1----:R-:W-:-:S06]  /*29e0*/  FMUL.FTZ R0, R64, c[0x0][0x320] ;  /* 0x0000c80040007a20 */ /* 0x002fcc0000410000 */
[----:B------:R1:W-:Y:S02]  /*29f0*/  MUFU.TANH R104, R0 ;  /* 0x0000000000687308 */ /* 0x0003e40000002400 */
[----:B-1----:R-:W-:-:S06]  /*2a00*/  FMUL.FTZ R0, R65, c[0x0][0x320] ;  /* 0x0000c80041007a20 */ /* 0x002fcc0000410000 */
[----:B------:R1:W-:Y:S02]  /*2a10*/  MUFU.TANH R87, R0 ;  /* 0x0000000000577308 */ /* 0x0003e40000002400 */
[----:B-1----:R-:W-:Y:S02]  /*2a20*/  FMUL.FTZ R0, R66, c[0x0][0x320] ;  /* 0x0000c80042007a20 */ /* 0x002fe40000410000 */
[----:B------:R-:W-:Y:S01]  /*2a30*/  HMMA.16816.F32.BF16 R64, R16, R32, R128 ;  /* 0x000000201040723c */ /* 0x000fe20000041880 */
[----:B------:R-:W1:Y:S03]  /*2a40*/  LDSM.16.M88.4 R32, [R213+0x2800] ;  /* 0x00280000d520783b */ /* 0x000e660000000200 */
[----:B------:R2:W-:Y:S04]  /*2a50*/  MUFU.TANH R105, R0 ;  /* 0x0000000000697308 */ /* 0x0005e80000002400 */
[----:B------:R-:W-:Y:S08]  /*2a60*/  HMMA.16816.F32.BF16 R16, R20, R36, R48 ;  /* 0x000000241410723c */ /* 0x000ff00000041830 */
[----:B------:R-:W-:Y:S01]  /*2a70*/  HMMA.16816.F32.BF16 R48, R4, R12, R88 ;  /* 0x0000000c0430723c */ /* 0x000fe20000041858 */
[----:B--2---:R-:W-:-:S04]  /*2a80*/  FMUL.FTZ R0, R52, c[0x0][0x320] ;  /* 0x0000c80034007a20 */ /* 0x004fc80000410000 */
[----:B------:R2:W3:Y:S02]  /*2a90*/  MUFU.TANH R136, R0 ;  /* 0x0000000000887308 */ /* 0x0004e40000002400 */
[----:B------:R-:W-:Y:S01]  /*2aa0*/  SHF.R.S32.HI R4, RZ, 0x1f, R152 ;  /* 0x0000001fff047819 */ /* 0x000fe20000011498 */
[----:B------:R-:W-:Y:S01]  /*2ab0*/  FMUL.FTZ R7, R59, c[0x0][0x320] ;  /* 0x0000c8003b077a20 */ /* 0x000fe20000410000 */
[----:B------:R-:W-:Y:S01]  /*2ac0*/  SHF.R.S32.HI R5, RZ, 0x1f, R2 ;  /* 0x0000001fff057819 */ /* 0x000fe20000011402 */
[C---:B------:R-:W-:Y:S03]  /*2ad0*/  HMMA.16816.F32.BF16 R12, R8.reuse, R14, R60 ;  /* 0x0000000e080c723c */ /* 0x040fe6000004183c */
[----:B------:R-:W-:Y:S05]  /*2ae0*/  MUFU.TANH R92, R7 ;  /* 0x00000007005c7308 */ /* 0x000fea0000002400 */
[----:B------:R-:W-:Y:S01]  /*2af0*/  HMMA.16816.F32.BF16 R64, R8, R40, R64 ;  /* 0x000000280840723c */ /* 0x000fe20000041840 */
[----:B--2---:R-:W-:-:S04]  /*2b00*/  FMUL.FTZ R0, R53, c[0x0][0x320] ;  /* 0x0000c80035007a20 */ /* 0x004fc80000410000 */
[----:B------:R2:W2:Y:S03]  /*2b10*/  MUFU.TANH R137, R0 ;  /* 0x0000000000897308 */ /* 0x0004a60000002400 */
[----:B------:R-:W-:Y:S07]  /*2b20*/  HMMA.16816.F32.BF16 R40, R8, R42, R68 ;  /* 0x0000002a0828723c */ /* 0x000fee0000041844 */
[----:B------:R-:W-:Y:S01]  /*2b30*/  IMAD.MOV.U32 R11, RZ, RZ, -0x40 ;  /* 0xffffffc0ff0b7424 */ /* 0x000fe200078e00ff */
[----:B-1----:R-:W-:Y:S03]  /*2b40*/  HMMA.16816.F32.BF16 R36, R20, R32, R48 ;  /* 0x000000201424723c */ /* 0x002fe60000041830 */
[----:B------:R-:W-:-:S02]  /*2b50*/  IMAD R11, R148, R11, 0x1 ;  /* 0x00000001940b7424 */ /* 0x000fc400078e020b */
[----:B--2---:R-:W-:-:S04]  /*2b60*/  FMUL.FTZ R0, R56, c[0x0][0x320] ;  /* 0x0000c80038007a20 */ /* 0x004fc80000410000 */
[----:B------:R1:W2:Y:S02]  /*2b70*/  MUFU.TANH R138, R0 ;  /* 0x00000000008a7308 */ /* 0x0002a40000002400 */
[----:B-1----:R-:W-:-:S06]  /*2b80*/  FMUL.FTZ R0, R57, c[0x0][0x320] ;  /* 0x0000c80039007a20 */ /* 0x002fcc0000410000 */
[----:B------:R1:W-:Y:S02]  /*2b90*/  MUFU.TANH R96, R0 ;  /* 0x0000000000607308 */ /* 0x0003e40000002400 */
[----:B-1----:R-:W-:-:S06]  /*2ba0*/  FMUL.FTZ R0, R54, c[0x0][0x320] ;  /* 0x0000c80036007a20 */ /* 0x002fcc0000410000 */
[----:B------:R1:W-:Y:S02]  /*2bb0*/  MUFU.TANH R88, R0 ;  /* 0x0000000000587308 */ /* 0x0003e40000002400 */
[----:B-1----:R-:W-:Y:S02]  /*2bc0*/  FMUL.FTZ R0, R55, c[0x0][0x320] ;  /* 0x0000c80037007a20 */ /* 0x002fe40000410000 */
[C---:B------:R-:W-:Y:S04]  /*2bd0*/  HMMA.16816.F32.BF16 R52, R24.reuse, R32, R44 ;  /* 0x000000201834723c */ /* 0x040fe8000004182c */
[----:B------:R1:W-:Y:S04]  /*2be0*/  MUFU.TANH R94, R0 ;  /* 0x00000000005e7308 */ /* 0x0003e80000002400 */
[-C--:B------:R-:W-:Y:S08]  /*2bf0*/  HMMA.16816.F32.BF16 R44, R24, R34.reuse, R12 ;  /* 0x00000022182c723c */ /* 0x080ff0000004180c */
[----:B------:R-:W-:Y:S01]  /*2c00*/  HMMA.16816.F32.BF16 R32, R20, R34, R76 ;  /* 0x000000221420723c */ /* 0x000fe2000004184c */
[----:B-1----:R-:W-:-:S02]  /*2c10*/  FMUL.FTZ R0, R16, c[0x0][0x320] ;  /* 0x0000c80010007a20 */ /* 0x002fc40000410000 */
[----:B------:R-:W-:Y:S02]  /*2c20*/  FMUL.FTZ R16, R28, c[0x0][0x320] ;  /* 0x0000c8001c107a20 */ /* 0x000fe40000410000 */
[----:B------:R1:W1:Y:S02]  /*2c30*/  MUFU.TANH R85, R0 ;  /* 0x0000000000557308 */ /* 0x0002640000002400 */
[----:B-1----:R-:W-:-:S06]  /*2c40*/  FMUL.FTZ R0, R17, c[0x0][0x320] ;  /* 0x0000c80011007a20 */ /* 0x002fcc0000410000 */
[----:B------:R1:W-:Y:S02]  /*2c50*/  MUFU.TANH R56, R0 ;  /* 0x0000000000387308 */ /* 0x0003e40000002400 */
[----:B-1----:R-:W-:-:S06]  /*2c60*/  FMUL.FTZ R0, R18, c[0x0][0x320] ;  /* 0x0000c80012007a20 */ /* 0x002fcc0000410000 */
[----:B------:R1:W-:Y:S02]  /*2c70*/  MUFU.TANH R73, R0 ;  /* 0x0000000000497308 */ /* 0x0003e40000002400 */
[----:B-1----:R-:W-:-:S06]  /*2c80*/  FMUL.FTZ R0, R19, c[0x0][0x320] ;  /* 0x0000c80013007a20 */ /* 0x002fcc0000410000 */
[----:B------:R1:W-:Y:S02]  /*2c90*/  MUFU.TANH R72, R0 ;  /* 0x0000000000487308 */ /* 0x0003e40000002400 */
[----:B-1----:R-:W-:Y:S01]  /*2ca0*/  LEA.HI R0, R4, R152, RZ, 0x2 ;  /* 0x0000009804007211 */ /* 0x002fe200078f10ff */
[----:B------:R-:W-:-:S05]  /*2cb0*/  FMUL.FTZ R4, R58, c[0x0][0x320] ;  /* 0x0000c8003a047a20 */ /* 0x000fca0000410000 */
[----:B------:R1:W1:Y:S01]  /*2cc0*/  MUFU.TANH R58, R16 ;  /* 0x00000010003a7308 */ /* 0x0002620000002400 */
[----:B------:R-:W-:-:S05]  /*2cd0*/  LOP3.LUT R0, R0, 0xffffffc, RZ, 0xc0, !PT ;  /* 0x0ffffffc00007812 */ /* 0x000fca00078ec0ff */
[----:B------:R-:W-:Y:S01]  /*2ce0*/  IMAD.IADD R6, R152, 0x1, -R0 ;  /* 0x0000000198067824 */ /* 0x000fe200078e0a00 */
[----:B------:R-:W-:Y:S01]  /*2cf0*/  LEA.HI R0, R84, R84, RZ, 0x1 ;  /* 0x0000005454007211 */ /* 0x000fe200078f08ff */
[----:B------:R2:W-:Y:S01]  /*2d00*/  MUFU.TANH R93, R4 ;  /* 0x00000004005d7308 */ /* 0x0005e20000002400 */
[----:B-1----:R-:W1:Y:S01]  /*2d10*/  LDSM.16.M88.4 R16, [R213+0x2c00] ;  /* 0x002c0000d510783b */ /* 0x002e620000000200 */
[----:B------:R-:W-:-:S04]  /*2d20*/  DEPBAR.LE SB0, 0x0 ;  /* 0x000080000000791a */ /* 0x000fc80000000000 */
[----:B--2---:R-:W-:-:S04]  /*2d30*/  LEA.HI R4, R5, R2, RZ, 0x2 ;  /* 0x0000000205047211 */ /* 0x004fc800078f10ff */
[C---:B------:R-:W-:Y:S02]  /*2d40*/  LEA.HI.SX32 R5, R4.reuse, R236, 0x1e ;  /* 0x000000ec04057211 */ /* 0x040fe400078ff2ff */
[----:B------:R-:W-:-:S03]  /*2d50*/  LOP3.LUT R4, R4, 0x7ffffffc, RZ, 0xc0, !PT ;  /* 0x7ffffffc04047812 */ /* 0x000fc600078ec0ff */
[----:B------:R-:W-:Y:S01]  /*2d60*/  IMAD R7, R6, 0x10, R5 ;  /* 0x0000001006077824 */ /* 0x000fe200078e0205 */
[C---:B------:R-:W-:Y:S01]  /*2d70*/  LOP3.LUT R6, R0.reuse, 0x1ffffffe, RZ, 0xc0, !PT ;  /* 0x1ffffffe00067812 */ /* 0x040fe200078ec0ff */
[----:B------:R-:W-:Y:S02]  /*2d80*/  IMAD.SHL.U32 R5, R0, 0x20, RZ ;  /* 0x0000002000057824 */ /* 0x000fe400078e00ff */
[----:B------:R-:W-:-:S03]  /*2d90*/  IMAD.IADD R2, R2, 0x1, -R4 ;  /* 0x0000000102027824 */ /* 0x000fc600078e0a04 */
[----:B------:R-:W-:Y:S01]  /*2da0*/  LOP3.LUT R0, R5, 0xffffffc0, RZ, 0xc0, !PT ;  /* 0xffffffc005007812 */ /* 0x000fe200078ec0ff */
[----:B------:R-:W-:Y:S02]  /*2db0*/  IMAD.IADD R5, R84, 0x1, -R6 ;  /* 0x0000000154057824 */ /* 0x000fe400078e0a06 */
[----:B------:R-:W-:Y:S02]  /*2dc0*/  FMUL.FTZ R6, R29, c[0x0][0x320] ;  /* 0x0000c8001d067a20 */ /* 0x000fe40000410000 */
[----:B------:R-:W-:Y:S02]  /*2dd0*/  IMAD.IADD R0, R0, 0x1, R7 ;  /* 0x0000000100007824 */ /* 0x000fe400078e0207 */
[----:B------:R2:W-:Y:S01]  /*2de0*/  MUFU.TANH R107, R6 ;  /* 0x00000006006b7308 */ /* 0x0005e20000002400 */
[----:B------:R-:W-:Y:S02]  /*2df0*/  IMAD.SHL.U32 R12, R2, 0x2, RZ ;  /* 0x00000002020c7824 */ /* 0x000fe400078e00ff */
[----:B------:R-:W-:-:S03]  /*2e00*/  IMAD R160, R5, 0x8, R0 ;  /* 0x0000000805a07824 */ /* 0x000fc600078e0200 */
[----:B------:R-:W-:Y:S01]  /*2e10*/  IADD3 R2, -R12, R11, R159 ;  /* 0x0000000b0c027210 */ /* 0x000fe20007ffe19f */
[----:B------:R-:W-:Y:S01]  /*2e20*/  @P2 IMAD.HI.U32 R5, R160, c[0x0][0x2c8], RZ ;  /* 0x0000b200a0052a27 */ /* 0x000fe200078e00ff */
[----:B------:R-:W-:Y:S01]  /*2e30*/  STL [R1+0x6c], R160 ;  /* 0x00006ca001007387 */ /* 0x000fe20000100800 */
[-C--:B-1----:R-:W-:Y:S02]  /*2e40*/  HMMA.16816.F32.BF16 R64, R24, R16.reuse, R64 ;  /* 0x000000101840723c */ /* 0x082fe40000041840 */
[----:B------:R-:W-:Y:S01]  /*2e50*/  IMAD.MOV.U32 R0, RZ, RZ, R160 ;  /* 0x000000ffff007224 */ /* 0x000fe200078e00a0 */
[----:B------:R-:W-:Y:S01]  /*2e60*/  @P2 SHF.R.U32.HI R0, RZ, c[0x0][0x2cc], R5 ;  /* 0x0000b300ff002a19 */ /* 0x000fe20000011605 */
[----:B------:R-:W-:Y:S01]  /*2e70*/  FMUL.FTZ R5, R31, c[0x0][0x320] ;  /* 0x0000c8001f057a20 */ /* 0x000fe20000410000 */
[----:B------:R-:W-:Y:S01]  /*2e80*/  STL [R1+0x70], R12 ;  /* 0x0000700c01007387 */ /* 0x000fe20000100800 */
[----:B--2---:R-:W-:Y:S02]  /*2e90*/  FMUL.FTZ R6, R30, c[0x0][0x320] ;  /* 0x0000c8001e067a20 */ /* 0x004fe40000410000 */
[----:B------:R1:W-:Y:S01]  /*2ea0*/  MUFU.TANH R106, R5 ;  /* 0x00000005006a7308 */ /* 0x0003e20000002400 */
[----:B------:R-:W2:Y:S01]  /*2eb0*/  SHFL.IDX PT, R7, R0, RZ, 0x1c1f ;  /* 0x001c1fff00077589 */ /* 0x000ea200000e0000 */
[C---:B------:R-:W-:Y:S03]  /*2ec0*/  HMMA.16816.F32.BF16 R28, R20.reuse, R16, R100 ;  /* 0x00000010141c723c */ /* 0x040fe60000041864 */
[----:B------:R-:W2:Y:S03]  /*2ed0*/  SHFL.IDX PT, R8, R0, 0x1, 0x1c1f ;  /* 0x003c1f0000087f89 */ /* 0x000ea600000e0000 */
[----:B------:R3:W-:Y:S01]  /*2ee0*/  MUFU.TANH R59, R6 ;  /* 0x00000006003b7308 */ /* 0x0007e20000002400 */
[----:B------:R-:W2:Y:S01]  /*2ef0*/  SHFL.IDX PT, R10, R0, 0x2, 0x1c1f ;  /* 0x005c1f00000a7f89 */ /* 0x000ea200000e0000 */
[----:B------:R-:W-:Y:S03]  /*2f00*/  HMMA.16816.F32.BF16 R20, R20, R18, R80 ;  /* 0x000000121414723c */ /* 0x000fe60000041850 */
[----:B------:R2:W4:Y:S01]  /*2f10*/  SHFL.IDX PT, R9, R0, 0x3, 0x1c1f ;  /* 0x007c1f0000097f89 */ /* 0x00052200000e0000 */
[----:B-1----:R-:W-:-:S04]  /*2f20*/  FMUL.FTZ R5, R52, c[0x0][0x320] ;  /* 0x0000c80034057a20 */ /* 0x002fc80000410000 */
[----:B------:R-:W-:Y:S01]  /*2f30*/  HMMA.16816.F32.BF16 R24, R24, R18, R40 ;  /* 0x000000121818723c */ /* 0x000fe20000041828 */
[----:B------:R1:W-:Y:S01]  /*2f40*/  MUFU.TANH R174, R5 ;  /* 0x0000000500ae7308 */ /* 0x0003e20000002400 */
[----:B---3--:R-:W-:-:S14]  /*2f50*/  @P0 SHF.R.S32.HI R6, RZ, 0x1f, R204 ;  /* 0x0000001fff060819 */ /* 0x008fdc00000114cc */
[----:B------:R-:W-:Y:S02]  /*2f60*/  FMUL.FTZ R19, R22, c[0x0][0x320] ;  /* 0x0000c80016137a20 */ /* 0x000fe40000410000 */
[----:B--2---:R-:W-:Y:S02]  /*2f70*/  @P0 IMAD R0, R154, R204, RZ ;  /* 0x000000cc9a000224 */ /* 0x004fe400078e02ff */
[----:B-1----:R-:W-:-:S04]  /*2f80*/  @P0 IMAD.WIDE.U32 R4, R204, R155, R162 ;  /* 0x0000009bcc040225 */ /* 0x002fc800078e00a2 */
[----:B------:R-:W-:Y:S01]  /*2f90*/  @P0 IMAD R0, R6, R155, R0 ;  /* 0x0000009b06000224 */ /* 0x000fe200078e0200 */
[----:B------:R-:W-:Y:S01]  /*2fa0*/  BAR.SYNC.DEFER_BLOCKING 0x0 ;  /* 0x0000000000007b1d */ /* 0x000fe20000010000 */
[C---:B------:R-:W-:Y:S01]  /*2fb0*/  @P0 LEA R14, P1, R4.reuse, c[0x0][0x1c8], 0x1 ;  /* 0x00007200040e0a11 */ /* 0x040fe200078208ff */
[----:B------:R-:W-:Y:S02]  /*2fc0*/  FMUL.FTZ R6, R53, c[0x0][0x320] ;  /* 0x0000c80035067a20 */ /* 0x000fe40000410000 */
[----:B------:R-:W-:Y:S02]  /*2fd0*/  @P0 IMAD.IADD R0, R5, 0x1, R0 ;  /* 0x0000000105000824 */ /* 0x000fe400078e0200 */
[----:B------:R1:W-:Y:S01]  /*2fe0*/  MUFU.TANH R177, R6 ;  /* 0x0000000600b17308 */ /* 0x0003e20000002400 */
[----:B------:R-:W-:Y:S02]  /*2ff0*/  FMUL.FTZ R18, R23, c[0x0][0x320] ;  /* 0x0000c80017127a20 */ /* 0x000fe40000410000 */
[----:B------:R-:W-:Y:S01]  /*3000*/  @P0 LEA.HI.X R15, R4, c[0x0][0x1cc], R0, 0x1, P1 ;  /* 0x00007300040f0a11 */ /* 0x000fe200008f0c00 */
[----:B------:R-:W-:-:S02]  /*3010*/  IMAD.IADD R0, R2, 0x1, -R161 ;  /* 0x0000000102007824 */ /* 0x000fc400078e0aa1 */
[----:B------:R-:W-:Y:S02]  /*3020*/  FMUL.FTZ R4, R44, c[0x0][0x320] ;  /* 0x0000c8002c047a20 */ /* 0x000fe40000410000 */
[C---:B------:R-:W-:Y:S02]  /*3030*/  IMAD.IADD R2, R0.reuse, 0x1, R7 ;  /* 0x0000000100027824 */ /* 0x040fe400078e0207 */
[----:B------:R2:W-:Y:S01]  /*3040*/  MUFU.TANH R178, R4 ;  /* 0x0000000400b27308 */ /* 0x0005e20000002400 */
[C---:B------:R-:W-:Y:S02]  /*3050*/  IMAD.IADD R5, R0.reuse, 0x1, R8 ;  /* 0x0000000100057824 */ /* 0x040fe400078e0208 */
[C---:B------:R-:W-:Y:S02]  /*3060*/  IMAD.IADD R7, R0.reuse, 0x1, R10 ;  /* 0x0000000100077824 */ /* 0x040fe400078e020a */
[----:B----4-:R-:W-:Y:S02]  /*3070*/  IMAD.IADD R0, R0, 0x1, R9 ;  /* 0x0000000100007824 */ /* 0x010fe400078e0209 */
[----:B-1----:R-:W-:Y:S01]  /*3080*/  IMAD.IADD R6, R86, 0x1, -R12 ;  /* 0x0000000156067824 */ /* 0x002fe200078e0a0c */
[----:B------:R-:W-:Y:S01]  /*3090*/  @!PT LDS RZ, [RZ] ;  /* 0x00000000fffff984 */ /* 0x000fe20000000800 */
[----:B------:R-:W-:Y:S01]  /*30a0*/  @!PT LDS RZ, [RZ] ;  /* 0x00000000fffff984 */ /* 0x000fe20000000800 */
[----:B------:R-:W-:Y:S01]  /*30b0*/  @!PT LDS RZ, [RZ] ;  /* 0x00000000fffff984 */ /* 0x000fe20000000800 */
[----:B------:R1:W-:Y:S01]  /*30c0*/  @P0 LDGSTS.E.BYPASS.LTC128B.128 [R226+0x3100], [R14.64], !P6 ;  /* 0x031000000ee20fae */ /* 0x0003e2000f101d46 */
[----:B------:R-:W-:-:S02]  /*30d0*/  FMUL.FTZ R8, R45, c[0x0][0x320] ;  /* 0x0000c8002d087a20 */ /* 0x000fc40000410000 */
[----:B------:R-:W-:Y:S01]  /*30e0*/  FMUL.FTZ R26, R26, c[0x0][0x320] ;  /* 0x0000c8001a1a7a20 */ /* 0x000fe20000410000 */
[C---:B------:R-:W-:Y:S01]  /*30f0*/  IMNMX R5, R6.reuse, R5, PT ;  /* 0x0000000506057217 */ /* 0x040fe20003800200 */
[----:B------:R-:W-:Y:S01]  /*3100*/  MUFU.TANH R57, R8 ;  /* 0x0000000800397308 */ /* 0x000fe20000002400 */
[C---:B------:R-:W-:Y:S01]  /*3110*/  IMNMX R0, R6.reuse, R0, PT ;  /* 0x0000000006007217 */ /* 0x040fe20003800200 */
[----:B------:R-:W-:Y:S01]  /*3120*/  FMUL.FTZ R27, R27, c[0x0][0x320] ;  /* 0x0000c8001b1b7a20 */ /* 0x000fe20000410000 */
[C---:B--2---:R-:W-:Y:S01]  /*3130*/  IMNMX R4, R6.reuse, R2, PT ;  /* 0x0000000206047217 */ /* 0x044fe20003800200 */
[----:B------:R1:W-:Y:S01]  /*3140*/  @P0 LDGSTS.E.BYPASS.LTC128B.128 [R226+0x4100], [R14.64+0x40], !P5 ;  /* 0x041000400ee20fae */ /* 0x0003e2000e901d46 */
[----:B------:R-:W-:Y:S01]  /*3150*/  IMNMX R2, R6, R7, PT ;  /* 0x0000000706027217 */ /* 0x000fe20003800200 */
[----:B------:R-:W-:Y:S01]  /*3160*/  FMUL.FTZ R6, R36, c[0x0][0x320] ;  /* 0x0000c80024067a20 */ /* 0x000fe20000410000 */
[C---:B------:R-:W-:Y:S01]  /*3170*/  ISETP.GT.AND P1, PT, R4.reuse, RZ, PT ;  /* 0x000000ff0400720c */ /* 0x040fe20003f24270 */
[----:B------:R1:W-:Y:S01]  /*3180*/  @P0 LDGSTS.E.BYPASS.LTC128B.128 [R226+0x5100], [R14.64+0x80], !P4 ;  /* 0x051000800ee20fae */ /* 0x0003e2000e101d46 */
[----:B------:R-:W-:Y:S01]  /*3190*/  ISETP.GT.AND P3, PT, R4, 0x1, PT ;  /* 0x000000010400780c */ /* 0x000fe20003f64270 */
[----:B------:R2:W3:Y:S01]  /*31a0*/  MUFU.TANH R12, R6 ;  /* 0x00000006000c7308 */ /* 0x0004e20000002400 */
[----:B------:R-:W-:-:S02]  /*31b0*/  FSEL R44, R142, -INF , P1 ;  /* 0xff8000008e2c7808 */ /* 0x000fc40000800000 */
[----:B------:R-:W-:Y:S02]  /*31c0*/  ISETP.GT.AND P1, PT, R4, 0x8, PT ;  /* 0x000000080400780c */ /* 0x000fe40003f24270 */
[----:B-----5:R-:W-:Y:S02]  /*31d0*/  FSEL R45, R141, -INF , P3 ;  /* 0xff8000008d2d7808 */ /* 0x020fe40001800000 */
[----:B------:R-:W-:Y:S02]  /*31e0*/  FSEL R48, R140, -INF , P1 ;  /* 0xff8000008c307808 */ /* 0x000fe40000800000 */
[C---:B------:R-:W-:Y:S02]  /*31f0*/  ISETP.GT.AND P3, PT, R4.reuse, 0x9, PT ;  /* 0x000000090400780c */ /* 0x040fe40003f64270 */
[----:B------:R-:W-:Y:S02]  /*3200*/  ISETP.GT.AND P1, PT, R4, 0x10, PT ;  /* 0x000000100400780c */ /* 0x000fe40003f24270 */
[----:B------:R-:W-:-:S02]  /*3210*/  FSEL R49, R139, -INF , P3 ;  /* 0xff8000008b317808 */ /* 0x000fc40001800000 */
[----:B------:R-:W-:Y:S01]  /*3220*/  FSEL R136, R136, -INF , P1 ;  /* 0xff80000088887808 */ /* 0x000fe20000800000 */
[----:B--2---:R-:W-:Y:S01]  /*3230*/  FMUL.FTZ R6, R37, c[0x0][0x320] ;  /* 0x0000c80025067a20 */ /* 0x004fe20000410000 */
[C---:B------:R-:W-:Y:S02]  /*3240*/  ISETP.GT.AND P3, PT, R4.reuse, 0x11, PT ;  /* 0x000000110400780c */ /* 0x040fe40003f64270 */
[----:B------:R-:W-:Y:S01]  /*3250*/  ISETP.GT.AND P1, PT, R4, 0x18, PT ;  /* 0x000000180400780c */ /* 0x000fe20003f24270 */
[----:B------:R2:W-:Y:S01]  /*3260*/  MUFU.TANH R11, R6 ;  /* 0x00000006000b7308 */ /* 0x0005e20000002400 */
[----:B------:R-:W-:Y:S02]  /*3270*/  FSEL R137, R137, -INF , P3 ;  /* 0xff80000089897808 */ /* 0x000fe40001800000 */
[----:B------:R-:W-:Y:S02]  /*3280*/  FSEL R138, R138, -INF , P1 ;  /* 0xff8000008a8a7808 */ /* 0x000fe40000800000 */
[----:B------:R-:W-:-:S02]  /*3290*/  ISETP.GT.AND P3, PT, R2, RZ, PT ;  /* 0x000000ff0200720c */ /* 0x000fc40003f64270 */
[----:B------:R-:W-:Y:S01]  /*32a0*/  ISETP.GT.AND P1, PT, R2, 0x1, PT ;  /* 0x000000010200780c */ /* 0x000fe20003f24270 */
[----:B--2---:R-:W-:Y:S01]  /*32b0*/  FMUL.FTZ R6, R32, c[0x0][0x320] ;  /* 0x0000c80020067a20 */ /* 0x004fe20000410000 */
[----:B------:R-:W-:Y:S02]  /*32c0*/  FSEL R32, R109, -INF , P3 ;  /* 0xff8000006d207808 */ /* 0x000fe40001800000 */
[----:B------:R-:W-:Y:S01]  /*32d0*/  ISETP.GT.AND P3, PT, R2, 0x8, PT ;  /* 0x000000080200780c */ /* 0x000fe20003f64270 */
[----:B------:R2:W4:Y:S03]  /*32e0*/  MUFU.TANH R10, R6 ;  /* 0x00000006000a7308 */ /* 0x0005260000002400 */
[----:B------:R-:W-:Y:S02]  /*32f0*/  FSEL R36, R104, -INF , P3 ;  /* 0xff80000068247808 */ /* 0x000fe40001800000 */
[----:B------:R-:W-:-:S04]  /*3300*/  ISETP.GT.AND P3, PT, R2, 0x10, PT ;  /* 0x000000100200780c */ /* 0x000fc80003f64270 */
[----:B------:R-:W-:Y:S02]  /*3310*/  FSEL R52, R85, -INF , P3 ;  /* 0xff80000055347808 */ /* 0x000fe40001800000 */
[----:B------:R-:W-:-:S04]  /*3320*/  ISETP.GT.AND P3, PT, R2, 0x18, PT ;  /* 0x000000180200780c */ /* 0x000fc80003f64270 */
[----:B------:R-:W-:Y:S01]  /*3330*/  FSEL R53, R58, -INF , P3 ;  /* 0xff8000003a357808 */ /* 0x000fe20001800000 */
[----:B--2---:R-:W-:Y:S01]  /*3340*/  FMUL.FTZ R6, R33, c[0x0][0x320] ;  /* 0x0000c80021067a20 */ /* 0x004fe20000410000 */
[----:B------:R-:W-:Y:S02]  /*3350*/  FSEL R33, R108, -INF , P1 ;  /* 0xff8000006c217808 */ /* 0x000fe40000800000 */
[C---:B------:R-:W-:Y:S01]  /*3360*/  ISETP.GT.AND P1, PT, R2.reuse, 0x9, PT ;  /* 0x000000090200780c */ /* 0x040fe20003f24270 */
[----:B------:R2:W5:Y:S01]  /*3370*/  MUFU.TANH R7, R6 ;  /* 0x0000000600077308 */ /* 0x0005620000002400 */
[C---:B------:R-:W-:Y:S02]  /*3380*/  ISETP.GT.AND P3, PT, R2.reuse, 0x20, PT ;  /* 0x000000200200780c */ /* 0x040fe40003f64270 */
[----:B------:R-:W-:Y:S02]  /*3390*/  FSEL R37, R87, -INF , P1 ;  /* 0xff80000057257808 */ /* 0x000fe40000800000 */
[----:B------:R-:W-:-:S02]  /*33a0*/  ISETP.GT.AND P1, PT, R2, 0x11, PT ;  /* 0x000000110200780c */ /* 0x000fc40003f24270 */
[----:B---3--:R-:W-:Y:S02]  /*33b0*/  FSEL R179, R12, -INF , P3 ;  /* 0xff8000000cb37808 */ /* 0x008fe40001800000 */
[----:B------:R-:W-:Y:S02]  /*33c0*/  FSEL R56, R56, -INF , P1 ;  /* 0xff80000038387808 */ /* 0x000fe40000800000 */
[C---:B------:R-:W-:Y:S02]  /*33d0*/  ISETP.GT.AND P1, PT, R2.reuse, 0x19, PT ;  /* 0x000000190200780c */ /* 0x040fe40003f24270 */
[----:B------:R-:W-:Y:S02]  /*33e0*/  ISETP.GT.AND P3, PT, R2, 0x28, PT ;  /* 0x000000280200780c */ /* 0x000fe40003f64270 */
[----:B------:R-:W-:Y:S01]  /*33f0*/  FSEL R107, R107, -INF , P1 ;  /* 0xff8000006b6b7808 */ /* 0x000fe20000800000 */
[----:B--2---:R-:W-:Y:S01]  /*3400*/  FMUL.FTZ R6, R28, c[0x0][0x320] ;  /* 0x0000c8001c067a20 */ /* 0x004fe20000410000 */
[----:B------:R-:W-:-:S02]  /*3410*/  ISETP.GT.AND P1, PT, R2, 0x21, PT ;  /* 0x000000210200780c */ /* 0x000fc40003f24270 */
[----:B----4-:R-:W-:Y:S01]  /*3420*/  FSEL R181, R10, -INF , P3 ;  /* 0xff8000000ab57808 */ /* 0x010fe20001800000 */
[----:B------:R2:W3:Y:S01]  /*3430*/  MUFU.TANH R9, R6 ;  /* 0x0000000600097308 */ /* 0x0004e20000002400 */
[----:B------:R-:W-:Y:S01]  /*3440*/  FSEL R182, R11, -INF , P1 ;  /* 0xff8000000bb67808 */ /* 0x000fe20000800000 */
[----:B------:R-:W-:Y:S01]  /*3450*/  FMUL.FTZ R11, R31, c[0x0][0x320] ;  /* 0x0000c8001f0b7a20 */ /* 0x000fe20000410000 */
[C---:B------:R-:W-:Y:S02]  /*3460*/  ISETP.GT.AND P1, PT, R2.reuse, 0x29, PT ;  /* 0x000000290200780c */ /* 0x040fe40003f24270 */
[C---:B------:R-:W-:Y:S02]  /*3470*/  ISETP.GT.AND P3, PT, R2.reuse, 0x30, PT ;  /* 0x000000300200780c */ /* 0x040fe40003f64270 */
[----:B-----5:R-:W-:Y:S01]  /*3480*/  FSEL R183, R7, -INF , P1 ;  /* 0xff80000007b77808 */ /* 0x020fe20000800000 */
[----:B------:R-:W-:Y:S01]  /*3490*/  FMUL.FTZ R7, R21, c[0x0][0x320] ;  /* 0x0000c80015077a20 */ /* 0x000fe20000410000 */
[----:B------:R-:W-:-:S03]  /*34a0*/  ISETP.GT.AND P1, PT, R2, 0x31, PT ;  /* 0x000000310200780c */ /* 0x000fc60003f24270 */
[----:B------:R4:W-:Y:S01]  /*34b0*/  MUFU.TANH R10, R7 ;  /* 0x00000007000a7308 */ /* 0x0009e20000002400 */
[----:B--2---:R-:W-:Y:S01]  /*34c0*/  FMUL.FTZ R6, R29, c[0x0][0x320] ;  /* 0x0000c8001d067a20 */ /* 0x004fe20000410000 */
[----:B---3--:R-:W-:Y:S01]  /*34d0*/  FSEL R248, R9, -INF , P3 ;  /* 0xff80000009f87808 */ /* 0x008fe20001800000 */
[----:B------:R-:W-:Y:S01]  /*34e0*/  FMUL.FTZ R9, R30, c[0x0][0x320] ;  /* 0x0000c8001e097a20 */ /* 0x000fe20000410000 */
[----:B------:R-:W-:-:S04]  /*34f0*/  ISETP.GT.AND P3, PT, R2, 0x38, PT ;  /* 0x000000380200780c */ /* 0x000fc80003f64270 */
[----:B------:R2:W3:Y:S01]  /*3500*/  MUFU.TANH R8, R6 ;  /* 0x0000000600087308 */ /* 0x0004e20000002400 */
[----:B----4-:R-:W-:-:S07]  /*3510*/  FMUL.FTZ R7, R38, c[0x0][0x320] ;  /* 0x0000c80026077a20 */ /* 0x010fce0000410000 */
[----:B------:R4:W-:Y:S01]  /*3520*/  MUFU.TANH R21, R7 ;  /* 0x0000000700157308 */ /* 0x0009e20000002400 */
[----:B--2---:R-:W-:Y:S01]  /*3530*/  FMUL.FTZ R6, R20, c[0x0][0x320] ;  /* 0x0000c80014067a20 */ /* 0x004fe20000410000 */
[----:B---3--:R-:W-:Y:S01]  /*3540*/  FSEL R251, R8, -INF , P1 ;  /* 0xff80000008fb7808 */ /* 0x008fe20000800000 */
[----:B------:R-:W-:Y:S01]  /*3550*/  FMUL.FTZ R8, R35, c[0x0][0x320] ;  /* 0x0000c80023087a20 */ /* 0x000fe20000410000 */
[----:B------:R-:W-:-:S04]  /*3560*/  ISETP.GT.AND P1, PT, R2, 0x39, PT ;  /* 0x000000390200780c */ /* 0x000fc80003f24270 */
[----:B------:R2:W3:Y:S01]  /*3570*/  MUFU.TANH R12, R6 ;  /* 0x00000006000c7308 */ /* 0x0004e20000002400 */
[----:B------:R-:W-:Y:S02]  /*3580*/  FSEL R237, R10, -INF , P1 ;  /* 0xff8000000aed7808 */ /* 0x000fe40000800000 */
[----:B------:R-:W-:Y:S01]  /*3590*/  ISETP.GT.AND P1, PT, R0, 0x1, PT ;  /* 0x000000010000780c */ /* 0x000fe20003f24270 */
[----:B----4-:R-:W-:-:S03]  /*35a0*/  FMUL.FTZ R7, R34, c[0x0][0x320] ;  /* 0x0000c80022077a20 */ /* 0x010fc60000410000 */
[----:B------:R-:W-:Y:S01]  /*35b0*/  FSEL R17, R110, -INF , P1 ;  /* 0xff8000006e117808 */ /* 0x000fe20000800000 */
[----:B------:R-:W-:Y:S01]  /*35c0*/  MUFU.TANH R8, R8 ;  /* 0x0000000800087308 */ /* 0x000fe20000002400 */
[----:B------:R-:W-:-:S04]  /*35d0*/  ISETP.GT.AND P1, PT, R0, 0x9, PT ;  /* 0x000000090000780c */ /* 0x000fc80003f24270 */
[----:B------:R-:W-:Y:S02]  /*35e0*/  FSEL R28, R143, -INF , P1 ;  /* 0xff8000008f1c7808 */ /* 0x000fe40000800000 */
[----:B--2---:R-:W-:Y:S01]  /*35f0*/  FMNMX.FTZ R6, R32, R33, !PT ;  /* 0x0000002120067209 */ /* 0x004fe20007810000 */
[----:B------:R-:W-:Y:S01]  /*3600*/  MUFU.TANH R10, R7 ;  /* 0x00000007000a7308 */ /* 0x000fe20000002400 */
[----:B---3--:R-:W-:Y:S02]  /*3610*/  FSEL R232, R12, -INF , P3 ;  /* 0xff8000000ce87808 */ /* 0x008fe40001800000 */
[----:B------:R-:W-:Y:S02]  /*3620*/  FMNMX.FTZ R6, R36, R6, !PT ;  /* 0x0000000624067209 */ /* 0x000fe40007810000 */
[----:B------:R-:W-:Y:S02]  /*3630*/  ISETP.GT.AND P3, PT, R0, RZ, PT ;  /* 0x000000ff0000720c */ /* 0x000fe40003f64270 */
[----:B------:R-:W-:Y:S01]  /*3640*/  FMNMX.FTZ R2, R37, R6, !PT ;  /* 0x0000000625027209 */ /* 0x000fe20007810000 */
[----:B------:R-:W-:Y:S01]  /*3650*/  FMUL.FTZ R6, R39, c[0x0][0x320] ;  /* 0x0000c80027067a20 */ /* 0x000fe20000410000 */
[----:B------:R-:W-:Y:S01]  /*3660*/  FSEL R16, R111, -INF , P3 ;  /* 0xff8000006f107808 */ /* 0x000fe20001800000 */
[----:B------:R-:W-:Y:S01]  /*3670*/  MUFU.TANH R12, R9 ;  /* 0x00000009000c7308 */ /* 0x000fe20000002400 */
[----:B------:R-:W-:-:S02]  /*3680*/  FMNMX.FTZ R2, R52, R2, !PT ;  /* 0x0000000234027209 */ /* 0x000fc40007810000 */
[----:B------:R-:W-:Y:S02]  /*3690*/  ISETP.GT.AND P3, PT, R0, 0x8, PT ;  /* 0x000000080000780c */ /* 0x000fe40003f64270 */
[----:B------:R-:W-:Y:S02]  /*36a0*/  FMNMX.FTZ R2, R56, R2, !PT ;  /* 0x0000000238027209 */ /* 0x000fe40007810000 */
[----:B------:R-:W-:Y:S01]  /*36b0*/  FSEL R20, R105, -INF , P3 ;  /* 0xff80000069147808 */ /* 0x000fe20001800000 */
[----:B------:R2:W3:Y:S01]  /*36c0*/  MUFU.TANH R13, R6 ;  /* 0x00000006000d7308 */ /* 0x0004e20000002400 */
[----:B------:R-:W-:Y:S02]  /*36d0*/  FMNMX.FTZ R2, R53, R2, !PT ;  /* 0x0000000235027209 */ /* 0x000fe40007810000 */
[----:B------:R-:W-:Y:S02]  /*36e0*/  ISETP.GT.AND P3, PT, R0, 0x10, PT ;  /* 0x000000100000780c */ /* 0x000fe40003f64270 */
[----:B------:R-:W-:-:S02]  /*36f0*/  FMNMX.FTZ R2, R107, R2, !PT ;  /* 0x000000026b027209 */ /* 0x000fc40007810000 */
[----:B------:R-:W-:Y:S01]  /*3700*/  ISETP.GT.AND P1, PT, R0, 0x11, PT ;  /* 0x000000110000780c */ /* 0x000fe20003f24270 */
[----:B------:R-:W4:Y:S01]  /*3710*/  MUFU.TANH R9, R11 ;  /* 0x0000000b00097308 */ /* 0x000f220000002400 */
[----:B------:R-:W-:Y:S02]  /*3720*/  FMNMX.FTZ R2, R179, R2, !PT ;  /* 0x00000002b3027209 */ /* 0x000fe40007810000 */
[----:B------:R-:W-:Y:S02]  /*3730*/  FSEL R50, R73, -INF , P3 ;  /* 0xff80000049327808 */ /* 0x000fe40001800000 */
[----:B------:R-:W-:Y:S02]  /*3740*/  FMNMX.FTZ R2, R182, R2, !PT ;  /* 0x00000002b6027209 */ /* 0x000fe40007810000 */
[----:B------:R-:W-:Y:S01]  /*3750*/  ISETP.GT.AND P3, PT, R0, 0x18, PT ;  /* 0x000000180000780c */ /* 0x000fe20003f64270 */
[----:B------:R-:W5:Y:S01]  /*3760*/  MUFU.TANH R11, R19 ;  /* 0x00000013000b7308 */ /* 0x000f620000002400 */
[----:B------:R-:W-:-:S02]  /*3770*/  FMNMX.FTZ R2, R181, R2, !PT ;  /* 0x00000002b5027209 */ /* 0x000fc40007810000 */
[----:B--2---:R-:W-:Y:S02]  /*3780*/  FMNMX.FTZ R6, R16, R17, !PT ;  /* 0x0000001110067209 */ /* 0x004fe40007810000 */
[----:B------:R-:W-:Y:S02]  /*3790*/  FMNMX.FTZ R2, R183, R2, !PT ;  /* 0x00000002b7027209 */ /* 0x000fe40007810000 */
[----:B------:R-:W-:Y:S02]  /*37a0*/  FMNMX.FTZ R6, R20, R6, !PT ;  /* 0x0000000614067209 */ /* 0x000fe40007810000 */
[----:B------:R-:W-:Y:S02]  /*37b0*/  FMNMX.FTZ R2, R248, R2, !PT ;  /* 0x00000002f8027209 */ /* 0x000fe40007810000 */
[----:B------:R-:W-:Y:S02]  /*37c0*/  FMNMX.FTZ R6, R28, R6, !PT ;  /* 0x000000061c067209 */ /* 0x000fe40007810000 */
[----:B------:R-:W-:-:S02]  /*37d0*/  FMNMX.FTZ R2, R251, R2, !PT ;  /* 0x00000002fb027209 */ /* 0x000fc40007810000 */
        /* <DEDUP_REMOVED lines=10> */
[----:B------:R-:W-:Y:S01]  /*3880*/  ISETP.GT.AND P1, PT, R0, 0x21, PT ;  /* 0x000000210000780c */ /* 0x000fe20003f24270 */
[----:B------:R-:W2:Y:S01]  /*3890*/  SHFL.BFLY PT, R6, R7, 0x2, 0x1f ;  /* 0x0c401f0007067f89 */ /* 0x000ea200000e0000 */
[----:B------:R-:W-:-:S02]  /*38a0*/  FSEL R172, R21, -INF , P3 ;  /* 0xff80000015ac7808 */ /* 0x000fc40001800000 */
[----:B------:R-:W-:Y:S02]  /*38b0*/  FMNMX.FTZ R2, R106, R2, !PT ;  /* 0x000000026a027209 */ /* 0x000fe40007810000 */
[----:B------:R-:W-:Y:S02]  /*38c0*/  ISETP.GT.AND P3, PT, R0, 0x28, PT ;  /* 0x000000280000780c */ /* 0x000fe40003f64270 */
[----:B---3--:R-:W-:Y:S01]  /*38d0*/  FSEL R173, R13, -INF , P1 ;  /* 0xff8000000dad7808 */ /* 0x008fe20000800000 */
[----:B------:R-:W-:Y:S01]  /*38e0*/  FMUL.FTZ R13, R66, c[0x0][0x320] ;  /* 0x0000c800420d7a20 */ /* 0x000fe20000410000 */
[----:B------:R-:W-:Y:S02]  /*38f0*/  FMNMX.FTZ R2, R172, R2, !PT ;  /* 0x00000002ac027209 */ /* 0x000fe40007810000 */
[----:B------:R-:W-:Y:S02]  /*3900*/  ISETP.GT.AND P1, PT, R0, 0x29, PT ;  /* 0x000000290000780c */ /* 0x000fe40003f24270 */
[----:B------:R-:W-:Y:S01]  /*3910*/  FSEL R175, R10, -INF , P3 ;  /* 0xff8000000aaf7808 */ /* 0x000fe20001800000 */
[----:B------:R-:W-:Y:S01]  /*3920*/  MUFU.TANH R13, R13 ;  /* 0x0000000d000d7308 */ /* 0x000fe20000002400 */
[----:B------:R-:W-:-:S02]  /*3930*/  FMNMX.FTZ R2, R173, R2, !PT ;  /* 0x00000002ad027209 */ /* 0x000fc40007810000 */
[----:B------:R-:W-:Y:S02]  /*3940*/  ISETP.GT.AND P3, PT, R0, 0x30, PT ;  /* 0x000000300000780c */ /* 0x000fe40003f64270 */
[----:B------:R-:W-:Y:S01]  /*3950*/  FSEL R176, R8, -INF , P1 ;  /* 0xff80000008b07808 */ /* 0x000fe20000800000 */
[----:B------:R-:W-:Y:S01]  /*3960*/  FMUL.FTZ R8, R64, c[0x0][0x320] ;  /* 0x0000c80040087a20 */ /* 0x000fe20000410000 */
[----:B------:R-:W-:Y:S01]  /*3970*/  FMNMX.FTZ R2, R175, R2, !PT ;  /* 0x00000002af027209 */ /* 0x000fe20007810000 */
[----:B------:R-:W3:Y:S01]  /*3980*/  MUFU.TANH R10, R18 ;  /* 0x00000012000a7308 */ /* 0x000ee20000002400 */
[----:B------:R-:W-:Y:S02]  /*3990*/  ISETP.GT.AND P1, PT, R0, 0x31, PT ;  /* 0x000000310000780c */ /* 0x000fe40003f24270 */
[----:B------:R-:W-:Y:S02]  /*39a0*/  FSEL R221, R12, -INF , P3 ;  /* 0xff8000000cdd7808 */ /* 0x000fe40001800000 */
[----:B------:R-:W-:-:S02]  /*39b0*/  FMNMX.FTZ R2, R176, R2, !PT ;  /* 0x00000002b0027209 */ /* 0x000fc40007810000 */
[----:B----4-:R-:W-:Y:S01]  /*39c0*/  FSEL R224, R9, -INF , P1 ;  /* 0xff80000009e07808 */ /* 0x010fe20000800000 */
[----:B------:R-:W-:Y:S01]  /*39d0*/  MUFU.TANH R12, R8 ;  /* 0x00000008000c7308 */ /* 0x000fe20000002400 */
[C---:B------:R-:W-:Y:S02]  /*39e0*/  ISETP.GT.AND P3, PT, R0.reuse, 0x38, PT ;  /* 0x000000380000780c */ /* 0x040fe40003f64270 */
[----:B------:R-:W-:Y:S02]  /*39f0*/  ISETP.GT.AND P1, PT, R0, 0x39, PT ;  /* 0x000000390000780c */ /* 0x000fe40003f24270 */
[----:B------:R-:W-:Y:S01]  /*3a00*/  FMNMX.FTZ R0, R221, R2, !PT ;  /* 0x00000002dd007209 */ /* 0x000fe20007810000 */
[----:B------:R-:W-:Y:S01]  /*3a10*/  FMUL.FTZ R2, R65, c[0x0][0x320] ;  /* 0x0000c80041027a20 */ /* 0x000fe20000410000 */
[----:B-----5:R-:W-:Y:S01]  /*3a20*/  FSEL R223, R11, -INF , P3 ;  /* 0xff8000000bdf7808 */ /* 0x020fe20001800000 */
[----:B------:R-:W-:Y:S01]  /*3a30*/  FMUL.FTZ R11, R46, c[0x0][0x320] ;  /* 0x0000c8002e0b7a20 */ /* 0x000fe20000410000 */
[----:B------:R-:W-:Y:S01]  /*3a40*/  FMNMX.FTZ R0, R224, R0, !PT ;  /* 0x00000000e0007209 */ /* 0x000fe20007810000 */
[----:B------:R4:W5:Y:S01]  /*3a50*/  MUFU.TANH R8, R2 ;  /* 0x0000000200087308 */ /* 0x0009620000002400 */
[----:B---3--:R-:W-:Y:S01]  /*3a60*/  FSEL R227, R10, -INF , P1 ;  /* 0xff8000000ae37808 */ /* 0x008fe20000800000 */
[----:B------:R-:W-:Y:S01]  /*3a70*/  FMUL.FTZ R18, R67, c[0x0][0x320] ;  /* 0x0000c80043127a20 */ /* 0x000fe20000410000 */
[----:B------:R-:W-:-:S02]  /*3a80*/  FMNMX.FTZ R0, R223, R0, !PT ;  /* 0x00000000df007209 */ /* 0x000fc40007810000 */
[----:B--2---:R-:W-:Y:S02]  /*3a90*/  FMNMX.FTZ R6, R7, R6, !PT ;  /* 0x0000000607067209 */ /* 0x004fe40007810000 */
[----:B------:R-:W-:Y:S02]  /*3aa0*/  FMNMX.FTZ R0, R227, R0, !PT ;  /* 0x00000000e3007209 */ /* 0x000fe40007810000 */
[C---:B------:R-:W-:Y:S01]  /*3ab0*/  ISETP.GT.AND P3, PT, R4.reuse, 0x19, PT ;  /* 0x000000190400780c */ /* 0x040fe20003f64270 */
[----:B------:R-:W-:Y:S01]  /*3ac0*/  SHFL.BFLY PT, R103, R6, 0x1, 0x1f ;  /* 0x0c201f0006677f89 */ /* 0x000fe200000e0000 */
[----:B------:R-:W-:Y:S02]  /*3ad0*/  ISETP.GT.AND P1, PT, R4, 0x20, PT ;  /* 0x000000200400780c */ /* 0x000fe40003f24270 */
[----:B------:R-:W-:Y:S01]  /*3ae0*/  FSEL R101, R96, -INF , P3 ;  /* 0xff80000060657808 */ /* 0x000fe20001800000 */
[----:B------:R-:W2:Y:S01]  /*3af0*/  SHFL.BFLY PT, R7, R0, 0x2, 0x1f ;  /* 0x0c401f0000077f89 */ /* 0x000ea200000e0000 */
[----:B------:R-:W-:Y:S01]  /*3b00*/  ISETP.GT.AND P3, PT, R4, 0x21, PT ;  /* 0x000000210400780c */ /* 0x000fe20003f64270 */
[----:B----4-:R-:W-:Y:S01]  /*3b10*/  FMUL.FTZ R2, R24, c[0x0][0x320] ;  /* 0x0000c80018027a20 */ /* 0x010fe20000410000 */
[----:B------:R-:W-:-:S02]  /*3b20*/  FSEL R174, R174, -INF , P1 ;  /* 0xff800000aeae7808 */ /* 0x000fc40000800000 */
[----:B------:R-:W-:Y:S01]  /*3b30*/  FSEL R177, R177, -INF , P3 ;  /* 0xff800000b1b17808 */ /* 0x000fe20001800000 */
[----:B------:R3:W4:Y:S01]  /*3b40*/  MUFU.TANH R10, R2 ;  /* 0x00000002000a7308 */ /* 0x0007220000002400 */
[C---:B------:R-:W-:Y:S02]  /*3b50*/  ISETP.GT.AND P3, PT, R4.reuse, 0x29, PT ;  /* 0x000000290400780c */ /* 0x040fe40003f64270 */
[C---:B------:R-:W-:Y:S02]  /*3b60*/  ISETP.GT.AND P1, PT, R4.reuse, 0x28, PT ;  /* 0x000000280400780c */ /* 0x040fe40003f24270 */
[----:B------:R-:W-:Y:S02]  /*3b70*/  FSEL R180, R57, -INF , P3 ;  /* 0xff80000039b47808 */ /* 0x000fe40001800000 */
[----:B------:R-:W-:Y:S02]  /*3b80*/  ISETP.GT.AND P3, PT, R4, 0x31, PT ;  /* 0x000000310400780c */ /* 0x000fe40003f64270 */
[----:B------:R-:W-:-:S02]  /*3b90*/  FSEL R178, R178, -INF , P1 ;  /* 0xff800000b2b27808 */ /* 0x000fc40000800000 */
[----:B-----5:R-:W-:Y:S02]  /*3ba0*/  FSEL R228, R8, -INF , P3 ;  /* 0xff80000008e47808 */ /* 0x020fe40001800000 */
[C---:B------:R-:W-:Y:S02]  /*3bb0*/  ISETP.GT.AND P1, PT, R4.reuse, 0x30, PT ;  /* 0x000000300400780c */ /* 0x040fe40003f24270 */
[----:B------:R-:W-:Y:S01]  /*3bc0*/  ISETP.GT.AND P3, PT, R4, 0x39, PT ;  /* 0x000000390400780c */ /* 0x000fe20003f64270 */
[----:B---3--:R-:W-:Y:S01]  /*3bd0*/  FMUL.FTZ R2, R25, c[0x0][0x320] ;  /* 0x0000c80019027a20 */ /* 0x008fe20000410000 */
[----:B------:R-:W-:Y:S01]  /*3be0*/  FSEL R225, R12, -INF , P1 ;  /* 0xff8000000ce17808 */ /* 0x000fe20000800000 */
[----:B------:R-:W-:Y:S01]  /*3bf0*/  FMUL.FTZ R12, R47, c[0x0][0x320] ;  /* 0x0000c8002f0c7a20 */ /* 0x000fe20000410000 */
[----:B--2---:R-:W-:Y:S01]  /*3c00*/  FMNMX.FTZ R8, R0, R7, !PT ;  /* 0x0000000700087209 */ /* 0x004fe20007810000 */
[----:B------:R2:W3:Y:S01]  /*3c10*/  MUFU.TANH R9, R2 ;  /* 0x0000000200097308 */ /* 0x0004e20000002400 */
[----:B------:R-:W-:Y:S01]  /*3c20*/  ISETP.GT.AND P1, PT, R4, 0x38, PT ;  /* 0x000000380400780c */ /* 0x000fe20003f24270 */
[----:B------:R-:W-:Y:S01]  /*3c30*/  FMUL.FTZ R4, R55, c[0x0][0x320] ;  /* 0x0000c80037047a20 */ /* 0x000fe20000410000 */
[----:B------:R-:W-:Y:S01]  /*3c40*/  FMNMX.FTZ R103, R6, R103, !PT ;  /* 0x0000006706677209 */ /* 0x000fe20007810000 */
[----:B------:R-:W-:Y:S01]  /*3c50*/  SHFL.BFLY PT, R102, R8, 0x1, 0x1f ;  /* 0x0c201f0008667f89 */ /* 0x000fe200000e0000 */
[----:B----4-:R-:W-:-:S02]  /*3c60*/  FSEL R229, R10, -INF , P1 ;  /* 0xff8000000ae57808 */ /* 0x010fc40000800000 */
[----:B------:R-:W-:Y:S01]  /*3c70*/  ISETP.GT.AND P1, PT, R5, RZ, PT ;  /* 0x000000ff0500720c */ /* 0x000fe20003f24270 */
[----:B------:R-:W-:Y:S03]  /*3c80*/  MUFU.TANH R7, R4 ;  /* 0x0000000400077308 */ /* 0x000fe60000002400 */
[----:B------:R-:W-:Y:S02]  /*3c90*/  FSEL R42, R123, -INF , P1 ;  /* 0xff8000007b2a7808 */ /* 0x000fe40000800000 */
[----:B------:R-:W-:Y:S01]  /*3ca0*/  ISETP.GT.AND P1, PT, R5, 0x8, PT ;  /* 0x000000080500780c */ /* 0x000fe20003f24270 */
[----:B--2---:R-:W-:Y:S01]  /*3cb0*/  FMUL.FTZ R2, R54, c[0x0][0x320] ;  /* 0x0000c80036027a20 */ /* 0x004fe20000410000 */
[----:B---3--:R-:W-:Y:S01]  /*3cc0*/  FSEL R231, R9, -INF , P3 ;  /* 0xff80000009e77808 */ /* 0x008fe20001800000 */
[----:B------:R-:W-:Y:S01]  /*3cd0*/  MUFU.TANH R4, R11 ;  /* 0x0000000b00047308 */ /* 0x000fe20000002400 */
[----:B------:R-:W-:-:S02]  /*3ce0*/  ISETP.GT.AND P3, PT, R5, 0x1, PT ;  /* 0x000000010500780c */ /* 0x000fc40003f64270 */
[----:B------:R-:W-:Y:S02]  /*3cf0*/  FSEL R43, R121, -INF , P1 ;  /* 0xff800000792b7808 */ /* 0x000fe40000800000 */
[----:B------:R-:W-:Y:S02]  /*3d00*/  FSEL R41, R122, -INF , P3 ;  /* 0xff8000007a297808 */ /* 0x000fe40001800000 */
[C---:B------:R-:W-:Y:S01]  /*3d10*/  ISETP.GT.AND P3, PT, R5.reuse, 0x9, PT ;  /* 0x000000090500780c */ /* 0x040fe20003f64270 */
[----:B------:R2:W3:Y:S01]  /*3d20*/  MUFU.TANH R19, R2 ;  /* 0x0000000200137308 */ /* 0x0004e20000002400 */
[C---:B------:R-:W-:Y:S02]  /*3d30*/  ISETP.GT.AND P1, PT, R5.reuse, 0x10, PT ;  /* 0x000000100500780c */ /* 0x040fe40003f24270 */
[----:B------:R-:W-:Y:S02]  /*3d40*/  FSEL R40, R120, -INF , P3 ;  /* 0xff80000078287808 */ /* 0x000fe40001800000 */
[----:B------:R-:W-:-:S02]  /*3d50*/  ISETP.GT.AND P3, PT, R5, 0x11, PT ;  /* 0x000000110500780c */ /* 0x000fc40003f64270 */
[----:B------:R-:W-:Y:S01]  /*3d60*/  FSEL R95, R88, -INF , P1 ;  /* 0xff800000585f7808 */ /* 0x000fe20000800000 */
[----:B------:R-:W4:Y:S01]  /*3d70*/  MUFU.TANH R12, R12 ;  /* 0x0000000c000c7308 */ /* 0x000f220000002400 */
[C---:B------:R-:W-:Y:S02]  /*3d80*/  ISETP.GT.AND P1, PT, R5.reuse, 0x18, PT ;  /* 0x000000180500780c */ /* 0x040fe40003f24270 */
[----:B------:R-:W-:Y:S02]  /*3d90*/  FSEL R94, R94, -INF , P3 ;  /* 0xff8000005e5e7808 */ /* 0x000fe40001800000 */
[----:B------:R-:W-:Y:S02]  /*3da0*/  ISETP.GT.AND P3, PT, R5, 0x19, PT ;  /* 0x000000190500780c */ /* 0x000fe40003f64270 */
[----:B------:R-:W-:Y:S01]  /*3db0*/  FSEL R93, R93, -INF , P1 ;  /* 0xff8000005d5d7808 */ /* 0x000fe20000800000 */
[----:B------:R-:W5:Y:S01]  /*3dc0*/  MUFU.TANH R11, R18 ;  /* 0x00000012000b7308 */ /* 0x000f620000002400 */
[----:B--2---:R-:W-:-:S02]  /*3dd0*/  FMNMX.FTZ R2, R44, R45, !PT ;  /* 0x0000002d2c027209 */ /* 0x004fc40007810000 */
[----:B------:R-:W-:Y:S02]  /*3de0*/  ISETP.GT.AND P1, PT, R5, 0x20, PT ;  /* 0x000000200500780c */ /* 0x000fe40003f24270 */
[----:B------:R-:W-:Y:S02]  /*3df0*/  FMNMX.FTZ R0, R48, R2, !PT ;  /* 0x0000000230007209 */ /* 0x000fe40007810000 */
[----:B------:R-:W-:Y:S01]  /*3e00*/  FMNMX.FTZ R2, R42, R41, !PT ;  /* 0x000000292a027209 */ /* 0x000fe20007810000 */
[----:B------:R-:W2:Y:S01]  /*3e10*/  MUFU.TANH R10, R26 ;  /* 0x0000001a000a7308 */ /* 0x000ea20000002400 */
[----:B------:R-:W-:Y:S02]  /*3e20*/  FMNMX.FTZ R0, R49, R0, !PT ;  /* 0x0000000031007209 */ /* 0x000fe40007810000 */
[----:B------:R-:W-:Y:S02]  /*3e30*/  FMNMX.FTZ R2, R43, R2, !PT ;  /* 0x000000022b027209 */ /* 0x000fe40007810000 */
[----:B------:R-:W-:-:S02]  /*3e40*/  FMNMX.FTZ R0, R136, R0, !PT ;  /* 0x0000000088007209 */ /* 0x000fc40007810000 */
[----:B------:R-:W-:Y:S01]  /*3e50*/  FMNMX.FTZ R2, R40, R2, !PT ;  /* 0x0000000228027209 */ /* 0x000fe20007810000 */
[----:B------:R-:W1:Y:S01]  /*3e60*/  MUFU.TANH R9, R27 ;  /* 0x0000001b00097308 */ /* 0x000e620000002400 */
        /* <DEDUP_REMOVED lines=8> */
[----:B------:R-:W-:Y:S02]  /*3ef0*/  FMNMX.FTZ R0, R177, R0, !PT ;  /* 0x00000000b1007209 */ /* 0x000fe40007810000 */
[----:B------:R-:W-:Y:S02]  /*3f00*/  ISETP.GT.AND P3, PT, R5, 0x21, PT ;  /* 0x000000210500780c */ /* 0x000fe40003f64270 */
[----:B------:R-:W-:-:S02]  /*3f10*/  FMNMX.FTZ R0, R178, R0, !PT ;  /* 0x00000000b2007209 */ /* 0x000fc40007810000 */
[----:B---3--:R-:W-:Y:S02]  /*3f20*/  FSEL R155, R19, -INF , P1 ;  /* 0xff800000139b7808 */ /* 0x008fe40000800000 */
[----:B------:R-:W-:Y:S02]  /*3f30*/  FMNMX.FTZ R0, R180, R0, !PT ;  /* 0x00000000b4007209 */ /* 0x000fe40007810000 */
[----:B------:R-:W-:Y:S02]  /*3f40*/  FMNMX.FTZ R2, R92, R2, !PT ;  /* 0x000000025c027209 */ /* 0x000fe40007810000 */
[----:B------:R-:W-:Y:S02]  /*3f50*/  FMNMX.FTZ R0, R225, R0, !PT ;  /* 0x00000000e1007209 */ /* 0x000fe40007810000 */
[----:B------:R-:W-:Y:S02]  /*3f60*/  FSEL R154, R7, -INF , P3 ;  /* 0xff800000079a7808 */ /* 0x000fe40001800000 */
[----:B------:R-:W-:-:S02]  /*3f70*/  FMNMX.FTZ R0, R228, R0, !PT ;  /* 0x00000000e4007209 */ /* 0x000fc40007810000 */
[----:B------:R-:W-:Y:S02]  /*3f80*/  ISETP.GT.AND P1, PT, R5, 0x28, PT ;  /* 0x000000280500780c */ /* 0x000fe40003f24270 */
[----:B------:R-:W-:Y:S02]  /*3f90*/  FMNMX.FTZ R0, R229, R0, !PT ;  /* 0x00000000e5007209 */ /* 0x000fe40007810000 */
[----:B------:R-:W-:Y:S02]  /*3fa0*/  FMNMX.FTZ R2, R155, R2, !PT ;  /* 0x000000029b027209 */ /* 0x000fe40007810000 */
[----:B------:R-:W-:Y:S02]  /*3fb0*/  FMNMX.FTZ R7, R231, R0, !PT ;  /* 0x00000000e7077209 */ /* 0x000fe40007810000 */
[----:B------:R-:W-:Y:S02]  /*3fc0*/  ISETP.GT.AND P3, PT, R5, 0x29, PT ;  /* 0x000000290500780c */ /* 0x000fe40003f64270 */
[----:B------:R-:W-:Y:S01]  /*3fd0*/  FSEL R153, R4, -INF , P1 ;  /* 0xff80000004997808 */ /* 0x000fe20000800000 */
[----:B------:R-:W3:Y:S01]  /*3fe0*/  SHFL.BFLY PT, R6, R7, 0x2, 0x1f ;  /* 0x0c401f0007067f89 */ /* 0x000ee200000e0000 */
[----:B------:R-:W-:Y:S01]  /*3ff0*/  FMNMX.FTZ R0, R154, R2, !PT ;  /* 0x000000029a007209 */ /* 0x000fe20007810000 */
[----:B------:R-:W-:Y:S01]  /*4000*/  IMAD R4, R151, 0x20, R149 ;  /* 0x0000002097047824 */ /* 0x000fe200078e0295 */
[----:B------:R-:W-:-:S02]  /*4010*/  ISETP.GT.AND P1, PT, R5, 0x30, PT ;  /* 0x000000300500780c */ /* 0x000fc40003f24270 */
[----:B----4-:R-:W-:Y:S01]  /*4020*/  FSEL R152, R12, -INF , P3 ;  /* 0xff8000000c987808 */ /* 0x010fe20001800000 */
[----:B------:R-:W-:Y:S01]  /*4030*/  FMUL.FTZ R12, R103, c[0x0][0x2d0] ;  /* 0x0000b400670c7a20 */ /* 0x000fe20000410000 */
[----:B------:R-:W-:Y:S02]  /*4040*/  FMNMX.FTZ R0, R153, R0, !PT ;  /* 0x0000000099007209 */ /* 0x000fe40007810000 */
[----:B------:R-:W-:Y:S02]  /*4050*/  ISETP.GT.AND P3, PT, R5, 0x31, PT ;  /* 0x000000310500780c */ /* 0x000fe40003f64270 */
[----:B------:R-:W-:Y:S02]  /*4060*/  FSEL R13, R13, -INF , P1 ;  /* 0xff8000000d0d7808 */ /* 0x000fe40000800000 */
[----:B------:R-:W-:Y:S02]  /*4070*/  FMNMX.FTZ R0, R152, R0, !PT ;  /* 0x0000000098007209 */ /* 0x000fe40007810000 */
[----:B------:R-:W-:-:S02]  /*4080*/  FSETP.NEU.FTZ.AND P1, PT, R103, -INF , PT ;  /* 0xff8000006700780b */ /* 0x000fc40003f3d000 */
[----:B-----5:R-:W-:Y:S02]  /*4090*/  FSEL R216, R11, -INF , P3 ;  /* 0xff8000000bd87808 */ /* 0x020fe40001800000 */
[----:B------:R-:W-:Y:S02]  /*40a0*/  ISETP.GT.AND P3, PT, R5, 0x38, PT ;  /* 0x000000380500780c */ /* 0x000fe40003f64270 */
[----:B------:R-:W-:Y:S02]  /*40b0*/  FMNMX.FTZ R2, R13, R0, !PT ;  /* 0x000000000d027209 */ /* 0x000fe40007810000 */
[----:B------:R-:W-:Y:S02]  /*40c0*/  FSEL R12, R12, RZ, P1 ;  /* 0x000000ff0c0c7208 */ /* 0x000fe40000800000 */
[----:B------:R-:W-:Y:S02]  /*40d0*/  ISETP.GT.AND P1, PT, R5, 0x39, PT ;  /* 0x000000390500780c */ /* 0x000fe40003f24270 */
[----:B--2---:R-:W-:Y:S01]  /*40e0*/  FSEL R218, R10, -INF , P3 ;  /* 0xff8000000ada7808 */ /* 0x004fe20001800000 */
[--C-:B------:R-:W-:Y:S01]  /*40f0*/  FFMA.FTZ R0, R32, c[0x0][0x2d0], -R12.reuse ;  /* 0x0000b40020007a23 */ /* 0x100fe2000001080c */
[----:B------:R-:W-:Y:S01]  /*4100*/  FMNMX.FTZ R2, R216, R2, !PT ;  /* 0x00000002d8027209 */ /* 0x000fe20007810000 */
[----:B------:R-:W-:Y:S01]  /*4110*/  FFMA.FTZ R5, R33, c[0x0][0x2d0], -R12 ;  /* 0x0000b40021057a23 */ /* 0x000fe2000001080c */
[----:B-1----:R-:W-:Y:S01]  /*4120*/  FSEL R222, R9, -INF , P1 ;  /* 0xff80000009de7808 */ /* 0x002fe20000800000 */
[----:B------:R1:W-:Y:S01]  /*4130*/  MUFU.EX2 R189, R0 ;  /* 0x0000000000bd7308 */ /* 0x0003e20000000800 */
[----:B------:R-:W-:-:S02]  /*4140*/  FMNMX.FTZ R2, R218, R2, !PT ;  /* 0x00000002da027209 */ /* 0x000fc40007810000 */
[----:B---3--:R-:W-:Y:S02]  /*4150*/  FMNMX.FTZ R7, R7, R6, !PT ;  /* 0x0000000607077209 */ /* 0x008fe40007810000 */
[----:B------:R-:W-:Y:S01]  /*4160*/  FMNMX.FTZ R6, R222, R2, !PT ;  /* 0x00000002de067209 */ /* 0x000fe20007810000 */
[--C-:B------:R-:W-:Y:S01]  /*4170*/  FFMA.FTZ R2, R36, c[0x0][0x2d0], -R12.reuse ;  /* 0x0000b40024027a23 */ /* 0x100fe2000001080c */
[----:B------:R-:W-:Y:S01]  /*4180*/  FMNMX.FTZ R102, R8, R102, !PT ;  /* 0x0000006608667209 */ /* 0x000fe20007810000 */
[----:B------:R-:W2:Y:S01]  /*4190*/  SHFL.BFLY PT, R10, R7, 0x1, 0x1f ;  /* 0x0c201f00070a7f89 */ /* 0x000ea200000e0000 */
[----:B------:R3:W-:Y:S01]  /*41a0*/  MUFU.EX2 R190, R5 ;  /* 0x0000000500be7308 */ /* 0x0007e20000000800 */
[----:B------:R-:W-:Y:S02]  /*41b0*/  FFMA.FTZ R8, R37, c[0x0][0x2d0], -R12 ;  /* 0x0000b40025087a23 */ /* 0x000fe4000001080c */
[----:B------:R-:W4:Y:S01]  /*41c0*/  SHFL.BFLY PT, R9, R6, 0x2, 0x1f ;  /* 0x0c401f0006097f89 */ /* 0x000f2200000e0000 */
[----:B-1----:R-:W-:Y:S01]  /*41d0*/  IMAD.IADD R0, R150, 0x1, R4 ;  /* 0x0000000196007824 */ /* 0x002fe200078e0204 */
[----:B------:R-:W-:-:S03]  /*41e0*/  @P0 LEA R4, P1, R156, R14, 0x1 ;  /* 0x0000000e9c040211 */ /* 0x000fc600078208ff */
[----:B------:R1:W-:Y:S01]  /*41f0*/  MUFU.EX2 R186, R2 ;  /* 0x0000000200ba7308 */ /* 0x0003e20000000800 */
[----:B------:R-:W-:Y:S02]  /*4200*/  IMAD.MOV.U32 R14, RZ, RZ, R159 ;  /* 0x000000ffff0e7224 */ /* 0x000fe400078e009f */
[----:B------:R-:W-:Y:S01]  /*4210*/  IMAD.SHL.U32 R209, R0, 0x2, RZ ;  /* 0x0000000200d17824 */ /* 0x000fe200078e00ff */
[----:B---3--:R-:W-:-:S03]  /*4220*/  @P0 LEA.HI.X R5, R156, R15, R158, 0x1, P1 ;  /* 0x0000000f9c050211 */ /* 0x008fc600008f0c9e */
[----:B------:R-:W-:Y:S01]  /*4230*/  IMAD R210, R3, 0x2, R209 ;  /* 0x0000000203d27824 */ /* 0x000fe200078e02d1 */
[C---:B------:R-:W-:Y:S01]  /*4240*/  FSETP.NEU.FTZ.AND P1, PT, R102.reuse, -INF , PT ;  /* 0xff8000006600780b */ /* 0x040fe20003f3d000 */
[----:B------:R3:W5:Y:S01]  /*4250*/  MUFU.EX2 R185, R8 ;  /* 0x0000000800b97308 */ /* 0x0007620000000800 */
[----:B------:R-:W-:Y:S01]  /*4260*/  IMAD.MOV.U32 R15, RZ, RZ, R161 ;  /* 0x000000ffff0f7224 */ /* 0x000fe200078e00a1 */
[----:B------:R4:W-:Y:S01]  /*4270*/  @P0 LDGSTS.E.BYPASS.LTC128B.128 [R226+0x3900], [R4.64], !P6 ;  /* 0x0390000004e20fae */ /* 0x0009e2000f101d46 */
[----:B--2---:R-:W-:Y:S01]  /*4280*/  FMNMX.FTZ R105, R7, R10, !PT ;  /* 0x0000000a07697209 */ /* 0x004fe20007810000 */
[----:B-1----:R-:W-:Y:S02]  /*4290*/  FMUL.FTZ R2, R102, c[0x0][0x2d0] ;  /* 0x0000b40066027a20 */ /* 0x002fe40000410000 */
[----:B------:R4:W-:Y:S03]  /*42a0*/  @P0 LDGSTS.E.BYPASS.LTC128B.128 [R226+0x4900], [R4.64+0x40], !P5 ;  /* 0x0490004004e20fae */ /* 0x0009e6000e901d46 */
[----:B------:R-:W-:Y:S01]  /*42b0*/  FSEL R2, R2, RZ, P1 ;  /* 0x000000ff02027208 */ /* 0x000fe20000800000 */
[----:B------:R4:W-:Y:S01]  /*42c0*/  @P0 LDGSTS.E.BYPASS.LTC128B.128 [R226+0x5900], [R4.64+0x80], !P4 ;  /* 0x0590008004e20fae */ /* 0x0009e2000e101d46 */
[----:B------:R-:W-:-:S03]  /*42d0*/  FSETP.NEU.FTZ.AND P0, PT, R105, -INF , PT ;  /* 0xff8000006900780b */ /* 0x000fc60003f1d000 */
[--C-:B------:R-:W-:Y:S01]  /*42e0*/  FFMA.FTZ R0, R17, c[0x0][0x2d0], -R2.reuse ;  /* 0x0000b40011007a23 */ /* 0x100fe20000010802 */
[----:B------:R-:W-:Y:S01]  /*42f0*/  LDSM.16.MT88.4 R24, [R209+0x100] ;  /* 0x00010000d118783b */ /* 0x000fe20000004200 */
[--C-:B---3--:R-:W-:Y:S02]  /*4300*/  FFMA.FTZ R8, R16, c[0x0][0x2d0], -R2.reuse ;  /* 0x0000b40010087a23 */ /* 0x108fe40000010802 */
[----:B------:R1:W-:Y:S01]  /*4310*/  MUFU.EX2 R188, R0 ;  /* 0x0000000000bc7308 */ /* 0x0003e20000000800 */
[--C-:B------:R-:W-:Y:S01]  /*4320*/  FFMA.FTZ R3, R28, c[0x0][0x2d0], -R2.reuse ;  /* 0x0000b4001c037a23 */ /* 0x100fe20000010802 */
[----:B------:R-:W-:Y:S04]  /*4330*/  LDSM.16.MT88.4 R16, [R210+0x100] ;  /* 0x00010000d210783b */ /* 0x000fe80000004200 */
[----:B------:R-:W-:Y:S02]  /*4340*/  LDSM.16.MT88.4 R28, [R210+0x1100] ;  /* 0x00110000d21c783b */ /* 0x000fe40000004200 */
[----:B------:R-:W-:Y:S02]  /*4350*/  MUFU.EX2 R184, R3 ;  /* 0x0000000300b87308 */ /* 0x000fe40000000800 */
[----:B------:R-:W-:Y:S04]  /*4360*/  LDSM.16.MT88.4 R32, [R209+0x2100] ;  /* 0x00210000d120783b */ /* 0x000fe80000004200 */
[----:B------:R-:W-:Y:S01]  /*4370*/  LDSM.16.MT88.4 R36, [R210+0x2100] ;  /* 0x00210000d224783b */ /* 0x000fe20000004200 */
[----:B-1----:R-:W-:Y:S01]  /*4380*/  FFMA.FTZ R0, R20, c[0x0][0x2d0], -R2 ;  /* 0x0000b40014007a23 */ /* 0x002fe20000010802 */
[----:B------:R-:W-:Y:S02]  /*4390*/  MUFU.EX2 R187, R8 ;  /* 0x0000000800bb7308 */ /* 0x000fe40000000800 */
[----:B------:R-:W-:Y:S01]  /*43a0*/  LDSM.16.MT88.4 R20, [R209+0x1100] ;  /* 0x00110000d114783b */ /* 0x000fe20000004200 */
[----:B----4-:R-:W-:-:S02]  /*43b0*/  FMNMX.FTZ R4, R6, R9, !PT ;  /* 0x0000000906047209 */ /* 0x010fc40007810000 */
[----:B-----5:R-:W-:Y:S01]  /*43c0*/  F2FP.BF16.PACK_AB R6, R185, R186 ;  /* 0x000000bab906723e */ /* 0x020fe200000010ff */
[----:B------:R-:W0:Y:S02]  /*43d0*/  LDGDEPBAR ;  /* 0x00000000000079af */ /* 0x000e240000000000 */
[----:B------:R1:W2:Y:S02]  /*43e0*/  MUFU.EX2 R252, R0 ;  /* 0x0000000000fc7308 */ /* 0x0002a40000000800 */
[----:B------:R-:W3:Y:S01]  /*43f0*/  SHFL.BFLY PT, R5, R4, 0x1, 0x1f ;  /* 0x0c201f0004057f89 */ /* 0x000ee200000e0000 */
[----:B-1----:R-:W-:Y:S01]  /*4400*/  FMUL.FTZ R0, R105, c[0x0][0x2d0] ;  /* 0x0000b40069007a20 */ /* 0x002fe20000410000 */
[----:B--2---:R-:W-:-:S04]  /*4410*/  F2FP.BF16.PACK_AB R7, R184, R252 ;  /* 0x000000fcb807723e */ /* 0x004fc800000010ff */
[----:B------:R-:W-:Y:S02]  /*4420*/  FSEL R0, R0, RZ, P0 ;  /* 0x000000ff00007208 */ /* 0x000fe40000000000 */
[----:B---3--:R-:W-:-:S03]  /*4430*/  FMNMX.FTZ R104, R4, R5, !PT ;  /* 0x0000000504687209 */ /* 0x008fc60007810000 */
[--C-:B------:R-:W-:Y:S01]  /*4440*/  FFMA.FTZ R3, R44, c[0x0][0x2d0], -R0.reuse ;  /* 0x0000b4002c037a23 */ /* 0x100fe20000010800 */
[----:B------:R-:W-:Y:S01]  /*4450*/  F2FP.BF16.PACK_AB R4, R190, R189 ;  /* 0x000000bdbe04723e */ /* 0x000fe200000010ff */
[----:B------:R-:W-:Y:S01]  /*4460*/  FFMA.FTZ R8, R48, c[0x0][0x2d0], -R0 ;  /* 0x0000b40030087a23 */ /* 0x000fe20000010800 */
[----:B------:R-:W-:Y:S01]  /*4470*/  FSETP.NEU.FTZ.AND P0, PT, R104, -INF , PT ;  /* 0xff8000006800780b */ /* 0x000fe20003f1d000 */
[----:B------:R1:W-:Y:S01]  /*4480*/  MUFU.EX2 R247, R3 ;  /* 0x0000000300f77308 */ /* 0x0003e20000000800 */
[----:B------:R-:W-:-:S07]  /*4490*/  F2FP.BF16.PACK_AB R5, R188, R187 ;  /* 0x000000bbbc05723e */ /* 0x000fce00000010ff */
[----:B------:R2:W-:Y:S01]  /*44a0*/  MUFU.EX2 R249, R8 ;  /* 0x0000000800f97308 */ /* 0x0005e20000000800 */
[----:B------:R-:W-:Y:S01]  /*44b0*/  HMMA.16816.F32.BF16 R124, R4, R24, RZ ;  /* 0x00000018047c723c */ /* 0x000fe200000418ff */
[----:B-1----:R-:W-:-:S07]  /*44c0*/  FFMA.FTZ R3, R45, c[0x0][0x2d0], -R0 ;  /* 0x0000b4002d037a23 */ /* 0x002fce0000010800 */
[----:B------:R-:W-:Y:S01]  /*44d0*/  HMMA.16816.F32.BF16 R120, R4, R16, RZ ;  /* 0x000000100478723c */ /* 0x000fe200000418ff */
[----:B------:R1:W-:Y:S01]  /*44e0*/  MUFU.EX2 R242, R3 ;  /* 0x0000000300f27308 */ /* 0x0003e20000000800 */
[----:B--2---:R-:W-:-:S06]  /*44f0*/  FFMA.FTZ R8, R49, c[0x0][0x2d0], -R0 ;  /* 0x0000b40031087a23 */ /* 0x004fcc0000010800 */
[C---:B------:R-:W-:Y:S01]  /*4500*/  HMMA.16816.F32.BF16 R116, R4.reuse, R20, RZ ;  /* 0x000000140474723c */ /* 0x040fe200000418ff */
[----:B------:R-:W2:Y:S07]  /*4510*/  MUFU.EX2 R250, R8 ;  /* 0x0000000800fa7308 */ /* 0x000eae0000000800 */
[----:B------:R-:W-:Y:S01]  /*4520*/  HMMA.16816.F32.BF16 R112, R4, R28, RZ ;  /* 0x0000001c0470723c */ /* 0x000fe200000418ff */
[----:B-1----:R-:W-:-:S05]  /*4530*/  FMUL.FTZ R3, R104, c[0x0][0x2d0] ;  /* 0x0000b40068037a20 */ /* 0x002fca0000410000 */
[----:B------:R-:W-:Y:S02]  /*4540*/  FSEL R3, R3, RZ, P0 ;  /* 0x000000ff03037208 */ /* 0x000fe40000000000 */
[----:B------:R-:W-:Y:S01]  /*4550*/  HMMA.16816.F32.BF16 R108, R4, R32, RZ ;  /* 0x00000020046c723c */ /* 0x000fe200000418ff */
[----:B--2---:R-:W-:Y:S02]  /*4560*/  F2FP.BF16.PACK_AB R10, R250, R249 ;  /* 0x000000f9fa0a723e */ /* 0x004fe400000010ff */
[----:B------:R-:W-:-:S04]  /*4570*/  FFMA.FTZ R8, R42, c[0x0][0x2d0], -R3 ;  /* 0x0000b4002a087a23 */ /* 0x000fc80000010803 */
[----:B------:R1:W-:Y:S01]  /*4580*/  MUFU.EX2 R239, R8 ;  /* 0x0000000800ef7308 */ /* 0x0003e20000000800 */
[C---:B------:R-:W-:Y:S08]  /*4590*/  HMMA.16816.F32.BF16 R96, R4.reuse, R36, RZ ;  /* 0x000000240460723c */ /* 0x040ff000000418ff */
[----:B------:R-:W-:Y:S01]  /*45a0*/  HMMA.16816.F32.BF16 R88, R4, R26, RZ ;  /* 0x0000001a0458723c */ /* 0x000fe200000418ff */
[----:B-1----:R-:W-:-:S07]  /*45b0*/  FFMA.FTZ R8, R41, c[0x0][0x2d0], -R3 ;  /* 0x0000b40029087a23 */ /* 0x002fce0000010803 */
[C---:B------:R-:W-:Y:S01]  /*45c0*/  HMMA.16816.F32.BF16 R84, R4.reuse, R18, RZ ;  /* 0x000000120454723c */ /* 0x040fe200000418ff */
[----:B------:R1:W2:Y:S07]  /*45d0*/  MUFU.EX2 R238, R8 ;  /* 0x0000000800ee7308 */ /* 0x0002ae0000000800 */
[C---:B------:R-:W-:Y:S08]  /*45e0*/  HMMA.16816.F32.BF16 R80, R4.reuse, R22, RZ ;  /* 0x000000160450723c */ /* 0x040ff000000418ff */
[----:B------:R-:W-:Y:S01]  /*45f0*/  HMMA.16816.F32.BF16 R76, R4, R30, RZ ;  /* 0x0000001e044c723c */ /* 0x000fe200000418ff */
[----:B-1----:R-:W-:Y:S01]  /*4600*/  FFMA.FTZ R8, R43, c[0x0][0x2d0], -R3 ;  /* 0x0000b4002b087a23 */ /* 0x002fe20000010803 */
[----:B--2---:R-:W-:-:S03]  /*4610*/  F2FP.BF16.PACK_AB R9, R238, R239 ;  /* 0x000000efee09723e */ /* 0x004fc600000010ff */
[----:B------:R1:W-:Y:S03]  /*4620*/  MUFU.EX2 R241, R8 ;  /* 0x0000000800f17308 */ /* 0x0003e60000000800 */
[C---:B------:R-:W-:Y:S08]  /*4630*/  HMMA.16816.F32.BF16 R72, R4.reuse, R34, RZ ;  /* 0x000000220448723c */ /* 0x040ff000000418ff */
[----:B------:R-:W-:Y:S01]  /*4640*/  HMMA.16816.F32.BF16 R64, R4, R38, RZ ;  /* 0x000000260440723c */ /* 0x000fe200000418ff */
[----:B-1----:R-:W-:-:S06]  /*4650*/  FFMA.FTZ R8, R40, c[0x0][0x2d0], -R3 ;  /* 0x0000b40028087a23 */ /* 0x002fcc0000010803 */
[----:B------:R-:W-:Y:S01]  /*4660*/  FFMA.FTZ R4, R52, c[0x0][0x2d0], -R12 ;  /* 0x0000b40034047a23 */ /* 0x000fe2000001080c */
[----:B------:R-:W-:Y:S01]  /*4670*/  LDSM.16.MT88.4 R40, [R210+0x2500] ;  /* 0x00250000d228783b */ /* 0x000fe20000004200 */
[----:B------:R1:W2:Y:S08]  /*4680*/  MUFU.EX2 R246, R8 ;  /* 0x0000000800f67308 */ /* 0x0002b00000000800 */
[----:B------:R3:W-:Y:S01]  /*4690*/  MUFU.EX2 R240, R4 ;  /* 0x0000000400f07308 */ /* 0x0007e20000000800 */
[----:B-1----:R-:W-:-:S02]  /*46a0*/  F2FP.BF16.PACK_AB R8, R242, R247 ;  /* 0x000000f7f208723e */ /* 0x002fc400000010ff */
[----:B--2---:R-:W-:Y:S01]  /*46b0*/  F2FP.BF16.PACK_AB R11, R246, R241 ;  /* 0x000000f1f60b723e */ /* 0x004fe200000010ff */
[----:B---3--:R-:W-:-:S06]  /*46c0*/  FFMA.FTZ R4, R56, c[0x0][0x2d0], -R12 ;  /* 0x0000b40038047a23 */ /* 0x008fcc000001080c */
[C---:B------:R-:W-:Y:S01]  /*46d0*/  HMMA.16816.F32.BF16 R68, R8.reuse, R24, RZ ;  /* 0x000000180844723c */ /* 0x040fe200000418ff */
[----:B------:R1:W-:Y:S07]  /*46e0*/  MUFU.EX2 R245, R4 ;  /* 0x0000000400f57308 */ /* 0x0003ee0000000800 */
        /* <DEDUP_REMOVED lines=10> */
[----:B------:R-:W-:Y:S01]  /*4790*/  LDSM.16.MT88.4 R20, [R210+0x500] ;  /* 0x00050000d214783b */ /* 0x000fe20000004200 */
[----:B------:R1:W3:Y:S06]  /*47a0*/  MUFU.EX2 R243, R4 ;  /* 0x0000000400f37308 */ /* 0x0002ec0000000800 */
[C---:B------:R-:W-:Y:S08]  /*47b0*/  HMMA.16816.F32.BF16 R52, R8.reuse, R28, RZ ;  /* 0x0000001c0834723c */ /* 0x040ff000000418ff */
[----:B------:R-:W-:Y:S01]  /*47c0*/  HMMA.16816.F32.BF16 R144, R8, R30, RZ ;  /* 0x0000001e0890723c */ /* 0x000fe200000418ff */
[----:B------:R-:W4:Y:S01]  /*47d0*/  LDSM.16.MT88.4 R28, [R210+0x1500] ;  /* 0x00150000d21c783b */ /* 0x000f220000004200 */
[----:B-1----:R-:W-:Y:S01]  /*47e0*/  FFMA.FTZ R4, R50, c[0x0][0x2d0], -R2 ;  /* 0x0000b40032047a23 */ /* 0x002fe20000010802 */
[----:B---3--:R-:W-:-:S03]  /*47f0*/  F2FP.BF16.PACK_AB R6, R243, R244 ;  /* 0x000000f4f306723e */ /* 0x008fc600000010ff */
[----:B------:R1:W-:Y:S02]  /*4800*/  MUFU.EX2 R230, R4 ;  /* 0x0000000400e67308 */ /* 0x0003e40000000800 */
[C---:B------:R-:W-:Y:S08]  /*4810*/  HMMA.16816.F32.BF16 R156, R8.reuse, R34, RZ ;  /* 0x00000022089c723c */ /* 0x040ff000000418ff */
[----:B------:R-:W-:Y:S01]  /*4820*/  HMMA.16816.F32.BF16 R44, R8, R36, RZ ;  /* 0x00000024082c723c */ /* 0x000fe200000418ff */
[----:B-1----:R-:W-:-:S07]  /*4830*/  FFMA.FTZ R4, R51, c[0x0][0x2d0], -R2 ;  /* 0x0000b40033047a23 */ /* 0x002fce0000010802 */
[C---:B------:R-:W-:Y:S01]  /*4840*/  HMMA.16816.F32.BF16 R160, R8.reuse, R38, RZ ;  /* 0x0000002608a0723c */ /* 0x040fe200000418ff */
[----:B------:R-:W-:Y:S01]  /*4850*/  LDSM.16.MT88.4 R36, [R210+0x2900] ;  /* 0x00290000d224783b */ /* 0x000fe20000004200 */
[----:B------:R1:W3:Y:S06]  /*4860*/  MUFU.EX2 R235, R4 ;  /* 0x0000000400eb7308 */ /* 0x0002ec0000000800 */
[----:B------:R-:W-:Y:S01]  /*4870*/  HMMA.16816.F32.BF16 R48, R8, R32, RZ ;  /* 0x000000200830723c */ /* 0x000fe200000418ff */
[----:B------:R-:W5:Y:S06]  /*4880*/  LDSM.16.MT88.4 R32, [R209+0x2500] ;  /* 0x00250000d120783b */ /* 0x000f6c0000004200 */
[----:B------:R-:W-:-:S02]  /*4890*/  FFMA.FTZ R8, R138, c[0x0][0x2d0], -R0 ;  /* 0x0000b4008a087a23 */ /* 0x000fc40000010800 */
[----:B------:R-:W-:Y:S02]  /*48a0*/  IMAD.MOV.U32 R11, RZ, RZ, R187 ;  /* 0x000000ffff0b7224 */ /* 0x000fe400078e00bb */
[----:B------:R2:W-:Y:S01]  /*48b0*/  MUFU.EX2 R217, R8 ;  /* 0x0000000800d97308 */ /* 0x0005e20000000800 */
[----:B-1----:R-:W-:Y:S01]  /*48c0*/  FFMA.FTZ R4, R100, c[0x0][0x2d0], -R2 ;  /* 0x0000b40064047a23 */ /* 0x002fe20000010802 */
[----:B---3--:R-:W-:Y:S01]  /*48d0*/  F2FP.BF16.PACK_AB R5, R235, R230 ;  /* 0x000000e6eb05723e */ /* 0x008fe200000010ff */
[----:B------:R-:W-:Y:S02]  /*48e0*/  IMAD.MOV.U32 R10, RZ, RZ, R186 ;  /* 0x000000ffff0a7224 */ /* 0x000fe400078e00ba */
[----:B------:R-:W-:-:S03]  /*48f0*/  IMAD.MOV.U32 R9, RZ, RZ, R188 ;  /* 0x000000ffff097224 */ /* 0x000fc600078e00bc */
[----:B------:R1:W-:Y:S01]  /*4900*/  MUFU.EX2 R234, R4 ;  /* 0x0000000400ea7308 */ /* 0x0003e20000000800 */
[----:B--2---:R-:W-:-:S07]  /*4910*/  FFMA.FTZ R8, R101, c[0x0][0x2d0], -R0 ;  /* 0x0000b40065087a23 */ /* 0x004fce0000010800 */
[----:B------:R2:W-:Y:S01]  /*4920*/  MUFU.EX2 R215, R8 ;  /* 0x0000000800d77308 */ /* 0x0005e20000000800 */
[----:B-1----:R-:W-:-:S07]  /*4930*/  FFMA.FTZ R4, R106, c[0x0][0x2d0], -R2 ;  /* 0x0000b4006a047a23 */ /* 0x002fce0000010802 */
[----:B------:R1:W3:Y:S01]  /*4940*/  MUFU.EX2 R233, R4 ;  /* 0x0000000400e97308 */ /* 0x0002e20000000800 */
[----:B--2---:R-:W-:-:S07]  /*4950*/  FFMA.FTZ R8, R95, c[0x0][0x2d0], -R3 ;  /* 0x0000b4005f087a23 */ /* 0x004fce0000010803 */
[----:B------:R2:W-:Y:S01]  /*4960*/  MUFU.EX2 R207, R8 ;  /* 0x0000000800cf7308 */ /* 0x0005e20000000800 */
[----:B-1----:R-:W-:Y:S01]  /*4970*/  FFMA.FTZ R4, R136, c[0x0][0x2d0], -R0 ;  /* 0x0000b40088047a23 */ /* 0x002fe20000010800 */
[----:B---3--:R-:W-:-:S06]  /*4980*/  F2FP.BF16.PACK_AB R7, R233, R234 ;  /* 0x000000eae907723e */ /* 0x008fcc00000010ff */
[----:B------:R1:W-:Y:S01]  /*4990*/  MUFU.EX2 R220, R4 ;  /* 0x0000000400dc7308 */ /* 0x0003e20000000800 */
[----:B--2---:R-:W-:-:S07]  /*49a0*/  FFMA.FTZ R8, R94, c[0x0][0x2d0], -R3 ;  /* 0x0000b4005e087a23 */ /* 0x004fce0000010803 */
[----:B------:R2:W-:Y:S01]  /*49b0*/  MUFU.EX2 R214, R8 ;  /* 0x0000000800d67308 */ /* 0x0005e20000000800 */
[----:B-1----:R-:W-:-:S07]  /*49c0*/  FFMA.FTZ R4, R137, c[0x0][0x2d0], -R0 ;  /* 0x0000b40089047a23 */ /* 0x002fce0000010800 */
[----:B------:R1:W3:Y:S01]  /*49d0*/  MUFU.EX2 R219, R4 ;  /* 0x0000000400db7308 */ /* 0x0002e20000000800 */
[----:B--2---:R-:W-:-:S07]  /*49e0*/  FFMA.FTZ R8, R93, c[0x0][0x2d0], -R3 ;  /* 0x0000b4005d087a23 */ /* 0x004fce0000010803 */
[----:B------:R2:W-:Y:S01]  /*49f0*/  MUFU.EX2 R206, R8 ;  /* 0x0000000800ce7308 */ /* 0x0005e20000000800 */
[----:B-1----:R-:W-:-:S07]  /*4a00*/  F2FP.BF16.PACK_AB R4, R245, R240 ;  /* 0x000000f0f504723e */ /* 0x002fce00000010ff */
[----:B------:R-:W-:Y:S01]  /*4a10*/  HMMA.16816.F32.BF16 R168, R4, R24, R124 ;  /* 0x0000001804a8723c */ /* 0x000fe2000004187c */
[----:B--2---:R-:W-:-:S07]  /*4a20*/  FFMA.FTZ R8, R92, c[0x0][0x2d0], -R3 ;  /* 0x0000b4005c087a23 */ /* 0x004fce0000010803 */
[C---:B----4-:R-:W-:Y:S01]  /*4a30*/  HMMA.16816.F32.BF16 R124, R4.reuse, R28, R112 ;  /* 0x0000001c047c723c */ /* 0x050fe20000041870 */
[----:B------:R1:W2:Y:S07]  /*4a40*/  MUFU.EX2 R205, R8 ;  /* 0x0000000800cd7308 */ /* 0x0002ae0000000800 */
[C---:B------:R-:W-:Y:S08]  /*4a50*/  HMMA.16816.F32.BF16 R164, R4.reuse, R20, R120 ;  /* 0x0000001404a4723c */ /* 0x040ff00000041878 */
[----:B-----5:R-:W-:Y:S01]  /*4a60*/  HMMA.16816.F32.BF16 R112, R4, R32, R108 ;  /* 0x000000200470723c */ /* 0x020fe2000004186c */
[----:B-1----:R-:W-:-:S04]  /*4a70*/  FFMA.FTZ R8, R179, c[0x0][0x2d0], -R12 ;  /* 0x0000b400b3087a23 */ /* 0x002fc8000001080c */
[----:B------:R1:W-:Y:S03]  /*4a80*/  MUFU.EX2 R203, R8 ;  /* 0x0000000800cb7308 */ /* 0x0003e60000000800 */
[C---:B------:R-:W-:Y:S08]  /*4a90*/  HMMA.16816.F32.BF16 R108, R4.reuse, R40, R96 ;  /* 0x00000028046c723c */ /* 0x040ff00000041860 */
[----:B------:R-:W-:Y:S01]  /*4aa0*/  HMMA.16816.F32.BF16 R120, R4, R26, R88 ;  /* 0x0000001a0478723c */ /* 0x000fe20000041858 */
[----:B-1----:R-:W-:-:S07]  /*4ab0*/  FFMA.FTZ R8, R182, c[0x0][0x2d0], -R12 ;  /* 0x0000b400b6087a23 */ /* 0x002fce000001080c */
        /* <DEDUP_REMOVED lines=9> */
[----:B------:R-:W-:Y:S01]  /*4b50*/  HMMA.16816.F32.BF16 R84, R4, R42, R64 ;  /* 0x0000002a0454723c */ /* 0x000fe20000041840 */
[----:B------:R1:W5:Y:S06]  /*4b60*/  MUFU.EX2 R200, R8 ;  /* 0x0000000800c87308 */ /* 0x00036c0000000800 */
[----:B---3--:R-:W-:Y:S02]  /*4b70*/  F2FP.BF16.PACK_AB R4, R219, R220 ;  /* 0x000000dcdb04723e */ /* 0x008fe400000010ff */
[----:B------:R-:W-:Y:S02]  /*4b80*/  F2FP.BF16.PACK_AB R6, R215, R217 ;  /* 0x000000d9d706723e */ /* 0x000fe400000010ff */
[----:B------:R-:W-:-:S02]  /*4b90*/  F2FP.BF16.PACK_AB R5, R214, R207 ;  /* 0x000000cfd605723e */ /* 0x000fc400000010ff */
[----:B--2---:R-:W-:Y:S01]  /*4ba0*/  F2FP.BF16.PACK_AB R7, R205, R206 ;  /* 0x000000cecd07723e */ /* 0x004fe200000010ff */
[----:B-1----:R-:W-:-:S06]  /*4bb0*/  FFMA.FTZ R8, R172, c[0x0][0x2d0], -R2 ;  /* 0x0000b400ac087a23 */ /* 0x002fcc0000010802 */
[C---:B------:R-:W-:Y:S01]  /*4bc0*/  HMMA.16816.F32.BF16 R76, R4.reuse, R20, R60 ;  /* 0x00000014044c723c */ /* 0x040fe2000004183c */
[----:B------:R1:W-:Y:S07]  /*4bd0*/  MUFU.EX2 R187, R8 ;  /* 0x0000000800bb7308 */ /* 0x0003ee0000000800 */
[C---:B------:R-:W-:Y:S07]  /*4be0*/  HMMA.16816.F32.BF16 R60, R4.reuse, R26, R140 ;  /* 0x0000001a043c723c */ /* 0x040fee000004188c */
[----:B------:R-:W-:Y:S01]  /*4bf0*/  IMAD.MOV.U32 R140, RZ, RZ, R184 ;  /* 0x000000ffff8c7224 */ /* 0x000fe200078e00b8 */
[----:B------:R-:W-:Y:S01]  /*4c00*/  HMMA.16816.F32.BF16 R80, R4, R24, R68 ;  /* 0x000000180450723c */ /* 0x000fe20000041844 */
[----:B-1----:R-:W-:Y:S01]  /*4c10*/  FFMA.FTZ R8, R173, c[0x0][0x2d0], -R2 ;  /* 0x0000b400ad087a23 */ /* 0x002fe20000010802 */
[----:B------:R-:W1:Y:S01]  /*4c20*/  LDSM.16.MT88.4 R24, [R209+0x900] ;  /* 0x00090000d118783b */ /* 0x000e620000004200 */
[----:B------:R-:W-:-:S02]  /*4c30*/  IMAD.MOV.U32 R141, RZ, RZ, R185 ;  /* 0x000000ffff8d7224 */ /* 0x000fc400078e00b9 */
[----:B------:R2:W3:Y:S01]  /*4c40*/  MUFU.EX2 R186, R8 ;  /* 0x0000000800ba7308 */ /* 0x0004e20000000800 */
[----:B------:R-:W-:Y:S02]  /*4c50*/  IMAD.MOV.U32 R143, RZ, RZ, R190 ;  /* 0x000000ffff8f7224 */ /* 0x000fe400078e00be */
[----:B------:R-:W-:Y:S01]  /*4c60*/  HMMA.16816.F32.BF16 R72, R4, R16, R56 ;  /* 0x000000100448723c */ /* 0x000fe20000041838 */
[----:B------:R-:W-:-:S07]  /*4c70*/  IMAD.MOV.U32 R142, RZ, RZ, R189 ;  /* 0x000000ffff8e7224 */ /* 0x000fce00078e00bd */
[----:B------:R-:W-:Y:S01]  /*4c80*/  HMMA.16816.F32.BF16 R68, R4, R28, R52 ;  /* 0x0000001c0444723c */ /* 0x000fe20000041834 */
[----:B--2---:R-:W-:-:S07]  /*4c90*/  FFMA.FTZ R8, R175, c[0x0][0x2d0], -R2 ;  /* 0x0000b400af087a23 */ /* 0x004fce0000010802 */
[C---:B------:R-:W-:Y:S01]  /*4ca0*/  HMMA.16816.F32.BF16 R64, R4.reuse, R32, R48 ;  /* 0x000000200440723c */ /* 0x040fe20000041830 */
[----:B------:R2:W-:Y:S07]  /*4cb0*/  MUFU.EX2 R184, R8 ;  /* 0x0000000800b87308 */ /* 0x0005ee0000000800 */
[C---:B------:R-:W-:Y:S08]  /*4cc0*/  HMMA.16816.F32.BF16 R196, R4.reuse, R40, R44 ;  /* 0x0000002804c4723c */ /* 0x040ff0000004182c */
[C---:B------:R-:W-:Y:S01]  /*4cd0*/  HMMA.16816.F32.BF16 R52, R4.reuse, R22, R132 ;  /* 0x000000160434723c */ /* 0x040fe20000041884 */
[----:B--2---:R-:W-:Y:S01]  /*4ce0*/  FFMA.FTZ R8, R176, c[0x0][0x2d0], -R2 ;  /* 0x0000b400b0087a23 */ /* 0x004fe20000010802 */
[----:B------:R-:W-:Y:S03]  /*4cf0*/  LDSM.16.MT88.4 R20, [R209+0x1900] ;  /* 0x00190000d114783b */ /* 0x000fe60000004200 */
[----:B------:R2:W1:Y:S03]  /*4d00*/  MUFU.EX2 R185, R8 ;  /* 0x0000000800b97308 */ /* 0x0004660000000800 */
[C---:B------:R-:W-:Y:S01]  /*4d10*/  HMMA.16816.F32.BF16 R48, R4.reuse, R18, R128 ;  /* 0x000000120430723c */ /* 0x040fe20000041880 */
[----:B------:R-:W1:Y:S07]  /*4d20*/  LDSM.16.MT88.4 R16, [R210+0x900] ;  /* 0x00090000d210783b */ /* 0x000e6e0000004200 */
[----:B------:R-:W-:Y:S01]  /*4d30*/  HMMA.16816.F32.BF16 R44, R4, R30, R144 ;  /* 0x0000001e042c723c */ /* 0x000fe20000041890 */
[----:B------:R-:W1:Y:S01]  /*4d40*/  LDSM.16.MT88.4 R28, [R210+0x1900] ;  /* 0x00190000d21c783b */ /* 0x000e620000004200 */
[----:B--2---:R-:W-:-:S03]  /*4d50*/  FFMA.FTZ R8, R174, c[0x0][0x2d0], -R0 ;  /* 0x0000b400ae087a23 */ /* 0x004fc60000010800 */
[----:B------:R-:W-:Y:S03]  /*4d60*/  LDSM.16.MT88.4 R172, [R210+0x1d00] ;  /* 0x001d0000d2ac783b */ /* 0x000fe60000004200 */
[C---:B------:R-:W-:Y:S01]  /*4d70*/  HMMA.16816.F32.BF16 R56, R4.reuse, R34, R156 ;  /* 0x000000220438723c */ /* 0x040fe2000004189c */
[----:B------:R2:W-:Y:S01]  /*4d80*/  MUFU.EX2 R179, R8 ;  /* 0x0000000800b37308 */ /* 0x0005e20000000800 */
[----:B------:R-:W1:Y:S04]  /*4d90*/  LDSM.16.MT88.4 R32, [R209+0x2900] ;  /* 0x00290000d120783b */ /* 0x000e680000004200 */
[----:B------:R-:W1:Y:S02]  /*4da0*/  LDSM.16.MT88.4 R156, [R209+0x1d00] ;  /* 0x001d0000d19c783b */ /* 0x000e640000004200 */
[----:B------:R-:W-:Y:S07]  /*4db0*/  HMMA.16816.F32.BF16 R40, R4, R42, R160 ;  /* 0x0000002a0428723c */ /* 0x000fee00000418a0 */
[----:B----4-:R-:W-:Y:S01]  /*4dc0*/  F2FP.BF16.PACK_AB R4, R202, R203 ;  /* 0x000000cbca04723e */ /* 0x010fe200000010ff */
[----:B--2---:R-:W-:Y:S01]  /*4dd0*/  FFMA.FTZ R8, R177, c[0x0][0x2d0], -R0 ;  /* 0x0000b400b1087a23 */ /* 0x004fe20000010800 */
[----:B-----5:R-:W-:-:S02]  /*4de0*/  F2FP.BF16.PACK_AB R6, R200, R201 ;  /* 0x000000c9c806723e */ /* 0x020fc400000010ff */
[----:B---3--:R-:W-:Y:S01]  /*4df0*/  F2FP.BF16.PACK_AB R5, R186, R187 ;  /* 0x000000bbba05723e */ /* 0x008fe200000010ff */
[----:B------:R2:W3:Y:S01]  /*4e00*/  MUFU.EX2 R176, R8 ;  /* 0x0000000800b07308 */ /* 0x0004e20000000800 */
[----:B-1----:R-:W-:-:S07]  /*4e10*/  F2FP.BF16.PACK_AB R7, R185, R184 ;  /* 0x000000b8b907723e */ /* 0x002fce00000010ff */
[----:B------:R-:W-:Y:S01]  /*4e20*/  HMMA.16816.F32.BF16 R116, R4, R24, R168 ;  /* 0x000000180474723c */ /* 0x000fe200000418a8 */
[----:B--2---:R-:W-:-:S07]  /*4e30*/  FFMA.FTZ R8, R178, c[0x0][0x2d0], -R0 ;  /* 0x0000b400b2087a23 */ /* 0x004fce0000010800 */
[C---:B------:R-:W-:Y:S01]  /*4e40*/  HMMA.16816.F32.BF16 R192, R4.reuse, R36, R108 ;  /* 0x0000002404c0723c */ /* 0x040fe2000004186c */
[----:B------:R1:W-:Y:S07]  /*4e50*/  MUFU.EX2 R177, R8 ;  /* 0x0000000800b17308 */ /* 0x0003ee0000000800 */
[C---:B------:R-:W-:Y:S08]  /*4e60*/  HMMA.16816.F32.BF16 R164, R4.reuse, R16, R164 ;  /* 0x0000001004a4723c */ /* 0x040ff000000418a4 */
[----:B------:R-:W-:Y:S01]  /*4e70*/  HMMA.16816.F32.BF16 R148, R4, R20, R148 ;  /* 0x000000140494723c */ /* 0x000fe20000041894 */
[----:B-1----:R-:W-:-:S04]  /*4e80*/  FFMA.FTZ R8, R180, c[0x0][0x2d0], -R0 ;  /* 0x0000b400b4087a23 */ /* 0x002fc80000010800 */
[----:B------:R1:W2:Y:S03]  /*4e90*/  MUFU.EX2 R178, R8 ;  /* 0x0000000800b27308 */ /* 0x0002a60000000800 */
[C---:B------:R-:W-:Y:S01]  /*4ea0*/  HMMA.16816.F32.BF16 R180, R4.reuse, R28, R124 ;  /* 0x0000001c04b4723c */ /* 0x040fe2000004187c */
[----:B------:R-:W-:Y:S07]  /*4eb0*/  LDSM.16.MT88.4 R124, [R209+0xd00] ;  /* 0x000d0000d17c783b */ /* 0x000fee0000004200 */
[----:B------:R-:W-:Y:S01]  /*4ec0*/  HMMA.16816.F32.BF16 R188, R4, R32, R112 ;  /* 0x0000002004bc723c */ /* 0x000fe20000041870 */
[----:B-1----:R-:W-:-:S07]  /*4ed0*/  FFMA.FTZ R8, R155, c[0x0][0x2d0], -R3 ;  /* 0x0000b4009b087a23 */ /* 0x002fce0000010803 */
[C---:B------:R-:W-:Y:S01]  /*4ee0*/  HMMA.16816.F32.BF16 R120, R4.reuse, R26, R120 ;  /* 0x0000001a0478723c */ /* 0x040fe20000041878 */
[----:B------:R1:W-:Y:S07]  /*4ef0*/  MUFU.EX2 R107, R8 ;  /* 0x00000008006b7308 */ /* 0x0003ee0000000800 */
[C---:B------:R-:W-:Y:S08]  /*4f00*/  HMMA.16816.F32.BF16 R136, R4.reuse, R18, R136 ;  /* 0x000000120488723c */ /* 0x040ff00000041888 */
        /* <DEDUP_REMOVED lines=9> */
[----:B--2---:R-:W-:Y:S02]  /*4fa0*/  F2FP.BF16.PACK_AB R6, R178, R177 ;  /* 0x000000b1b206723e */ /* 0x004fe400000010ff */
[----:B----4-:R-:W-:Y:S01]  /*4fb0*/  F2FP.BF16.PACK_AB R5, R106, R107 ;  /* 0x0000006b6a05723e */ /* 0x010fe200000010ff */
[----:B-1----:R-:W-:-:S04]  /*4fc0*/  FFMA.FTZ R8, R152, c[0x0][0x2d0], -R3 ;  /* 0x0000b40098087a23 */ /* 0x002fc80000010803 */
[----:B------:R-:W1:Y:S02]  /*4fd0*/  MUFU.EX2 R100, R8 ;  /* 0x0000000800647308 */ /* 0x000e640000000800 */
[----:B-1----:R-:W-:Y:S01]  /*4fe0*/  F2FP.BF16.PACK_AB R7, R100, R101 ;  /* 0x000000656407723e */ /* 0x002fe200000010ff */
[----:B------:R-:W-:Y:S02]  /*4ff0*/  FFMA.FTZ R8, R248, c[0x0][0x2d0], -R12 ;  /* 0x0000b400f8087a23 */ /* 0x000fe4000001080c */
[----:B------:R-:W-:-:S04]  /*5000*/  IMAD.MOV.U32 R248, RZ, RZ, R143 ;  /* 0x000000fffff87224 */ /* 0x000fc800078e008f */
[C---:B------:R-:W-:Y:S07]  /*5010*/  HMMA.16816.F32.BF16 R160, R4.reuse, R26, R60 ;  /* 0x0000001a04a0723c */ /* 0x040fee000004183c */
[----:B------:R-:W-:Y:S01]  /*5020*/  IMAD.MOV.U32 R27, RZ, RZ, R14 ;  /* 0x000000ffff1b7224 */ /* 0x000fe200078e000e */
[C---:B------:R-:W-:Y:S01]  /*5030*/  HMMA.16816.F32.BF16 R60, R4.reuse, R18, R52 ;  /* 0x00000012043c723c */ /* 0x040fe20000041834 */
[----:B------:R1:W-:Y:S06]  /*5040*/  MUFU.EX2 R52, R8 ;  /* 0x0000000800347308 */ /* 0x0003ec0000000800 */
[----:B------:R-:W-:Y:S01]  /*5050*/  IMAD.MOV.U32 R53, RZ, RZ, R142 ;  /* 0x000000ffff357224 */ /* 0x000fe200078e008e */
[----:B------:R-:W-:Y:S01]  /*5060*/  HMMA.16816.F32.BF16 R112, R4, R24, R80 ;  /* 0x000000180470723c */ /* 0x000fe20000041850 */
[----:B------:R-:W2:Y:S01]  /*5070*/  LDSM.16.MT88.4 R80, [R209+0x2d00] ;  /* 0x002d0000d150783b */ /* 0x000ea20000004200 */
[----:B------:R-:W-:-:S02]  /*5080*/  IMAD.MOV.U32 R54, RZ, RZ, R141 ;  /* 0x000000ffff367224 */ /* 0x000fc400078e008d */
[----:B------:R-:W-:Y:S02]  /*5090*/  IMAD.MOV.U32 R55, RZ, RZ, R140 ;  /* 0x000000ffff377224 */ /* 0x000fe400078e008c */
[----:B------:R-:W-:Y:S02]  /*50a0*/  LDSM.16.MT88.4 R140, [R210+0xd00] ;  /* 0x000d0000d28c783b */ /* 0x000fe40000004200 */
[C---:B------:R-:W-:Y:S01]  /*50b0*/  HMMA.16816.F32.BF16 R48, R4.reuse, R22, R48 ;  /* 0x000000160430723c */ /* 0x040fe20000041830 */
[--C-:B-1----:R-:W-:Y:S02]  /*50c0*/  FFMA.FTZ R8, R251, c[0x0][0x2d0], -R12.reuse ;  /* 0x0000b400fb087a23 */ /* 0x102fe4000001080c */
[----:B------:R-:W-:Y:S02]  /*50d0*/  IMAD.MOV.U32 R251, RZ, RZ, R15 ;  /* 0x000000fffffb7224 */ /* 0x000fe400078e000f */
        /* <DEDUP_REMOVED lines=15> */
[----:B------:R-:W-:Y:S01]  /*51d0*/  HMMA.16816.F32.BF16 R40, R4, R38, R40 ;  /* 0x000000260428723c */ /* 0x000fe20000041828 */
[----:B------:R1:W-:Y:S01]  /*51e0*/  MUFU.EX2 R23, R8 ;  /* 0x0000000800177308 */ /* 0x0003e20000000800 */
[----:B------:R-:W3:Y:S01]  /*51f0*/  LDSM.16.MT88.4 R4, [R210+0x2d00] ;  /* 0x002d0000d204783b */ /* 0x000ee20000004200 */
[C---:B------:R-:W-:Y:S01]  /*5200*/  IADD3 R221, R213.reuse, 0x1000, RZ ;  /* 0x00001000d5dd7810 */ /* 0x040fe20007ffe0ff */
[----:B-1----:R-:W-:Y:S01]  /*5210*/  FFMA.FTZ R8, R224, c[0x0][0x2d0], -R2 ;  /* 0x0000b400e0087a23 */ /* 0x002fe20000010802 */
[----:B------:R-:W-:-:S04]  /*5220*/  IADD3 R224, R213, 0x400, RZ ;  /* 0x00000400d5e07810 */ /* 0x000fc80007ffe0ff */
[----:B------:R1:W4:Y:S02]  /*5230*/  MUFU.EX2 R22, R8 ;  /* 0x0000000800167308 */ /* 0x0003240000000800 */
[--C-:B-1----:R-:W-:Y:S01]  /*5240*/  FFMA.FTZ R8, R223, c[0x0][0x2d0], -R2.reuse ;  /* 0x0000b400df087a23 */ /* 0x102fe20000010802 */
[----:B----4-:R-:W-:Y:S01]  /*5250*/  F2FP.BF16.PACK_AB R93, R22, R23 ;  /* 0x00000017165d723e */ /* 0x010fe200000010ff */
[----:B------:R-:W-:Y:S01]  /*5260*/  FFMA.FTZ R2, R227, c[0x0][0x2d0], -R2 ;  /* 0x0000b400e3027a23 */ /* 0x000fe20000010802 */
[----:B------:R-:W-:-:S03]  /*5270*/  IADD3 R223, R213, 0x800, RZ ;  /* 0x00000800d5df7810 */ /* 0x000fc60007ffe0ff */
[----:B------:R1:W-:Y:S08]  /*5280*/  MUFU.EX2 R20, R8 ;  /* 0x0000000800147308 */ /* 0x0003f00000000800 */
[----:B------:R4:W5:Y:S01]  /*5290*/  MUFU.EX2 R21, R2 ;  /* 0x0000000200157308 */ /* 0x0009620000000800 */
[----:B-1----:R-:W-:Y:S02]  /*52a0*/  FADD.FTZ R8, R239, R238 ;  /* 0x000000eeef087221 */ /* 0x002fe40000010000 */
[----:B----4-:R-:W-:Y:S01]  /*52b0*/  FFMA.FTZ R2, R225, c[0x0][0x2d0], -R0 ;  /* 0x0000b400e1027a23 */ /* 0x010fe20000010800 */
[----:B-----5:R-:W-:-:S04]  /*52c0*/  F2FP.BF16.PACK_AB R95, R21, R20 ;  /* 0x00000014155f723e */ /* 0x020fc800000010ff */
[----:B------:R1:W-:Y:S03]  /*52d0*/  MUFU.EX2 R19, R2 ;  /* 0x0000000200137308 */ /* 0x0003e60000000800 */
[C---:B------:R-:W-:Y:S08]  /*52e0*/  HMMA.16816.F32.BF16 R152, R92.reuse, R158, R96 ;  /* 0x0000009e5c98723c */ /* 0x040ff00000041860 */
[----:B--2---:R-:W-:Y:S01]  /*52f0*/  HMMA.16816.F32.BF16 R76, R92, R82, R88 ;  /* 0x000000525c4c723c */ /* 0x004fe20000041858 */
[----:B-1----:R-:W-:-:S04]  /*5300*/  FFMA.FTZ R2, R228, c[0x0][0x2d0], -R0 ;  /* 0x0000b400e4027a23 */ /* 0x002fc80000010800 */
[----:B------:R1:W2:Y:S03]  /*5310*/  MUFU.EX2 R18, R2 ;  /* 0x0000000200127308 */ /* 0x0002a60000000800 */
[C---:B---3--:R-:W-:Y:S08]  /*5320*/  HMMA.16816.F32.BF16 R88, R92.reuse, R4, R192 ;  /* 0x000000045c58723c */ /* 0x048ff000000418c0 */
[----:B------:R-:W-:Y:S01]  /*5330*/  HMMA.16816.F32.BF16 R116, R92, R124, R116 ;  /* 0x0000007c5c74723c */ /* 0x000fe20000041874 */
[--C-:B-1----:R-:W-:Y:S01]  /*5340*/  FFMA.FTZ R2, R229, c[0x0][0x2d0], -R0.reuse ;  /* 0x0000b400e5027a23 */ /* 0x102fe20000010800 */
[----:B--2---:R-:W-:Y:S01]  /*5350*/  F2FP.BF16.PACK_AB R96, R18, R19 ;  /* 0x000000131260723e */ /* 0x004fe200000010ff */
[----:B------:R-:W-:-:S05]  /*5360*/  FFMA.FTZ R0, R231, c[0x0][0x2d0], -R0 ;  /* 0x0000b400e7007a23 */ /* 0x000fca0000010800 */
[C---:B------:R-:W-:Y:S01]  /*5370*/  HMMA.16816.F32.BF16 R120, R92.reuse, R126, R120 ;  /* 0x0000007e5c78723c */ /* 0x040fe20000041878 */
[----:B------:R-:W-:Y:S07]  /*5380*/  MUFU.EX2 R17, R2 ;  /* 0x0000000200117308 */ /* 0x000fee0000000800 */
        /* <DEDUP_REMOVED lines=9> */
[----:B-1----:R-:W-:Y:S01]  /*5420*/  FFMA.FTZ R0, R216, c[0x0][0x2d0], -R3 ;  /* 0x0000b400d8007a23 */ /* 0x002fe20000010803 */
[----:B------:R-:W-:-:S06]  /*5430*/  IADD3 R216, R213, 0x2400, RZ ;  /* 0x00002400d5d87810 */ /* 0x000fcc0007ffe0ff */
[C---:B------:R-:W-:Y:S01]  /*5440*/  HMMA.16816.F32.BF16 R72, R92.reuse, R80, R188 ;  /* 0x000000505c48723c */ /* 0x040fe200000418bc */
[----:B------:R1:W2:Y:S07]  /*5450*/  MUFU.EX2 R13, R0 ;  /* 0x00000000000d7308 */ /* 0x0002ae0000000800 */
[----:B------:R-:W-:Y:S01]  /*5460*/  HMMA.16816.F32.BF16 R92, R92, R6, R108 ;  /* 0x000000065c5c723c */ /* 0x000fe2000004186c */
[--C-:B-1----:R-:W-:Y:S01]  /*5470*/  FFMA.FTZ R0, R218, c[0x0][0x2d0], -R3.reuse ;  /* 0x0000b400da007a23 */ /* 0x102fe20000010803 */
[----:B--2---:R-:W-:Y:S01]  /*5480*/  F2FP.BF16.PACK_AB R97, R13, R12 ;  /* 0x0000000c0d61723e */ /* 0x004fe200000010ff */
[----:B------:R-:W-:Y:S01]  /*5490*/  FFMA.FTZ R3, R222, c[0x0][0x2d0], -R3 ;  /* 0x0000b400de037a23 */ /* 0x000fe20000010803 */
[C---:B------:R-:W-:Y:S01]  /*54a0*/  IADD3 R222, R213.reuse, 0xc00, RZ ;  /* 0x00000c00d5de7810 */ /* 0x040fe20007ffe0ff */
[----:B------:R1:W-:Y:S01]  /*54b0*/  MUFU.EX2 R14, R0 ;  /* 0x00000000000e7308 */ /* 0x0003e20000000800 */
[----:B------:R-:W-:-:S07]  /*54c0*/  IADD3 R218, R213, 0x1c00, RZ ;  /* 0x00001c00d5da7810 */ /* 0x000fce0007ffe0ff */
[----:B------:R2:W3:Y:S01]  /*54d0*/  MUFU.EX2 R15, R3 ;  /* 0x00000003000f7308 */ /* 0x0004e20000000800 */
[----:B-1----:R-:W-:-:S05]  /*54e0*/  @P2 IMAD.HI.U32 R0, R236, c[0x0][0x2c8], RZ ;  /* 0x0000b200ec002a27 */ /* 0x002fca00078e00ff */
[----:B------:R-:W-:Y:S01]  /*54f0*/  @P2 SHF.R.U32.HI R236, RZ, c[0x0][0x2cc], R0 ;  /* 0x0000b300ffec2a19 */ /* 0x000fe20000011600 */
[----:B--2---:R-:W-:-:S03]  /*5500*/  FADD.FTZ R3, R53, R248 ;  /* 0x000000f835037221 */ /* 0x004fc60000010000 */
[----:B------:R-:W-:Y:S02]  /*5510*/  IADD3 R0, R236, R27, -R251 ;  /* 0x0000001bec007210 */ /* 0x000fe40007ffe8fb */
[----:B---3--:R-:W-:Y:S01]  /*5520*/  F2FP.BF16.PACK_AB R99, R15, R14 ;  /* 0x0000000e0f63723e */ /* 0x008fe200000010ff */
[----:B------:R-:W-:Y:S01]  /*5530*/  FADD.FTZ R10, R10, R3 ;  /* 0x000000030a0a7221 */ /* 0x000fe20000010000 */
[----:B------:R-:W-:-:S04]  /*5540*/  SHF.R.S32.HI R2, RZ, 0x1f, R0 ;  /* 0x0000001fff027819 */ /* 0x000fc80000011400 */
[----:B------:R-:W-:Y:S01]  /*5550*/  LEA.HI R27, R2, R0, RZ, 0x6 ;  /* 0x00000000021b7211 */ /* 0x000fe200078f30ff */
        /* <DEDUP_REMOVED lines=13> */
[----:B------:R-:W-:Y:S01]  /*5630*/  IADD3 R220, R213, 0x1400, RZ ;  /* 0x00001400d5dc7810 */ /* 0x000fe20007ffe0ff */
[----:B------:R-:W-:Y:S02]  /*5640*/  FADD.FTZ R3, R207, R3 ;  /* 0x00000003cf037221 */ /* 0x000fe40000010000 */
[----:B------:R-:W-:-:S02]  /*5650*/  FADD.FTZ R4, R240, R2 ;  /* 0x00000002f0047221 */ /* 0x000fc40000010000 */
[----:B------:R-:W-:Y:S01]  /*5660*/  FADD.FTZ R2, R230, R0 ;  /* 0x00000000e6027221 */ /* 0x000fe20000010000 */
[C---:B------:R-:W-:Y:S01]  /*5670*/  HMMA.16816.F32.BF16 R160, R96.reuse, R172, R68 ;  /* 0x000000ac60a0723c */ /* 0x040fe20000041844 */
[----:B------:R-:W-:Y:S01]  /*5680*/  FADD.FTZ R0, R219, R5 ;  /* 0x00000005db007221 */ /* 0x000fe20000010000 */
[C---:B------:R-:W-:Y:S01]  /*5690*/  IADD3 R219, R213.reuse, 0x1800, RZ ;  /* 0x00001800d5db7810 */ /* 0x040fe20007ffe0ff */
[----:B------:R-:W-:Y:S01]  /*56a0*/  FADD.FTZ R3, R214, R3 ;  /* 0x00000003d6037221 */ /* 0x000fe20000010000 */
[----:B------:R-:W-:Y:S01]  /*56b0*/  IADD3 R214, R213, 0x2c00, RZ ;  /* 0x00002c00d5d67810 */ /* 0x000fe20007ffe0ff */
[----:B------:R-:W-:Y:S02]  /*56c0*/  FADD.FTZ R4, R245, R4 ;  /* 0x00000004f5047221 */ /* 0x000fe40000010000 */
[----:B------:R-:W-:Y:S01]  /*56d0*/  FADD.FTZ R0, R217, R0 ;  /* 0x00000000d9007221 */ /* 0x000fe20000010000 */
[----:B------:R-:W-:Y:S01]  /*56e0*/  HMMA.16816.F32.BF16 R128, R96, R140, R128 ;  /* 0x0000008c6080723c */ /* 0x000fe20000041880 */
[----:B------:R-:W-:Y:S01]  /*56f0*/  FADD.FTZ R5, R235, R2 ;  /* 0x00000002eb057221 */ /* 0x000fe20000010000 */
[----:B------:R-:W-:Y:S01]  /*5700*/  IADD3 R217, R213, 0x2000, RZ ;  /* 0x00002000d5d97810 */ /* 0x000fe20007ffe0ff */
[----:B------:R-:W-:-:S02]  /*5710*/  FADD.FTZ R3, R206, R3 ;  /* 0x00000003ce037221 */ /* 0x000fc40000010000 */
[----:B------:R-:W-:Y:S02]  /*5720*/  FADD.FTZ R4, R244, R4 ;  /* 0x00000004f4047221 */ /* 0x000fe40000010000 */
[----:B------:R-:W-:Y:S01]  /*5730*/  FADD.FTZ R0, R215, R0 ;  /* 0x00000000d7007221 */ /* 0x000fe20000010000 */
[C---:B------:R-:W-:Y:S01]  /*5740*/  HMMA.16816.F32.BF16 R144, R96.reuse, R156, R144 ;  /* 0x0000009c6090723c */ /* 0x040fe20000041890 */
[----:B------:R-:W-:Y:S01]  /*5750*/  FADD.FTZ R5, R234, R5 ;  /* 0x00000005ea057221 */ /* 0x000fe20000010000 */
[----:B------:R-:W-:Y:S01]  /*5760*/  IADD3 R215, R213, 0x2800, RZ ;  /* 0x00002800d5d77810 */ /* 0x000fe20007ffe0ff */
        /* <DEDUP_REMOVED lines=28> */
[----:B------:R-:W-:Y:S01]  /*5930*/  HMMA.16816.F32.BF16 R96, R96, R6, R40 ;  /* 0x000000066060723c */ /* 0x000fe20000041828 */
[----:B------:R-:W-:Y:S02]  /*5940*/  FADD.FTZ R5, R23, R5 ;  /* 0x0000000517057221 */ /* 0x000fe40000010000 */
[----:B------:R-:W-:Y:S02]  /*5950*/  FADD.FTZ R2, R13, R0 ;  /* 0x000000000d027221 */ /* 0x000fe40000010000 */
[----:B------:R-:W-:Y:S02]  /*5960*/  FADD.FTZ R0, R26, R4 ;  /* 0x000000041a007221 */ /* 0x000fe40000010000 */
[----:B------:R-:W-:Y:S02]  /*5970*/  FADD.FTZ R4, R17, R3 ;  /* 0x0000000311047221 */ /* 0x000fe40000010000 */
[----:B------:R-:W-:-:S02]  /*5980*/  FADD.FTZ R5, R22, R5 ;  /* 0x0000000516057221 */ /* 0x000fc40000010000 */
[----:B------:R-:W-:Y:S02]  /*5990*/  FADD.FTZ R3, R14, R2 ;  /* 0x000000020e037221 */ /* 0x000fe40000010000 */
[----:B------:R-:W-:Y:S01]  /*59a0*/  FADD.FTZ R2, R25, R0 ;  /* 0x0000000019027221 */ /* 0x000fe20000010000 */
[----:B------:R-:W-:Y:S01]  /*59b0*/  SHF.R.S32.HI R0, RZ, 0x6, R27 ;  /* 0x00000006ff007819 */ /* 0x000fe2000001141b */
[----:B------:R-:W-:Y:S02]  /*59c0*/  FADD.FTZ R5, R20, R5 ;  /* 0x0000000514057221 */ /* 0x000fe40000010000 */
[----:B------:R-:W-:Y:S01]  /*59d0*/  FADD.FTZ R6, R16, R4 ;  /* 0x0000000410067221 */ /* 0x000fe20000010000 */
[----:B------:R-:W-:Y:S01]  /*59e0*/  IMNMX R0, RZ, R0, !PT ;  /* 0x00000000ff007217 */ /* 0x000fe20007800200 */
[----:B------:R-:W-:Y:S02]  /*59f0*/  FADD.FTZ R4, R15, R3 ;  /* 0x000000030f047221 */ /* 0x000fe40000010000 */
[----:B------:R-:W-:Y:S01]  /*5a00*/  FADD.FTZ R3, R24, R2 ;  /* 0x0000000218037221 */ /* 0x000fe20000010000 */
[----:B------:R1:W-:Y:S01]  /*5a10*/  STL [R1+0x14], R6 ;  /* 0x0000140601007387 */ /* 0x0003e20000100800 */
[----:B------:R-:W-:Y:S01]  /*5a20*/  FADD.FTZ R2, R21, R5 ;  /* 0x0000000515027221 */ /* 0x000fe20000010000 */
[----:B------:R-:W-:-:S02]  /*5a30*/  ISETP.GE.AND P0, PT, R204, R0, PT ;  /* 0x00000000cc00720c */ /* 0x000fc40003f06270 */
[----:B------:R1:W-:Y:S04]  /*5a40*/  STL [R1+0x18], R4 ;  /* 0x0000180401007387 */ /* 0x0003e80000100800 */
[----:B------:R1:W-:Y:S04]  /*5a50*/  STL [R1+0x40], R0 ;  /* 0x0000400001007387 */ /* 0x0003e80000100800 */
[----:B------:R1:W-:Y:S04]  /*5a60*/  STL [R1+0x1c], R3 ;  /* 0x00001c0301007387 */ /* 0x0003e80000100800 */
[----:B------:R1:W-:Y:S01]  /*5a70*/  STL [R1+0x20], R2 ;  /* 0x0000200201007387 */ /* 0x0003e20000100800 */
[----:B------:R-:W-:Y:S05]  /*5a80*/  @!P0 BRA `(.L_x_622) ;  /* 0x000049f000008947 */ /* 0x000fea0003800000 */
[----:B------:R-:W2:Y:S04]  /*5a90*/  LDL.64 R32, [R1+0x60] ;  /* 0x0000600001207983 */ /* 0x000ea80000100a00 */
[----:B------:R-:W3:Y:S04]  /*5aa0*/  LDL.64 R30, [R1+0x58] ;  /* 0x00005800011e7983 */ /* 0x000ee80000100a00 */
[----:B------:R-:W4:Y:S04]  /*5ab0*/  LDL.64 R28, [R1+0x50] ;  /* 0x00005000011c7983 */ /* 0x000f280000100a00 */
[----:B------:R-:W5:Y:S01]  /*5ac0*/  LDL.64 R54, [R1+0x48] ;  /* 0x0000480001367983 */ /* 0x000f620000100a00 */
[----:B------:R-:W-:Y:S01]  /*5ad0*/  IMAD.MOV.U32 R101, RZ, RZ, R104 ;  /* 0x000000ffff657224 */ /* 0x000fe200078e0068 */
[----:B------:R-:W-:Y:S01]  /*5ae0*/  MOV R106, R103 ;  /* 0x00000067006a7202 */ /* 0x000fe20000000f00 */
[----:B------:R-:W-:-:S02]  /*5af0*/  IMAD.MOV.U32 R100, RZ, RZ, R105 ;  /* 0x000000ffff647224 */ /* 0x000fc400078e0069 */
[----:B------:R-:W-:Y:S02]  /*5b00*/  IMAD.MOV.U32 R107, RZ, RZ, R102 ;  /* 0x000000ffff6b7224 */ /* 0x000fe400078e0066 */
[----:B------:R-:W-:Y:S01]  /*5b10*/  IMAD.MOV.U32 R225, RZ, RZ, R204 ;  /* 0x000000ffffe17224 */ /* 0x000fe200078e00cc */
[C---:B-12---:R-:W-:Y:S02]  /*5b20*/  IADD3 R2, P0, R32.reuse, 0x20, RZ ;  /* 0x0000002020027810 */ /* 0x046fe40007f1e0ff */
[----:B------:R-:W-:Y:S02]  /*5b30*/  IADD3 R0, P3, R32, 0x40, RZ ;  /* 0x0000004020007810 */ /* 0x000fe40007f7e0ff */
[----:B---3--:R-:W-:Y:S01]  /*5b40*/  IADD3 R3, P1, R30, 0x20, RZ ;  /* 0x000000201e037810 */ /* 0x008fe20007f3e0ff */
[----:B------:R4:W-:Y:S04]  /*5b50*/  STL [R1+0x3c], R2 ;  /* 0x00003c0201007387 */ /* 0x0009e80000100800 */
[----:B------:R1:W-:Y:S04]  /*5b60*/  STL [R1+0x34], R0 ;  /* 0x0000340001007387 */ /* 0x0003e80000100800 */
[----:B------:R2:W-:Y:S01]  /*5b70*/  STL [R1+0x2c], R3 ;  /* 0x00002c0301007387 */ /* 0x0005e20000100800 */
[----:B----4-:R-:W-:-:S02]  /*5b80*/  IADD3.X R2, RZ, R29, RZ, P0, !PT ;  /* 0x0000001dff027210 */ /* 0x010fc400007fe4ff */
[----:B-1----:R-:W-:-:S03]  /*5b90*/  IADD3 R0, P0, R30, 0x40, RZ ;  /* 0x000000401e007810 */ /* 0x002fc60007f1e0ff */
[----:B------:R5:W-:Y:S01]  /*5ba0*/  STL [R1+0x38], R2 ;  /* 0x0000380201007387 */ /* 0x000be20000100800 */
[----:B--2---:R-:W-:-:S03]  /*5bb0*/  IADD3.X R3, RZ, R29, RZ, P3, !PT ;  /* 0x0000001dff037210 */ /* 0x004fc60001ffe4ff */
[----:B------:R1:W-:Y:S04]  /*5bc0*/  STL [R1+0x24], R0 ;  /* 0x0000240001007387 */ /* 0x0003e80000100800 */
[----:B------:R-:W-:Y:S01]  /*5bd0*/  STL [R1+0x30], R3 ;  /* 0x0000300301007387 */ /* 0x000fe20000100800 */
[----:B-----5:R-:W-:Y:S01]  /*5be0*/  IMAD.X R2, RZ, RZ, R55, P1 ;  /* 0x000000ffff027224 */ /* 0x020fe200008e0637 */
[----:B-1----:R-:W-:-:S05]  /*5bf0*/  IADD3.X R0, RZ, R55, RZ, P0, !PT ;  /* 0x00000037ff007210 */ /* 0x002fca00007fe4ff */
[----:B------:R1:W-:Y:S04]  /*5c00*/  STL [R1+0x10], R0 ;  /* 0x0000100001007387 */ /* 0x0003e80000100800 */
[----:B------:R2:W-:Y:S04]  /*5c10*/  STL [R1+0x28], R2 ;  /* 0x0000280201007387 */ /* 0x0005e80000100800 */
[----:B------:R-:W1:Y:S02]  /*5c20*/  LDL R55, [R1+0x6c] ;  /* 0x00006c0001377983 */ /* 0x000e640000100800 */
[----:B-1----:R-:W-:-:S05]  /*5c30*/  @P2 IMAD.HI.U32 R0, R55, c[0x0][0x2c8], RZ ;  /* 0x0000b20037002a27 */ /* 0x002fca00078e00ff */
[----:B------:R2:W-:Y:S02]  /*5c40*/  @P2 STL [R1+0x68], R0 ;  /* 0x0000680001002387 */ /* 0x0005e40000100800 */
.L_x_623:
[----:B------:R-:W3:Y:S01]  /*5c50*/  LDL R47, [R1+0x3c] ;  /* 0x00003c00012f7983 */ /* 0x000ee20000100800 */
[----:B------:R-:W-:Y:S04]  /*5c60*/  DEPBAR.LE SB0, 0x0 ;  /* 0x000080000000791a */ /* 0x000fe80000000000 */
[----:B------:R-:W4:Y:S01]  /*5c70*/  LDL.64 R42, [R1+0x60] ;  /* 0x00006000012a7983 */ /* 0x000f220000100a00 */
[C---:B------:R-:W-:Y:S01]  /*5c80*/  ISETP.GE.AND P3, PT, R225.reuse, RZ, PT ;  /* 0x000000ffe100720c */ /* 0x040fe20003f66270 */
[----:B------:R-:W-:Y:S01]  /*5c90*/  IMAD.MOV.U32 R46, RZ, RZ, c[0x0][0x20c] ;  /* 0x00008300ff2e7624 */ /* 0x000fe200078e00ff */
[----:B------:R-:W-:Y:S02]  /*5ca0*/  MOV R45, c[0x0][0x208] ;  /* 0x00008200002d7a02 */ /* 0x000fe40000000f00 */
[----:B------:R-:W-:Y:S01]  /*5cb0*/  MOV R238, c[0x0][0x1e0] ;  /* 0x0000780000ee7a02 */ /* 0x000fe20000000f00 */
[----:B------:R-:W5:Y:S04]  /*5cc0*/  LDL R55, [R1+0x38] ;  /* 0x0000380001377983 */ /* 0x000f680000100800 */
[----:B--2---:R-:W2:Y:S01]  /*5cd0*/  LDL.64 R40, [R1+0x50] ;  /* 0x0000500001287983 */ /* 0x004ea20000100a00 */
[----:B------:R-:W-:Y:S03]  /*5ce0*/  IMAD.SHL.U32 R238, R238, 0x20, RZ ;  /* 0x00000020eeee7824 */ /* 0x000fe600078e00ff */
[----:B------:R-:W-:Y:S01]  /*5cf0*/  @P3 SHF.R.S32.HI R0, RZ, 0x1f, R225 ;  /* 0x0000001fff003819 */ /* 0x000fe200000114e1 */
[C---:B------:R-:W-:Y:S01]  /*5d00*/  @P3 IMAD.WIDE.U32 R28, R225.reuse, c[0x0][0x208], RZ ;  /* 0x00008200e11c3a25 */ /* 0x040fe200078e00ff */
[----:B------:R-:W2:Y:S03]  /*5d10*/  LDL R58, [R1+0x34] ;  /* 0x00003400013a7983 */ /* 0x000ea60000100800 */
[----:B------:R-:W-:Y:S01]  /*5d20*/  @P3 IMAD R0, R0, c[0x0][0x208], RZ ;  /* 0x0000820000003a24 */ /* 0x000fe200078e02ff */
[----:B------:R-:W2:Y:S01]  /*5d30*/  LDL R54, [R1+0x30] ;  /* 0x0000300001367983 */ /* 0x000ea20000100800 */
[C---:B------:R-:W-:Y:S02]  /*5d40*/  @P3 IMAD.SHL.U32 R2, R28.reuse, 0x40, RZ ;  /* 0x000000401c023824 */ /* 0x040fe400078e00ff */
[----:B------:R-:W-:Y:S01]  /*5d50*/  @P3 IMAD R0, R225, c[0x0][0x20c], R0 ;  /* 0x00008300e1003a24 */ /* 0x000fe200078e0200 */
[----:B------:R-:W-:Y:S04]  /*5d60*/  BAR.SYNC.DEFER_BLOCKING 0x0 ;  /* 0x0000000000007b1d */ /* 0x000fe80000010000 */
[----:B------:R-:W-:Y:S04]  /*5d70*/  @P3 IADD3 R0, R29, R0, RZ ;  /* 0x000000001d003210 */ /* 0x000fe80007ffe0ff */
[----:B------:R-:W-:Y:S01]  /*5d80*/  @P3 SHF.L.U64.HI R0, R28, 0x6, R0 ;  /* 0x000000061c003819 */ /* 0x000fe20000010200 */
[----:B------:R-:W-:Y:S08]  /*5d90*/  LDSM.16.M88.4 R64, [R211+0x6100] ;  /* 0x00610000d340783b */ /* 0x000ff00000000200 */
[----:B------:R-:W1:Y:S08]  /*5da0*/  LDSM.16.M88.4 R16, [R208+0x3100] ;  /* 0x00310000d010783b */ /* 0x000e700000000200 */
[----:B------:R-:W1:Y:S08]  /*5db0*/  LDSM.16.M88.4 R60, [R211+0x7100] ;  /* 0x00710000d33c783b */ /* 0x000e700000000200 */
[----:B------:R-:W1:Y:S08]  /*5dc0*/  LDSM.16.M88.4 R32, [R208+0x3500] ;  /* 0x00350000d020783b */ /* 0x000e700000000200 */
[----:B------:R-:W2:Y:S06]  /*5dd0*/  LDL.64 R240, [R1+0x58] ;  /* 0x0000580001f07983 */ /* 0x000eac0000100a00 */
[----:B------:R-:W2:Y:S08]  /*5de0*/  LDSM.16.M88.4 R48, [R208+0x3900] ;  /* 0x00390000d030783b */ /* 0x000eb00000000200 */
[----:B------:R-:W2:Y:S01]  /*5df0*/  LDL.64 R234, [R1+0x48] ;  /* 0x0000480001ea7983 */ /* 0x000ea20000100a00 */
[-C--:B-1----:R-:W-:Y:S05]  /*5e00*/  HMMA.16816.F32.BF16 R4, R64, R16.reuse, RZ ;  /* 0x000000104004723c */ /* 0x082fea00000418ff */
[----:B------:R-:W1:Y:S03]  /*5e10*/  LDSM.16.M88.4 R108, [R208+0x3d00] ;  /* 0x003d0000d06c783b */ /* 0x000e660000000200 */
[C---:B------:R-:W-:Y:S05]  /*5e20*/  HMMA.16816.F32.BF16 R8, R60.reuse, R16, RZ ;  /* 0x000000103c08723c */ /* 0x040fea00000418ff */
[----:B------:R-:W-:Y:S03]  /*5e30*/  LDSM.16.M88.4 R176, [R212+0x6100] ;  /* 0x00610000d4b0783b */ /* 0x000fe60000000200 */
[-C--:B------:R-:W-:Y:S05]  /*5e40*/  HMMA.16816.F32.BF16 R12, R60, R18.reuse, RZ ;  /* 0x000000123c0c723c */ /* 0x080fea00000418ff */
[----:B------:R-:W1:Y:S03]  /*5e50*/  LDSM.16.M88.4 R180, [R213] ;  /* 0x00000000d5b4783b */ /* 0x000e660000000200 */
[C---:B------:R-:W-:Y:S05]  /*5e60*/  HMMA.16816.F32.BF16 R16, R64.reuse, R18, RZ ;  /* 0x000000124010723c */ /* 0x040fea00000418ff */
[----:B------:R-:W1:Y:S03]  /*5e70*/  LDSM.16.M88.4 R184, [R212+0x7100] ;  /* 0x00710000d4b8783b */ /* 0x000e660000000200 */
[-C--:B------:R-:W-:Y:S05]  /*5e80*/  HMMA.16816.F32.BF16 R20, R64, R32.reuse, RZ ;  /* 0x000000204014723c */ /* 0x080fea00000418ff */
[----:B------:R-:W1:Y:S03]  /*5e90*/  LDSM.16.M88.4 R188, [R224] ;  /* 0x00000000e0bc783b */ /* 0x000e660000000200 */
[C---:B------:R-:W-:Y:S05]  /*5ea0*/  HMMA.16816.F32.BF16 R24, R60.reuse, R32, RZ ;  /* 0x000000203c18723c */ /* 0x040fea00000418ff */
[----:B------:R-:W1:Y:S03]  /*5eb0*/  LDSM.16.M88.4 R192, [R223] ;  /* 0x00000000dfc0783b */ /* 0x000e660000000200 */
[-C--:B------:R-:W-:Y:S05]  /*5ec0*/  HMMA.16816.F32.BF16 R28, R60, R34.reuse, RZ ;  /* 0x000000223c1c723c */ /* 0x080fea00000418ff */
[----:B------:R-:W1:Y:S03]  /*5ed0*/  LDSM.16.M88.4 R196, [R222] ;  /* 0x00000000dec4783b */ /* 0x000e660000000200 */
[C---:B------:R-:W-:Y:S05]  /*5ee0*/  HMMA.16816.F32.BF16 R32, R64.reuse, R34, RZ ;  /* 0x000000224020723c */ /* 0x040fea00000418ff */
[----:B------:R-:W2:Y:S04]  /*5ef0*/  LDL R237, [R1+0x68] ;  /* 0x0000680001ed7983 */ /* 0x000ea80000100800 */
[----:B------:R-:W2:Y:S04]  /*5f00*/  LDL R232, [R1+0x2c] ;  /* 0x00002c0001e87983 */ /* 0x000ea80000100800 */
[----:B------:R-:W2:Y:S04]  /*5f10*/  LDL R231, [R1+0x28] ;  /* 0x0000280001e77983 */ /* 0x000ea80000100800 */
[----:B------:R-:W2:Y:S04]  /*5f20*/  LDL R252, [R1+0x24] ;  /* 0x0000240001fc7983 */ /* 0x000ea80000100800 */
[----:B------:R-:W2:Y:S04]  /*5f30*/  LDL R251, [R1+0x10] ;  /* 0x0000100001fb7983 */ /* 0x000ea80000100800 */
[----:B------:R-:W2:Y:S04]  /*5f40*/  LDL R236, [R1+0x70] ;  /* 0x0000700001ec7983 */ /* 0x000ea80000100800 */
[----:B------:R-:W2:Y:S01]  /*5f50*/  LDL R233, [R1+0x50] ;  /* 0x0000500001e97983 */ /* 0x000ea20000100800 */
[C---:B---3--:R-:W-:Y:S02]  /*5f60*/  @P3 IADD3 R36, P0, R2.reuse, R47, RZ ;  /* 0x0000002f02243210 */ /* 0x048fe40007f1e0ff */
[----:B----4-:R-:W-:Y:S03]  /*5f70*/  @P3 IADD3 R3, P1, R2, R42, RZ ;  /* 0x0000002a02033210 */ /* 0x010fe60007f3e0ff */
[----:B-----5:R-:W-:Y:S01]  /*5f80*/  @P3 IMAD.X R38, R0, 0x1, R55, P0 ;  /* 0x0000000100263824 */ /* 0x020fe200000e0637 */
[----:B------:R-:W-:Y:S02]  /*5f90*/  @P3 LEA R56, P0, R36, c[0x0][0x1f8], 0x1 ;  /* 0x00007e0024383a11 */ /* 0x000fe400078008ff */
[----:B--2---:R-:W-:Y:S02]  /*5fa0*/  @P3 IADD3.X R37, R0, R41, RZ, P1, !PT ;  /* 0x0000002900253210 */ /* 0x004fe40000ffe4ff */
[C---:B------:R-:W-:Y:S02]  /*5fb0*/  @P3 LEA R52, P1, R3.reuse, c[0x0][0x1f8], 0x1 ;  /* 0x00007e0003343a11 */ /* 0x040fe400078208ff */
[----:B------:R-:W-:Y:S02]  /*5fc0*/  @P3 LEA.HI.X R57, R36, c[0x0][0x1fc], R38, 0x1, P0 ;  /* 0x00007f0024393a11 */ /* 0x000fe400000f0c26 */
[----:B------:R-:W-:Y:S02]  /*5fd0*/  @P3 LEA.HI.X R53, R3, c[0x0][0x1fc], R37, 0x1, P1 ;  /* 0x00007f0003353a11 */ /* 0x000fe400008f0c25 */
[-C--:B------:R-:W-:Y:S01]  /*5fe0*/  HMMA.16816.F32.BF16 R36, R64, R48.reuse, RZ ;  /* 0x000000304024723c */ /* 0x080fe200000418ff */
[C---:B------:R-:W-:Y:S02]  /*5ff0*/  @P3 LEA R3, P0, R45.reuse, R2, 0x5 ;  /* 0x000000022d033211 */ /* 0x040fe400078028ff */
[----:B------:R-:W-:Y:S01]  /*6000*/  @P3 IADD3 R44, P1, R2, R58, RZ ;  /* 0x0000003a022c3210 */ /* 0x000fe20007f3e0ff */
[----:B------:R-:W-:Y:S01]  /*6010*/  @!PT LDS RZ, [RZ] ;  /* 0x00000000fffff984 */ /* 0x000fe20000000800 */
[----:B------:R-:W-:Y:S01]  /*6020*/  @!PT LDS RZ, [RZ] ;  /* 0x00000000fffff984 */ /* 0x000fe20000000800 */
[----:B------:R-:W-:Y:S01]  /*6030*/  @!PT LDS RZ, [RZ] ;  /* 0x00000000fffff984 */ /* 0x000fe20000000800 */
[----:B------:R1:W-:Y:S01]  /*6040*/  @P3 LDGSTS.E.BYPASS.LTC128B.128 [R226+0x100], [R52.64], !P6 ;  /* 0x0010000034e23fae */ /* 0x0003e2000f101d46 */
[----:B------:R-:W-:Y:S02]  /*6050*/  @P3 LEA.HI.X R2, R45, R0, R46, 0x5, P0 ;  /* 0x000000002d023211 */ /* 0x000fe400000f2c2e */
[----:B------:R-:W-:Y:S02]  /*6060*/  @P3 IADD3 R45, P0, R3, R42, RZ ;  /* 0x0000002a032d3210 */ /* 0x000fe40007f1e0ff */
[----:B------:R-:W-:Y:S03]  /*6070*/  @P3 IADD3.X R0, R0, R54, RZ, P1, !PT ;  /* 0x0000003600003210 */ /* 0x000fe60000ffe4ff */
[----:B------:R-:W-:Y:S01]  /*6080*/  @P3 IMAD.X R46, R2, 0x1, R41, P0 ;  /* 0x00000001022e3824 */ /* 0x000fe200000e0629 */
[----:B------:R2:W-:Y:S01]  /*6090*/  @P3 LDGSTS.E.BYPASS.LTC128B.128 [R226+0x1100], [R56.64], !P5 ;  /* 0x0110000038e23fae */ /* 0x0005e2000e901d46 */
[C---:B------:R-:W-:Y:S02]  /*60a0*/  HMMA.16816.F32.BF16 R40, R60.reuse, R48, RZ ;  /* 0x000000303c28723c */ /* 0x040fe400000418ff */
[C---:B------:R-:W-:Y:S02]  /*60b0*/  @P3 LEA R104, P1, R44.reuse, c[0x0][0x1f8], 0x1 ;  /* 0x00007e002c683a11 */ /* 0x040fe400078208ff */
[C---:B------:R-:W-:Y:S02]  /*60c0*/  @P3 LEA R200, P0, R45.reuse, c[0x0][0x1f8], 0x1 ;  /* 0x00007e002dc83a11 */ /* 0x040fe400078008ff */
[----:B------:R-:W-:Y:S02]  /*60d0*/  @P3 LEA.HI.X R105, R44, c[0x0][0x1fc], R0, 0x1, P1 ;  /* 0x00007f002c693a11 */ /* 0x000fe400008f0c00 */
[----:B------:R-:W-:Y:S03]  /*60e0*/  @P3 LEA.HI.X R201, R45, c[0x0][0x1fc], R46, 0x1, P0 ;  /* 0x00007f002dc93a11 */ /* 0x000fe600000f0c2e */
[----:B------:R3:W-:Y:S01]  /*60f0*/  @P3 LDGSTS.E.BYPASS.LTC128B.128 [R226+0x2100], [R104.64], !P4 ;  /* 0x0210000068e23fae */ /* 0x0007e2000e101d46 */
[C---:B------:R-:W-:Y:S02]  /*6100*/  @P3 IADD3 R0, P1, R3.reuse, R47, RZ ;  /* 0x0000002f03003210 */ /* 0x040fe40007f3e0ff */
[-C--:B------:R-:W-:Y:S01]  /*6110*/  HMMA.16816.F32.BF16 R44, R60, R50.reuse, RZ ;  /* 0x000000323c2c723c */ /* 0x080fe200000418ff */
[----:B------:R-:W-:Y:S02]  /*6120*/  @P3 IADD3 R3, P0, R3, R58, RZ ;  /* 0x0000003a03033210 */ /* 0x000fe40007f1e0ff */
[----:B------:R-:W-:Y:S02]  /*6130*/  @P3 IADD3.X R55, R2, R55, RZ, P1, !PT ;  /* 0x0000003702373210 */ /* 0x000fe40000ffe4ff */
[----:B------:R4:W-:Y:S01]  /*6140*/  @P3 LDGSTS.E.BYPASS.LTC128B.128 [R226+0x900], [R200.64], !P6 ;  /* 0x00900000c8e23fae */ /* 0x0009e2000f101d46 */
[----:B------:R-:W-:Y:S01]  /*6150*/  @P3 LEA R102, P1, R0, c[0x0][0x1f8], 0x1 ;  /* 0x00007e0000663a11 */ /* 0x000fe200078208ff */
[----:B------:R-:W-:Y:S01]  /*6160*/  @P3 IMAD.X R54, R2, 0x1, R54, P0 ;  /* 0x0000000102363824 */ /* 0x000fe200000e0636 */
[C---:B------:R-:W-:Y:S04]  /*6170*/  HMMA.16816.F32.BF16 R48, R64.reuse, R50, RZ ;  /* 0x000000324030723c */ /* 0x040fe800000418ff */
[C---:B------:R-:W-:Y:S02]  /*6180*/  @P3 LEA R2, P0, R3.reuse, c[0x0][0x1f8], 0x1 ;  /* 0x00007e0003023a11 */ /* 0x040fe400078008ff */
[----:B------:R-:W-:Y:S02]  /*6190*/  @P3 LEA.HI.X R103, R0, c[0x0][0x1fc], R55, 0x1, P1 ;  /* 0x00007f0000673a11 */ /* 0x000fe400008f0c37 */
[----:B------:R-:W-:Y:S02]  /*61a0*/  @P3 LEA.HI.X R3, R3, c[0x0][0x1fc], R54, 0x1, P0 ;  /* 0x00007f0003033a11 */ /* 0x000fe400000f0c36 */
[-C--:B-1----:R-:W-:Y:S01]  /*61b0*/  HMMA.16816.F32.BF16 R52, R64, R108.reuse, RZ ;  /* 0x0000006c4034723c */ /* 0x082fe200000418ff */
[----:B------:R1:W-:Y:S07]  /*61c0*/  @P3 LDGSTS.E.BYPASS.LTC128B.128 [R226+0x1900], [R102.64], !P5 ;  /* 0x0190000066e23fae */ /* 0x0003ee000e901d46 */
[C---:B--2---:R-:W-:Y:S01]  /*61d0*/  HMMA.16816.F32.BF16 R56, R60.reuse, R108, RZ ;  /* 0x0000006c3c38723c */ /* 0x044fe200000418ff */
[----:B------:R2:W-:Y:S01]  /*61e0*/  @P3 LDGSTS.E.BYPASS.LTC128B.128 [R226+0x2900], [R2.64], !P4 ;  /* 0x0290000002e23fae */ /* 0x0005e2000e101d46 */
[C---:B------:R-:W-:Y:S06]  /*61f0*/  ISETP.GE.AND P3, PT, R225.reuse, 0x1, PT ;  /* 0x00000001e100780c */ /* 0x040fec0003f66270 */
[-C--:B------:R-:W-:Y:S01]  /*6200*/  HMMA.16816.F32.BF16 R60, R60, R110.reuse, RZ ;  /* 0x0000006e3c3c723c */ /* 0x080fe200000418ff */
[----:B----4-:R-:W-:Y:S07]  /*6210*/  LDSM.16.M88.4 R200, [R208+0x4500] ;  /* 0x00450000d0c8783b */ /* 0x010fee0000000200 */
[----:B------:R-:W-:Y:S01]  /*6220*/  HMMA.16816.F32.BF16 R64, R64, R110, RZ ;  /* 0x0000006e4040723c */ /* 0x000fe200000418ff */
[----:B------:R-:W0:Y:S07]  /*6230*/  LDGDEPBAR ;  /* 0x00000000000079af */ /* 0x000e2e0000000000 */
[-C--:B------:R-:W-:Y:S01]  /*6240*/  HMMA.16816.F32.BF16 R4, R176, R180.reuse, R4 ;  /* 0x000000b4b004723c */ /* 0x080fe20000041804 */
[----:B------:R-:W-:Y:S07]  /*6250*/  LDSM.16.M88.4 R108, [R211+0x8100] ;  /* 0x00810000d36c783b */ /* 0x000fee0000000200 */
[C---:B------:R-:W-:Y:S01]  /*6260*/  HMMA.16816.F32.BF16 R8, R184.reuse, R180, R8 ;  /* 0x000000b4b808723c */ /* 0x040fe20000041808 */
[----:B------:R-:W-:Y:S07]  /*6270*/  LDSM.16.M88.4 R204, [R208+0x4900] ;  /* 0x00490000d0cc783b */ /* 0x000fee0000000200 */
[-C--:B------:R-:W-:Y:S08]  /*6280*/  HMMA.16816.F32.BF16 R12, R184, R182.reuse, R12 ;  /* 0x000000b6b80c723c */ /* 0x080ff0000004180c */
[C---:B------:R-:W-:Y:S01]  /*6290*/  HMMA.16816.F32.BF16 R16, R176.reuse, R182, R16 ;  /* 0x000000b6b010723c */ /* 0x040fe20000041810 */
        /* <DEDUP_REMOVED lines=10> */
[----:B------:R-:W1:Y:S07]  /*6340*/  LDSM.16.M88.4 R192, [R208+0x4d00] ;  /* 0x004d0000d0c0783b */ /* 0x000e6e0000000200 */
[-C--:B------:R-:W-:Y:S08]  /*6350*/  HMMA.16816.F32.BF16 R52, R176, R196.reuse, R52 ;  /* 0x000000c4b034723c */ /* 0x080ff00000041834 */
[C---:B------:R-:W-:Y:S08]  /*6360*/  HMMA.16816.F32.BF16 R56, R184.reuse, R196, R56 ;  /* 0x000000c4b838723c */ /* 0x040ff00000041838 */
[-C--:B------:R-:W-:Y:S01]  /*6370*/  HMMA.16816.F32.BF16 R60, R184, R198.reuse, R60 ;  /* 0x000000c6b83c723c */ /* 0x080fe2000004183c */
[----:B------:R-:W-:Y:S07]  /*6380*/  LDSM.16.M88.4 R184, [R212+0x9100] ;  /* 0x00910000d4b8783b */ /* 0x000fee0000000200 */
[----:B------:R-:W-:Y:S01]  /*6390*/  HMMA.16816.F32.BF16 R64, R176, R198, R64 ;  /* 0x000000c6b040723c */ /* 0x000fe20000041840 */
[----:B------:R-:W-:Y:S07]  /*63a0*/  LDSM.16.M88.4 R176, [R212+0x8100] ;  /* 0x00810000d4b0783b */ /* 0x000fee0000000200 */
[-C--:B----4-:R-:W-:Y:S01]  /*63b0*/  HMMA.16816.F32.BF16 R4, R108, R180.reuse, R4 ;  /* 0x000000b46c04723c */ /* 0x090fe20000041804 */
[----:B------:R-:W-:Y:S07]  /*63c0*/  LDSM.16.M88.4 R196, [R220] ;  /* 0x00000000dcc4783b */ /* 0x000fee0000000200 */
[C---:B-----5:R-:W-:Y:S08]  /*63d0*/  HMMA.16816.F32.BF16 R8, R188.reuse, R180, R8 ;  /* 0x000000b4bc08723c */ /* 0x060ff00000041808 */
[-C--:B------:R-:W-:Y:S08]  /*63e0*/  HMMA.16816.F32.BF16 R12, R188, R182.reuse, R12 ;  /* 0x000000b6bc0c723c */ /* 0x080ff0000004180c */
[C---:B------:R-:W-:Y:S01]  /*63f0*/  HMMA.16816.F32.BF16 R16, R108.reuse, R182, R16 ;  /* 0x000000b66c10723c */ /* 0x040fe20000041810 */
[----:B------:R-:W4:Y:S07]  /*6400*/  LDSM.16.M88.4 R180, [R221] ;  /* 0x00000000ddb4783b */ /* 0x000f2e0000000200 */
[-C--:B------:R-:W-:Y:S08]  /*6410*/  HMMA.16816.F32.BF16 R20, R108, R200.reuse, R20 ;  /* 0x000000c86c14723c */ /* 0x080ff00000041814 */
[C---:B------:R-:W-:Y:S08]  /*6420*/  HMMA.16816.F32.BF16 R24, R188.reuse, R200, R24 ;  /* 0x000000c8bc18723c */ /* 0x040ff00000041818 */
[-C--:B------:R-:W-:Y:S08]  /*6430*/  HMMA.16816.F32.BF16 R28, R188, R202.reuse, R28 ;  /* 0x000000cabc1c723c */ /* 0x080ff0000004181c */
[C---:B------:R-:W-:Y:S01]  /*6440*/  HMMA.16816.F32.BF16 R32, R108.reuse, R202, R32 ;  /* 0x000000ca6c20723c */ /* 0x040fe20000041820 */
[----:B------:R-:W5:Y:S07]  /*6450*/  LDSM.16.M88.4 R200, [R219] ;  /* 0x00000000dbc8783b */ /* 0x000f6e0000000200 */
[-C--:B------:R-:W-:Y:S08]  /*6460*/  HMMA.16816.F32.BF16 R36, R108, R204.reuse, R36 ;  /* 0x000000cc6c24723c */ /* 0x080ff00000041824 */
[C---:B------:R-:W-:Y:S08]  /*6470*/  HMMA.16816.F32.BF16 R40, R188.reuse, R204, R40 ;  /* 0x000000ccbc28723c */ /* 0x040ff00000041828 */
[-C--:B------:R-:W-:Y:S08]  /*6480*/  HMMA.16816.F32.BF16 R44, R188, R206.reuse, R44 ;  /* 0x000000cebc2c723c */ /* 0x080ff0000004182c */
[C---:B------:R-:W-:Y:S01]  /*6490*/  HMMA.16816.F32.BF16 R48, R108.reuse, R206, R48 ;  /* 0x000000ce6c30723c */ /* 0x040fe20000041830 */
[----:B------:R-:W2:Y:S07]  /*64a0*/  LDSM.16.M88.4 R204, [R218] ;  /* 0x00000000dacc783b */ /* 0x000eae0000000200 */
[-C--:B-1----:R-:W-:Y:S08]  /*64b0*/  HMMA.16816.F32.BF16 R52, R108, R192.reuse, R52 ;  /* 0x000000c06c34723c */ /* 0x082ff00000041834 */
[C---:B------:R-:W-:Y:S08]  /*64c0*/  HMMA.16816.F32.BF16 R56, R188.reuse, R192, R56 ;  /* 0x000000c0bc38723c */ /* 0x040ff00000041838 */
[-C--:B------:R-:W-:Y:S01]  /*64d0*/  HMMA.16816.F32.BF16 R60, R188, R194.reuse, R60 ;  /* 0x000000c2bc3c723c */ /* 0x080fe2000004183c */
[----:B------:R-:W-:Y:S07]  /*64e0*/  LDSM.16.M88.4 R188, [R211+0xb100] ;  /* 0x00b10000d3bc783b */ /* 0x000fee0000000200 */
[----:B------:R-:W-:Y:S01]  /*64f0*/  HMMA.16816.F32.BF16 R64, R108, R194, R64 ;  /* 0x000000c26c40723c */ /* 0x000fe20000041840 */
[----:B------:R-:W-:Y:S07]  /*6500*/  LDSM.16.M88.4 R108, [R211+0xa100] ;  /* 0x00a10000d36c783b */ /* 0x000fee0000000200 */
[-C--:B----4-:R-:W-:Y:S01]  /*6510*/  HMMA.16816.F32.BF16 R4, R176, R180.reuse, R4 ;  /* 0x000000b4b004723c */ /* 0x090fe20000041804 */
[----:B------:R-:W-:Y:S07]  /*6520*/  LDSM.16.M88.4 R192, [R208+0x5500] ;  /* 0x00550000d0c0783b */ /* 0x000fee0000000200 */
        /* <DEDUP_REMOVED lines=9> */
[-C--:B-----5:R-:W-:Y:S08]  /*65c0*/  HMMA.16816.F32.BF16 R36, R176, R200.reuse, R36 ;  /* 0x000000c8b024723c */ /* 0x0a0ff00000041824 */
[C---:B------:R-:W-:Y:S08]  /*65d0*/  HMMA.16816.F32.BF16 R40, R184.reuse, R200, R40 ;  /* 0x000000c8b828723c */ /* 0x040ff00000041828 */
[-C--:B------:R-:W-:Y:S08]  /*65e0*/  HMMA.16816.F32.BF16 R44, R184, R202.reuse, R44 ;  /* 0x000000cab82c723c */ /* 0x080ff0000004182c */
[C---:B------:R-:W-:Y:S01]  /*65f0*/  HMMA.16816.F32.BF16 R48, R176.reuse, R202, R48 ;  /* 0x000000cab030723c */ /* 0x040fe20000041830 */
[----:B------:R-:W-:Y:S07]  /*6600*/  LDSM.16.M88.4 R200, [R217] ;  /* 0x00000000d9c8783b */ /* 0x000fee0000000200 */
[-C--:B--2---:R-:W-:Y:S08]  /*6610*/  HMMA.16816.F32.BF16 R52, R176, R204.reuse, R52 ;  /* 0x000000ccb034723c */ /* 0x084ff00000041834 */
[C---:B------:R-:W-:Y:S07]  /*6620*/  HMMA.16816.F32.BF16 R56, R184.reuse, R204, R56 ;  /* 0x000000ccb838723c */ /* 0x040fee0000041838 */
[----:B------:R-:W-:Y:S01]  /*6630*/  IADD3 R204, R225, -0x1, RZ ;  /* 0xffffffffe1cc7810 */ /* 0x000fe20007ffe0ff */
[-C--:B------:R-:W-:Y:S01]  /*6640*/  HMMA.16816.F32.BF16 R60, R184, R206.reuse, R60 ;  /* 0x000000ceb83c723c */ /* 0x080fe2000004183c */
[----:B------:R-:W2:Y:S03]  /*6650*/  LDSM.16.M88.4 R184, [R208+0x5900] ;  /* 0x00590000d0b8783b */ /* 0x000ea60000000200 */
[----:B------:R-:W-:Y:S04]  /*6660*/  @P3 SHF.R.S32.HI R0, RZ, 0x1f, R204 ;  /* 0x0000001fff003819 */ /* 0x000fe800000114cc */
[----:B------:R-:W-:Y:S01]  /*6670*/  HMMA.16816.F32.BF16 R64, R176, R206, R64 ;  /* 0x000000ceb040723c */ /* 0x000fe20000041840 */
[----:B------:R-:W4:Y:S03]  /*6680*/  LDSM.16.M88.4 R176, [R212+0xa100] ;  /* 0x00a10000d4b0783b */ /* 0x000f260000000200 */
[----:B------:R-:W-:Y:S04]  /*6690*/  @P3 IMAD R0, R0, c[0x0][0x1e0], RZ ;  /* 0x0000780000003a24 */ /* 0x000fe800078e02ff */
[-C--:B-1----:R-:W-:Y:S05]  /*66a0*/  HMMA.16816.F32.BF16 R4, R108, R180.reuse, R4 ;  /* 0x000000b46c04723c */ /* 0x082fea0000041804 */
[----:B------:R-:W-:Y:S03]  /*66b0*/  @P3 IMAD R0, R204, c[0x0][0x1e4], R0 ;  /* 0x00007900cc003a24 */ /* 0x000fe600078e0200 */
[C---:B------:R-:W-:Y:S08]  /*66c0*/  HMMA.16816.F32.BF16 R8, R188.reuse, R180, R8 ;  /* 0x000000b4bc08723c */ /* 0x040ff00000041808 */
[-C--:B------:R-:W-:Y:S08]  /*66d0*/  HMMA.16816.F32.BF16 R12, R188, R182.reuse, R12 ;  /* 0x000000b6bc0c723c */ /* 0x080ff0000004180c */
[C---:B------:R-:W-:Y:S01]  /*66e0*/  HMMA.16816.F32.BF16 R16, R108.reuse, R182, R16 ;  /* 0x000000b66c10723c */ /* 0x040fe20000041810 */
[----:B------:R-:W1:Y:S07]  /*66f0*/  LDSM.16.M88.4 R180, [R212+0xb100] ;  /* 0x00b10000d4b4783b */ /* 0x000e6e0000000200 */
[-C--:B------:R-:W-:Y:S08]  /*6700*/  HMMA.16816.F32.BF16 R20, R108, R192.reuse, R20 ;  /* 0x000000c06c14723c */ /* 0x080ff00000041814 */
        /* <DEDUP_REMOVED lines=11> */
[-C--:B----4-:R-:W-:Y:S08]  /*67c0*/  HMMA.16816.F32.BF16 R4, R176, R200.reuse, R4 ;  /* 0x000000c8b004723c */ /* 0x090ff00000041804 */
[C---:B-1----:R-:W-:Y:S08]  /*67d0*/  HMMA.16816.F32.BF16 R8, R180.reuse, R200, R8 ;  /* 0x000000c8b408723c */ /* 0x042ff00000041808 */
        /* <DEDUP_REMOVED lines=20> */
[----:B------:R5:W-:Y:S01]  /*6920*/  MUFU.TANH R228, R7 ;  /* 0x0000000700e47308 */ /* 0x000be20000002400 */
[----:B------:R-:W-:Y:S09]  /*6930*/  FMUL.FTZ R17, R17, c[0x0][0x320] ;  /* 0x0000c80011117a20 */ /* 0x000ff20000410000 */
[----:B------:R-:W1:Y:S10]  /*6940*/  MUFU.TANH R207, R8 ;  /* 0x0000000800cf7308 */ /* 0x000e740000002400 */
[----:B------:R-:W1:Y:S01]  /*6950*/  MUFU.TANH R206, R9 ;  /* 0x0000000900ce7308 */ /* 0x000e620000002400 */
[----:B-----5:R-:W5:Y:S09]  /*6960*/  LDSM.16.M88.4 R4, [R216] ;  /* 0x00000000d804783b */ /* 0x020f720000000200 */
[----:B------:R-:W1:Y:S10]  /*6970*/  MUFU.TANH R205, R10 ;  /* 0x0000000a00cd7308 */ /* 0x000e740000002400 */
[----:B------:R1:W1:Y:S10]  /*6980*/  MUFU.TANH R201, R11 ;  /* 0x0000000b00c97308 */ /* 0x0002740000002400 */
[----:B------:R-:W-:Y:S10]  /*6990*/  MUFU.TANH R109, R13 ;  /* 0x0000000d006d7308 */ /* 0x000ff40000002400 */
[----:B------:R-:W-:Y:S01]  /*69a0*/  MUFU.TANH R108, R14 ;  /* 0x0000000e006c7308 */ /* 0x000fe20000002400 */
[-C--:B-----5:R-:W-:Y:S01]  /*69b0*/  HMMA.16816.F32.BF16 R20, R176, R4.reuse, R20 ;  /* 0x00000004b014723c */ /* 0x0a0fe20000041814 */
[----:B-1----:R-:W1:Y:S08]  /*69c0*/  LDSM.16.M88.4 R8, [R215] ;  /* 0x00000000d708783b */ /* 0x002e700000000200 */
[----:B------:R-:W-:Y:S01]  /*69d0*/  MUFU.TANH R184, R15 ;  /* 0x0000000f00b87308 */ /* 0x000fe20000002400 */
[C---:B------:R-:W-:Y:S09]  /*69e0*/  HMMA.16816.F32.BF16 R24, R180.reuse, R4, R24 ;  /* 0x00000004b418723c */ /* 0x040ff20000041818 */
[----:B------:R-:W-:Y:S01]  /*69f0*/  MUFU.TANH R199, R16 ;  /* 0x0000001000c77308 */ /* 0x000fe20000002400 */
[-C--:B------:R-:W-:Y:S04]  /*6a00*/  HMMA.16816.F32.BF16 R28, R180, R6.reuse, R28 ;  /* 0x00000006b41c723c */ /* 0x080fe8000004181c */
[----:B------:R-:W-:Y:S04]  /*6a10*/  FMUL.FTZ R21, R21, c[0x0][0x320] ;  /* 0x0000c80015157a20 */ /* 0x000fe80000410000 */
[C---:B------:R-:W-:Y:S01]  /*6a20*/  HMMA.16816.F32.BF16 R32, R176.reuse, R6, R32 ;  /* 0x00000006b020723c */ /* 0x040fe20000041820 */
[----:B------:R-:W5:Y:S03]  /*6a30*/  MUFU.TANH R110, R12 ;  /* 0x0000000c006e7308 */ /* 0x000f660000002400 */
[----:B------:R-:W-:Y:S02]  /*6a40*/  FMUL.FTZ R20, R20, c[0x0][0x320] ;  /* 0x0000c80014147a20 */ /* 0x000fe40000410000 */
[----:B------:R-:W-:Y:S02]  /*6a50*/  FMUL.FTZ R22, R22, c[0x0][0x320] ;  /* 0x0000c80016167a20 */ /* 0x000fe40000410000 */
[----:B------:R-:W-:Y:S03]  /*6a60*/  @P3 IMAD.WIDE.U32 R6, R204, c[0x0][0x1e0], RZ ;  /* 0x00007800cc063a25 */ /* 0x000fe600078e00ff */
[----:B------:R-:W-:Y:S01]  /*6a70*/  MUFU.TANH R198, R17 ;  /* 0x0000001100c67308 */ /* 0x000fe20000002400 */
[----:B------:R-:W-:Y:S01]  /*6a80*/  @P3 IMAD.IADD R0, R7, 0x1, R0 ;  /* 0x0000000107003824 */ /* 0x000fe200078e0200 */
[C---:B------:R-:W-:Y:S01]  /*6a90*/  @P3 SHF.L.U32 R3, R6.reuse, 0x6, RZ ;  /* 0x0000000606033819 */ /* 0x040fe200000006ff */
[----:B------:R-:W2:Y:S01]  /*6aa0*/  LDL R7, [R1+0x74] ;  /* 0x0000740001077983 */ /* 0x000ea20000100800 */
[----:B------:R-:W-:Y:S01]  /*6ab0*/  FMUL.FTZ R23, R23, c[0x0][0x320] ;  /* 0x0000c80017177a20 */ /* 0x000fe20000410000 */
[-C--:B-1----:R-:W-:Y:S03]  /*6ac0*/  HMMA.16816.F32.BF16 R36, R176, R8.reuse, R36 ;  /* 0x00000008b024723c */ /* 0x082fe60000041824 */
[----:B------:R-:W-:Y:S01]  /*6ad0*/  @P3 SHF.L.U64.HI R2, R6, 0x6, R0 ;  /* 0x0000000606023819 */ /* 0x000fe20000010200 */
[----:B------:R-:W-:Y:S01]  /*6ae0*/  FMUL.FTZ R30, R30, c[0x0][0x320] ;  /* 0x0000c8001e1e7a20 */ /* 0x000fe20000410000 */
[----:B------:R-:W-:Y:S01]  /*6af0*/  MUFU.TANH R17, R19 ;  /* 0x0000001300117308 */ /* 0x000fe20000002400 */
[----:B------:R1:W2:Y:S01]  /*6b00*/  LDL R0, [R1+0x6c] ;  /* 0x00006c0001007983 */ /* 0x0002a20000100800 */
[----:B------:R-:W-:Y:S01]  /*6b10*/  @P3 IADD3 R4, P0, R3, R240, RZ ;  /* 0x000000f003043210 */ /* 0x000fe20007f1e0ff */
[----:B------:R-:W-:Y:S01]  /*6b20*/  FMUL.FTZ R34, R34, c[0x0][0x320] ;  /* 0x0000c80022227a20 */ /* 0x000fe20000410000 */
[C---:B------:R-:W-:Y:S04]  /*6b30*/  HMMA.16816.F32.BF16 R40, R180.reuse, R8, R40 ;  /* 0x00000008b428723c */ /* 0x040fe80000041828 */
[----:B------:R-:W-:Y:S01]  /*6b40*/  FMUL.FTZ R35, R35, c[0x0][0x320] ;  /* 0x0000c80023237a20 */ /* 0x000fe20000410000 */
[----:B------:R-:W-:Y:S01]  /*6b50*/  @P3 IADD3.X R6, R2, R235, RZ, P0, !PT ;  /* 0x000000eb02063210 */ /* 0x000fe200007fe4ff */
[----:B------:R1:W-:Y:S01]  /*6b60*/  MUFU.TANH R187, R34 ;  /* 0x0000002200bb7308 */ /* 0x0003e20000002400 */
[----:B------:R-:W-:Y:S01]  /*6b70*/  FMUL.FTZ R32, R32, c[0x0][0x320] ;  /* 0x0000c80020207a20 */ /* 0x000fe20000410000 */
[----:B------:R-:W-:Y:S01]  /*6b80*/  @P3 IADD3 R5, P0, R3, R232, RZ ;  /* 0x000000e803053210 */ /* 0x000fe20007f1e0ff */
[----:B------:R-:W-:Y:S01]  /*6b90*/  FMUL.FTZ R33, R33, c[0x0][0x320] ;  /* 0x0000c80021217a20 */ /* 0x000fe20000410000 */
[-C--:B------:R-:W-:Y:S03]  /*6ba0*/  HMMA.16816.F32.BF16 R44, R180, R10.reuse, R44 ;  /* 0x0000000ab42c723c */ /* 0x080fe6000004182c */
[----:B------:R-:W-:Y:S02]  /*6bb0*/  FMUL.FTZ R31, R31, c[0x0][0x320] ;  /* 0x0000c8001f1f7a20 */ /* 0x000fe40000410000 */
[----:B------:R-:W-:Y:S01]  /*6bc0*/  FMUL.FTZ R36, R36, c[0x0][0x320] ;  /* 0x0000c80024247a20 */ /* 0x000fe20000410000 */
[----:B------:R-:W2:Y:S01]  /*6bd0*/  MUFU.TANH R111, R18 ;  /* 0x00000012006f7308 */ /* 0x000ea20000002400 */
[----:B------:R-:W-:Y:S01]  /*6be0*/  FMUL.FTZ R28, R28, c[0x0][0x320] ;  /* 0x0000c8001c1c7a20 */ /* 0x000fe20000410000 */
[C---:B------:R-:W-:Y:S04]  /*6bf0*/  HMMA.16816.F32.BF16 R48, R176.reuse, R10, R48 ;  /* 0x0000000ab030723c */ /* 0x040fe80000041830 */
[----:B------:R-:W-:Y:S02]  /*6c00*/  FMUL.FTZ R39, R39, c[0x0][0x320] ;  /* 0x0000c80027277a20 */ /* 0x000fe40000410000 */
[----:B------:R-:W-:Y:S02]  /*6c10*/  FMUL.FTZ R29, R29, c[0x0][0x320] ;  /* 0x0000c8001d1d7a20 */ /* 0x000fe40000410000 */
[----:B------:R3:W-:Y:S01]  /*6c20*/  MUFU.TANH R188, R35 ;  /* 0x0000002300bc7308 */ /* 0x0007e20000002400 */
[----:B------:R-:W-:Y:S03]  /*6c30*/  FMUL.FTZ R40, R40, c[0x0][0x320] ;  /* 0x0000c80028287a20 */ /* 0x000fe60000410000 */
[----:B-1----:R-:W-:Y:S01]  /*6c40*/  @P3 LEA R34, P1, R4, c[0x0][0x1c8], 0x1 ;  /* 0x0000720004223a11 */ /* 0x002fe200078208ff */
        /* <DEDUP_REMOVED lines=12> */
[----:B---3--:R-:W-:Y:S01]  /*6d10*/  @P3 LEA.HI.X R35, R4, c[0x0][0x1cc], R6, 0x1, P1 ;  /* 0x0000730004233a11 */ /* 0x008fe200008f0c06 */
[----:B------:R-:W-:Y:S01]  /*6d20*/  @P3 IMAD.X R6, R2, 0x1, R231, P0 ;  /* 0x0000000102063824 */ /* 0x000fe200000e06e7 */
[----:B------:R-:W-:Y:S01]  /*6d30*/  @P3 IADD3 R4, P0, R3, R252, RZ ;  /* 0x000000fc03043210 */ /* 0x000fe20007f1e0ff */
        /* <DEDUP_REMOVED lines=9> */
[C---:B-1----:R-:W-:Y:S09]  /*6dd0*/  @P3 LEA R32, P1, R5.reuse, c[0x0][0x1c8], 0x1 ;  /* 0x0000720005203a11 */ /* 0x042ff200078208ff */
[----:B------:R-:W1:Y:S10]  /*6de0*/  MUFU.TANH R103, R20 ;  /* 0x0000001400677308 */ /* 0x000e740000002400 */
[----:B------:R1:W-:Y:S01]  /*6df0*/  MUFU.TANH R195, R30 ;  /* 0x0000001e00c37308 */ /* 0x0003e20000002400 */
[----:B---3--:R-:W-:Y:S01]  /*6e00*/  @P3 LEA.HI.X R33, R5, c[0x0][0x1cc], R6, 0x1, P1 ;  /* 0x0000730005213a11 */ /* 0x008fe200008f0c06 */
[----:B------:R-:W-:Y:S01]  /*6e10*/  @P3 IMAD.X R5, R2, 0x1, R251, P0 ;  /* 0x0000000102053824 */ /* 0x000fe200000e06fb */
[----:B------:R-:W-:Y:S02]  /*6e20*/  @P3 IADD3 R9, P0, R238, R3, RZ ;  /* 0x00000003ee093210 */ /* 0x000fe40007f1e0ff */
[----:B------:R-:W-:Y:S05]  /*6e30*/  MOV R238, 0x5 ;  /* 0x0000000500ee7802 */ /* 0x000fea0000000f00 */
[----:B------:R-:W-:Y:S10]  /*6e40*/  MUFU.TANH R189, R25 ;  /* 0x0000001900bd7308 */ /* 0x000ff40000002400 */
[----:B------:R3:W-:Y:S01]  /*6e50*/  MUFU.TANH R196, R31 ;  /* 0x0000001f00c47308 */ /* 0x0007e20000002400 */
[C---:B-1----:R-:W-:Y:S09]  /*6e60*/  @P3 LEA R30, P1, R4.reuse, c[0x0][0x1c8], 0x1 ;  /* 0x00007200041e3a11 */ /* 0x042ff200078208ff */
[----:B------:R-:W1:Y:S10]  /*6e70*/  MUFU.TANH R105, R22 ;  /* 0x0000001600697308 */ /* 0x000e740000002400 */
[----:B------:R1:W-:Y:S01]  /*6e80*/  MUFU.TANH R193, R28 ;  /* 0x0000001c00c17308 */ /* 0x0003e20000002400 */
[----:B---3--:R-:W-:Y:S02]  /*6e90*/  @P3 LEA.HI.X R31, R4, c[0x0][0x1cc], R5, 0x1, P1 ;  /* 0x00007300041f3a11 */ /* 0x008fe400008f0c05 */
[----:B------:R-:W-:Y:S07]  /*6ea0*/  @P3 IADD3 R3, P1, R9, R240, RZ ;  /* 0x000000f009033210 */ /* 0x000fee0007f3e0ff */
[----:B------:R-:W-:Y:S10]  /*6eb0*/  MUFU.TANH R191, R27 ;  /* 0x0000001b00bf7308 */ /* 0x000ff40000002400 */
[----:B------:R3:W-:Y:S10]  /*6ec0*/  MUFU.TANH R194, R29 ;  /* 0x0000001d00c27308 */ /* 0x0007f40000002400 */
[----:B------:R1:W1:Y:S10]  /*6ed0*/  MUFU.TANH R104, R23 ;  /* 0x0000001700687308 */ /* 0x0002740000002400 */
[----:B------:R1:W-:Y:S10]  /*6ee0*/  MUFU.TANH R192, R26 ;  /* 0x0000001a00c07308 */ /* 0x0003f40000002400 */
[----:B------:R1:W1:Y:S10]  /*6ef0*/  MUFU.TANH R190, R24 ;  /* 0x0000001800be7308 */ /* 0x0002740000002400 */
[----:B------:R-:W-:Y:S10]  /*6f00*/  MUFU.TANH R203, R39 ;  /* 0x0000002700cb7308 */ /* 0x000ff40000002400 */
[----:B------:R-:W-:Y:S10]  /*6f10*/  MUFU.TANH R39, R40 ;  /* 0x0000002800277308 */ /* 0x000ff40000002400 */
[----:B------:R-:W-:Y:S10]  /*6f20*/  MUFU.TANH R247, R41 ;  /* 0x0000002900f77308 */ /* 0x000ff40000002400 */
[----:B------:R-:W-:Y:S10]  /*6f30*/  MUFU.TANH R242, R44 ;  /* 0x0000002c00f27308 */ /* 0x000ff40000002400 */
[----:B------:R-:W-:Y:S10]  /*6f40*/  MUFU.TANH R243, R45 ;  /* 0x0000002d00f37308 */ /* 0x000ff40000002400 */
[----:B------:R-:W1:Y:S10]  /*6f50*/  MUFU.TANH R200, R37 ;  /* 0x0000002500c87308 */ /* 0x000e740000002400 */
[----:B------:R1:W1:Y:S10]  /*6f60*/  MUFU.TANH R202, R38 ;  /* 0x0000002600ca7308 */ /* 0x0002740000002400 */
[----:B------:R-:W1:Y:S10]  /*6f70*/  MUFU.TANH R48, R48 ;  /* 0x0000003000307308 */ /* 0x000e740000002400 */
[----:B------:R-:W1:Y:S10]  /*6f80*/  MUFU.TANH R49, R49 ;  /* 0x0000003100317308 */ /* 0x000e740000002400 */
[----:B------:R-:W-:Y:S10]  /*6f90*/  MUFU.TANH R42, R42 ;  /* 0x0000002a002a7308 */ /* 0x000ff40000002400 */
[----:B------:R-:W-:Y:S10]  /*6fa0*/  MUFU.TANH R43, R43 ;  /* 0x0000002b002b7308 */ /* 0x000ff40000002400 */
[----:B------:R-:W-:Y:S01]  /*6fb0*/  MUFU.TANH R50, R50 ;  /* 0x0000003200327308 */ /* 0x000fe20000002400 */
[----:B--2---:R-:W-:Y:S02]  /*6fc0*/  @P2 SHF.R.U32.HI R0, RZ, c[0x0][0x2cc], R237 ;  /* 0x0000b300ff002a19 */ /* 0x004fe400000116ed */
[----:B------:R-:W-:Y:S03]  /*6fd0*/  MOV R237, 0xffffffc0 ;  /* 0xffffffc000ed7802 */ /* 0x000fe60000000f00 */
[----:B------:R-:W2:Y:S02]  /*6fe0*/  SHFL.IDX PT, R15, R0, RZ, 0x1c1f ;  /* 0x001c1fff000f7589 */ /* 0x000ea400000e0000 */
[----:B------:R-:W-:Y:S02]  /*6ff0*/  IMAD R6, R225, R237, 0x1 ;  /* 0x00000001e1067424 */ /* 0x000fe400078e02ed */
[----:B------:R-:W-:Y:S01]  /*7000*/  MUFU.TANH R51, R51 ;  /* 0x0000003300337308 */ /* 0x000fe20000002400 */
[----:B------:R-:W-:Y:S03]  /*7010*/  IMAD.MOV.U32 R237, RZ, RZ, c[0x0][0x1e0] ;  /* 0x00007800ffed7624 */ /* 0x000fe600078e00ff */
[----:B------:R-:W2:Y:S02]  /*7020*/  SHFL.IDX PT, R16, R0, 0x1, 0x1c1f ;  /* 0x003c1f0000107f89 */ /* 0x000ea400000e0000 */
[----:B------:R-:W-:Y:S04]  /*7030*/  SHF.L.U64.HI R237, R237, R238, c[0x0][0x1e4] ;  /* 0x00007900eded7619 */ /* 0x000fe800000102ee */
[----:B------:R-:W-:Y:S01]  /*7040*/  MUFU.TANH R46, R46 ;  /* 0x0000002e002e7308 */ /* 0x000fe20000002400 */
[----:B------:R-:W-:Y:S01]  /*7050*/  @P3 IADD3.X R12, R237, R2, RZ, P0, !PT ;  /* 0x00000002ed0c3210 */ /* 0x000fe200007fe4ff */
[----:B------:R-:W2:Y:S01]  /*7060*/  SHFL.IDX PT, R14, R0, 0x2, 0x1c1f ;  /* 0x005c1f00000e7f89 */ /* 0x000ea200000e0000 */
[----:B------:R-:W-:Y:S02]  /*7070*/  IADD3 R2, R233, R6, -R236 ;  /* 0x00000006e9027210 */ /* 0x000fe40007ffe8ec */
[C---:B-1----:R-:W-:Y:S01]  /*7080*/  @P3 LEA R28, P0, R3.reuse, c[0x0][0x1c8], 0x1 ;  /* 0x00007200031c3a11 */ /* 0x042fe200078008ff */
[C---:B------:R-:W-:Y:S04]  /*7090*/  @P3 IMAD.X R8, R12.reuse, 0x1, R235, P1 ;  /* 0x000000010c083824 */ /* 0x040fe800008e06eb */
[----:B------:R-:W-:Y:S01]  /*70a0*/  MUFU.TANH R47, R47 ;  /* 0x0000002f002f7308 */ /* 0x000fe20000002400 */
[----:B------:R1:W2:Y:S01]  /*70b0*/  SHFL.IDX PT, R13, R0, 0x3, 0x1c1f ;  /* 0x007c1f00000d7f89 */ /* 0x0002a200000e0000 */
[----:B---3--:R-:W-:Y:S02]  /*70c0*/  @P3 LEA.HI.X R29, R3, c[0x0][0x1cc], R8, 0x1, P0 ;  /* 0x00007300031d3a11 */ /* 0x008fe400000f0c08 */
[----:B------:R-:W-:Y:S04]  /*70d0*/  @P3 IADD3 R10, P0, R9, R232, RZ ;  /* 0x000000e8090a3210 */ /* 0x000fe80007f1e0ff */
[----:B------:R-:W-:Y:S02]  /*70e0*/  @P3 IADD3.X R36, R12, R231, RZ, P0, !PT ;  /* 0x000000e70c243210 */ /* 0x000fe400007fe4ff */
[----:B-1----:R-:W-:Y:S02]  /*70f0*/  IADD3 R0, R2, -R7, RZ ;  /* 0x8000000702007210 */ /* 0x002fe40007ffe0ff */
[----:B------:R-:W1:Y:S01]  /*7100*/  LDSM.16.M88.4 R4, [R214] ;  /* 0x00000000d604783b */ /* 0x000e620000000200 */
[----:B------:R-:W-:Y:S04]  /*7110*/  DEPBAR.LE SB0, 0x0 ;  /* 0x000080000000791a */ /* 0x000fe80000000000 */
[C---:B--2---:R-:W-:Y:S01]  /*7120*/  IMAD.IADD R8, R0.reuse, 0x1, R15 ;  /* 0x0000000100087824 */ /* 0x044fe200078e020f */
[C---:B------:R-:W-:Y:S01]  /*7130*/  IADD3 R3, R0.reuse, R16, RZ ;  /* 0x0000001000037210 */ /* 0x040fe20007ffe0ff */
[C---:B------:R-:W-:Y:S01]  /*7140*/  IMAD.IADD R2, R0.reuse, 0x1, R14 ;  /* 0x0000000100027824 */ /* 0x040fe200078e020e */
[----:B------:R-:W-:Y:S01]  /*7150*/  BAR.SYNC.DEFER_BLOCKING 0x0 ;  /* 0x0000000000007b1d */ /* 0x000fe20000010000 */
[----:B------:R-:W-:Y:S01]  /*7160*/  IMAD.IADD R0, R0, 0x1, R13 ;  /* 0x0000000100007824 */ /* 0x000fe200078e020d */
[C---:B------:R-:W-:Y:S02]  /*7170*/  ISETP.GT.AND P1, PT, R8.reuse, RZ, PT ;  /* 0x000000ff0800720c */ /* 0x040fe40003f24270 */
[----:B------:R-:W-:Y:S02]  /*7180*/  ISETP.GT.AND P0, PT, R8, 0x1, PT ;  /* 0x000000010800780c */ /* 0x000fe40003f04270 */
[----:B------:R-:W-:Y:S02]  /*7190*/  FSEL R11, R230, -INF , P1 ;  /* 0xff800000e60b7808 */ /* 0x000fe40000800000 */
[----:B------:R-:W-:Y:S02]  /*71a0*/  ISETP.GT.AND P1, PT, R3, RZ, PT ;  /* 0x000000ff0300720c */ /* 0x000fe40003f24270 */
[----:B------:R-:W-:Y:S02]  /*71b0*/  FSEL R14, R229, -INF , P0 ;  /* 0xff800000e50e7808 */ /* 0x000fe40000000000 */
[----:B----4-:R-:W-:Y:S02]  /*71c0*/  FSEL R19, R227, -INF , P1 ;  /* 0xff800000e3137808 */ /* 0x010fe40000800000 */
[----:B------:R-:W-:Y:S02]  /*71d0*/  ISETP.GT.AND P1, PT, R2, RZ, PT ;  /* 0x000000ff0200720c */ /* 0x000fe40003f24270 */
[----:B------:R-:W-:Y:S02]  /*71e0*/  ISETP.GT.AND P0, PT, R3, 0x1, PT ;  /* 0x000000010300780c */ /* 0x000fe40003f04270 */
[----:B------:R-:W-:Y:S02]  /*71f0*/  FSEL R21, R207, -INF , P1 ;  /* 0xff800000cf157808 */ /* 0x000fe40000800000 */
[----:B------:R-:W-:Y:S02]  /*7200*/  FSEL R18, R228, -INF , P0 ;  /* 0xff800000e4127808 */ /* 0x000fe40000000000 */
[----:B------:R-:W-:Y:S02]  /*7210*/  ISETP.GT.AND P0, PT, R2, 0x1, PT ;  /* 0x000000010200780c */ /* 0x000fe40003f04270 */
[----:B------:R-:W-:Y:S01]  /*7220*/  ISETP.GT.AND P1, PT, R0, RZ, PT ;  /* 0x000000ff0000720c */ /* 0x000fe20003f24270 */
[----:B------:R-:W-:Y:S01]  /*7230*/  @!PT LDS RZ, [RZ] ;  /* 0x00000000fffff984 */ /* 0x000fe20000000800 */
[----:B------:R-:W-:Y:S01]  /*7240*/  @!PT LDS RZ, [RZ] ;  /* 0x00000000fffff984 */ /* 0x000fe20000000800 */
[----:B------:R-:W-:Y:S01]  /*7250*/  @!PT LDS RZ, [RZ] ;  /* 0x00000000fffff984 */ /* 0x000fe20000000800 */
[----:B------:R2:W-:Y:S01]  /*7260*/  @P3 LDGSTS.E.BYPASS.LTC128B.128 [R226+0x3100], [R34.64], !P6 ;  /* 0x0310000022e23fae */ /* 0x0005e2000f101d46 */
[----:B------:R-:W-:Y:S02]  /*7270*/  FSEL R20, R206, -INF , P0 ;  /* 0xff800000ce147808 */ /* 0x000fe40000000000 */
[----:B------:R-:W-:Y:S02]  /*7280*/  ISETP.GT.AND P0, PT, R0, 0x1, PT ;  /* 0x000000010000780c */ /* 0x000fe40003f04270 */
[----:B------:R-:W-:Y:S01]  /*7290*/  FSEL R25, R205, -INF , P1 ;  /* 0xff800000cd197808 */ /* 0x000fe20000800000 */
[-C--:B-1----:R-:W-:Y:S02]  /*72a0*/  HMMA.16816.F32.BF16 R52, R176, R4.reuse, R52 ;  /* 0x00000004b034723c */ /* 0x082fe40000041834 */
[----:B------:R1:W-:Y:S03]  /*72b0*/  @P3 LDGSTS.E.BYPASS.LTC128B.128 [R226+0x4100], [R32.64], !P5 ;  /* 0x0410000020e23fae */ /* 0x0003e6000e901d46 */
[----:B------:R-:W-:Y:S02]  /*72c0*/  ISETP.GT.AND P1, PT, R2, 0x8, PT ;  /* 0x000000080200780c */ /* 0x000fe40003f24270 */
[----:B------:R-:W-:Y:S01]  /*72d0*/  FSEL R27, R201, -INF , P0 ;  /* 0xff800000c91b7808 */ /* 0x000fe20000000000 */
[C---:B------:R-:W-:Y:S02]  /*72e0*/  HMMA.16816.F32.BF16 R56, R180.reuse, R4, R56 ;  /* 0x00000004b438723c */ /* 0x040fe40000041838 */
[----:B------:R3:W-:Y:S02]  /*72f0*/  @P3 LDGSTS.E.BYPASS.LTC128B.128 [R226+0x5100], [R30.64], !P4 ;  /* 0x051000001ee23fae */ /* 0x0007e4000e101d46 */
[----:B-----5:R-:W-:Y:S02]  /*7300*/  FSEL R22, R110, -INF , P1 ;  /* 0xff8000006e167808 */ /* 0x020fe40000800000 */
[----:B------:R-:W-:Y:S02]  /*7310*/  ISETP.GT.AND P0, PT, R2, 0x9, PT ;  /* 0x000000090200780c */ /* 0x000fe40003f04270 */
[----:B------:R-:W-:Y:S01]  /*7320*/  ISETP.GT.AND P1, PT, R0, 0x8, PT ;  /* 0x000000080000780c */ /* 0x000fe20003f24270 */
[-C--:B------:R-:W-:Y:S01]  /*7330*/  HMMA.16816.F32.BF16 R60, R180, R6.reuse, R60 ;  /* 0x00000006b43c723c */ /* 0x080fe2000004183c */
[----:B------:R4:W-:Y:S02]  /*7340*/  @P3 LDGSTS.E.BYPASS.LTC128B.128 [R226+0x3900], [R28.64], !P6 ;  /* 0x039000001ce23fae */ /* 0x0009e4000f101d46 */
[----:B------:R-:W-:Y:S02]  /*7350*/  FSEL R23, R109, -INF , P0 ;  /* 0xff8000006d177808 */ /* 0x000fe40000000000 */
[----:B------:R-:W-:Y:S02]  /*7360*/  FSEL R26, R108, -INF , P1 ;  /* 0xff8000006c1a7808 */ /* 0x000fe40000800000 */
[----:B------:R-:W-:Y:S01]  /*7370*/  ISETP.GT.AND P0, PT, R0, 0x9, PT ;  /* 0x000000090000780c */ /* 0x000fe20003f04270 */
[----:B------:R-:W-:Y:S04]  /*7380*/  HMMA.16816.F32.BF16 R64, R176, R6, R64 ;  /* 0x00000006b040723c */ /* 0x000fe80000041840 */
[----:B------:R-:W-:Y:S01]  /*7390*/  ISETP.GT.AND P1, PT, R8, 0x8, PT ;  /* 0x000000080800780c */ /* 0x000fe20003f24270 */
[----:B------:R-:W-:Y:S01]  /*73a0*/  FMUL.FTZ R5, R53, c[0x0][0x320] ;  /* 0x0000c80035057a20 */ /* 0x000fe20000410000 */
[----:B------:R-:W-:Y:S01]  /*73b0*/  FSEL R24, R184, -INF , P0 ;  /* 0xff800000b8187808 */ /* 0x000fe20000000000 */
[----:B------:R-:W-:Y:S01]  /*73c0*/  FMUL.FTZ R52, R52, c[0x0][0x320] ;  /* 0x0000c80034347a20 */ /* 0x000fe20000410000 */
[----:B------:R-:W-:Y:S01]  /*73d0*/  FSEL R13, R199, -INF , P1 ;  /* 0xff800000c70d7808 */ /* 0x000fe20000800000 */
[----:B------:R-:W-:Y:S01]  /*73e0*/  FMUL.FTZ R38, R54, c[0x0][0x320] ;  /* 0x0000c80036267a20 */ /* 0x000fe20000410000 */
[----:B------:R-:W-:Y:S01]  /*73f0*/  ISETP.GT.AND P1, PT, R3, 0x8, PT ;  /* 0x000000080300780c */ /* 0x000fe20003f24270 */
[----:B------:R-:W-:Y:S01]  /*7400*/  MUFU.TANH R5, R5 ;  /* 0x0000000500057308 */ /* 0x000fe20000002400 */
[----:B------:R-:W-:Y:S01]  /*7410*/  ISETP.GT.AND P0, PT, R8, 0x9, PT ;  /* 0x000000090800780c */ /* 0x000fe20003f04270 */
[----:B------:R-:W-:Y:S01]  /*7420*/  FMUL.FTZ R37, R55, c[0x0][0x320] ;  /* 0x0000c80037257a20 */ /* 0x000fe20000410000 */
[----:B------:R-:W-:Y:S01]  /*7430*/  FSEL R16, R111, -INF , P1 ;  /* 0xff8000006f107808 */ /* 0x000fe20000800000 */
[----:B------:R-:W-:Y:S01]  /*7440*/  FMUL.FTZ R59, R59, c[0x0][0x320] ;  /* 0x0000c8003b3b7a20 */ /* 0x000fe20000410000 */
[----:B------:R-:W-:Y:S01]  /*7450*/  FSEL R15, R198, -INF , P0 ;  /* 0xff800000c60f7808 */ /* 0x000fe20000000000 */
[----:B------:R-:W-:Y:S01]  /*7460*/  FMUL.FTZ R56, R56, c[0x0][0x320] ;  /* 0x0000c80038387a20 */ /* 0x000fe20000410000 */
[----:B------:R-:W-:Y:S01]  /*7470*/  ISETP.GT.AND P0, PT, R3, 0x9, PT ;  /* 0x000000090300780c */ /* 0x000fe20003f04270 */
[----:B------:R-:W-:Y:S01]  /*7480*/  FMUL.FTZ R63, R63, c[0x0][0x320] ;  /* 0x0000c8003f3f7a20 */ /* 0x000fe20000410000 */
[----:B------:R-:W-:Y:S01]  /*7490*/  ISETP.GT.AND P1, PT, R8, 0x10, PT ;  /* 0x000000100800780c */ /* 0x000fe20003f24270 */
[----:B------:R-:W5:Y:S01]  /*74a0*/  MUFU.TANH R52, R52 ;  /* 0x0000003400347308 */ /* 0x000f620000002400 */
[----:B------:R-:W-:Y:S01]  /*74b0*/  FSEL R17, R17, -INF , P0 ;  /* 0xff80000011117808 */ /* 0x000fe20000000000 */
[----:B------:R-:W-:Y:S01]  /*74c0*/  FMUL.FTZ R57, R57, c[0x0][0x320] ;  /* 0x0000c80039397a20 */ /* 0x000fe20000410000 */
[----:B------:R-:W-:Y:S01]  /*74d0*/  FSEL R40, R103, -INF , P1 ;  /* 0xff80000067287808 */ /* 0x000fe20000800000 */
[----:B------:R-:W-:Y:S01]  /*74e0*/  FMUL.FTZ R64, R64, c[0x0][0x320] ;  /* 0x0000c80040407a20 */ /* 0x000fe20000410000 */
[----:B------:R-:W-:Y:S01]  /*74f0*/  ISETP.GT.AND P1, PT, R3, 0x10, PT ;  /* 0x000000100300780c */ /* 0x000fe20003f24270 */
[----:B------:R-:W-:Y:S01]  /*7500*/  FMUL.FTZ R65, R65, c[0x0][0x320] ;  /* 0x0000c80041417a20 */ /* 0x000fe20000410000 */
[----:B------:R-:W-:Y:S01]  /*7510*/  ISETP.GT.AND P0, PT, R8, 0x11, PT ;  /* 0x000000110800780c */ /* 0x000fe20003f04270 */
[----:B------:R-:W-:Y:S01]  /*7520*/  FMUL.FTZ R7, R67, c[0x0][0x320] ;  /* 0x0000c80043077a20 */ /* 0x000fe20000410000 */
[----:B------:R-:W-:Y:S01]  /*7530*/  FSEL R44, R105, -INF , P1 ;  /* 0xff800000692c7808 */ /* 0x000fe20000800000 */
[----:B------:R-:W-:Y:S01]  /*7540*/  MUFU.TANH R108, R63 ;  /* 0x0000003f006c7308 */ /* 0x000fe20000002400 */
[----:B------:R-:W-:Y:S01]  /*7550*/  FSEL R41, R102, -INF , P0 ;  /* 0xff80000066297808 */ /* 0x000fe20000000000 */
[----:B------:R-:W-:Y:S01]  /*7560*/  FMUL.FTZ R61, R61, c[0x0][0x320] ;  /* 0x0000c8003d3d7a20 */ /* 0x000fe20000410000 */
[----:B------:R-:W-:Y:S01]  /*7570*/  ISETP.GT.AND P0, PT, R3, 0x11, PT ;  /* 0x000000110300780c */ /* 0x000fe20003f04270 */
[----:B------:R-:W-:Y:S01]  /*7580*/  FMUL.FTZ R60, R60, c[0x0][0x320] ;  /* 0x0000c8003c3c7a20 */ /* 0x000fe20000410000 */
[----:B------:R-:W-:Y:S01]  /*7590*/  ISETP.GT.AND P1, PT, R2, 0x10, PT ;  /* 0x000000100200780c */ /* 0x000fe20003f24270 */
[----:B------:R-:W-:Y:S01]  /*75a0*/  FMUL.FTZ R58, R58, c[0x0][0x320] ;  /* 0x0000c8003a3a7a20 */ /* 0x000fe20000410000 */
[----:B------:R-:W-:Y:S01]  /*75b0*/  FSEL R45, R104, -INF , P0 ;  /* 0xff800000682d7808 */ /* 0x000fe20000000000 */
[----:B------:R-:W-:Y:S01]  /*75c0*/  FMUL.FTZ R62, R62, c[0x0][0x320] ;  /* 0x0000c8003e3e7a20 */ /* 0x000fe20000410000 */
[----:B------:R-:W-:Y:S01]  /*75d0*/  FSEL R190, R190, -INF , P1 ;  /* 0xff800000bebe7808 */ /* 0x000fe20000800000 */
[----:B------:R-:W-:Y:S01]  /*75e0*/  MUFU.TANH R64, R64 ;  /* 0x0000004000407308 */ /* 0x000fe20000002400 */
[----:B------:R-:W-:Y:S02]  /*75f0*/  ISETP.GT.AND P1, PT, R0, 0x10, PT ;  /* 0x000000100000780c */ /* 0x000fe40003f24270 */
[----:B------:R-:W-:Y:S02]  /*7600*/  ISETP.GT.AND P0, PT, R2, 0x11, PT ;  /* 0x000000110200780c */ /* 0x000fe40003f04270 */
[----:B------:R-:W-:Y:S02]  /*7610*/  FMNMX.FTZ R105, R11, R100, !PT ;  /* 0x000000640b697209 */ /* 0x000fe40007810000 */
[----:B------:R-:W-:Y:S02]  /*7620*/  FSEL R192, R192, -INF , P1 ;  /* 0xff800000c0c07808 */ /* 0x000fe40000800000 */
[----:B------:R-:W-:Y:S01]  /*7630*/  FSEL R189, R189, -INF , P0 ;  /* 0xff800000bdbd7808 */ /* 0x000fe20000000000 */
[----:B------:R-:W-:Y:S01]  /*7640*/  MUFU.TANH R7, R7 ;  /* 0x0000000700077308 */ /* 0x000fe20000002400 */
[----:B------:R-:W-:Y:S02]  /*7650*/  ISETP.GT.AND P1, PT, R2, 0x18, PT ;  /* 0x000000180200780c */ /* 0x000fe40003f24270 */
[----:B------:R-:W-:Y:S02]  /*7660*/  ISETP.GT.AND P0, PT, R0, 0x11, PT ;  /* 0x000000110000780c */ /* 0x000fe40003f04270 */
[----:B------:R-:W-:Y:S02]  /*7670*/  FMNMX.FTZ R105, R14, R105, !PT ;  /* 0x000000690e697209 */ /* 0x000fe40007810000 */
[----:B------:R-:W-:Y:S02]  /*7680*/  FSEL R191, R191, -INF , P0 ;  /* 0xff800000bfbf7808 */ /* 0x000fe40000000000 */
[----:B------:R-:W-:Y:S01]  /*7690*/  ISETP.GT.AND P0, PT, R2, 0x19, PT ;  /* 0x000000190200780c */ /* 0x000fe20003f04270 */
[----:B------:R-:W1:Y:S01]  /*76a0*/  MUFU.TANH R65, R65 ;  /* 0x0000004100417308 */ /* 0x000e620000002400 */
[----:B------:R-:W-:Y:S02]  /*76b0*/  FSEL R193, R193, -INF , P1 ;  /* 0xff800000c1c17808 */ /* 0x000fe40000800000 */
        /* <DEDUP_REMOVED lines=14> */
[----:B------:R-:W-:Y:S02]  /*77a0*/  FMNMX.FTZ R105, R40, R105, !PT ;  /* 0x0000006928697209 */ /* 0x000fe40007810000 */
[----:B------:R-:W-:Y:S01]  /*77b0*/  FSEL R186, R186, -INF , P0 ;  /* 0xff800000baba7808 */ /* 0x000fe20000000000 */
[----:B------:R-:W-:Y:S01]  /*77c0*/  MUFU.TANH R56, R56 ;  /* 0x0000003800387308 */ /* 0x000fe20000002400 */
[----:B------:R-:W-:Y:S02]  /*77d0*/  ISETP.GT.AND P0, PT, R3, 0x19, PT ;  /* 0x000000190300780c */ /* 0x000fe40003f04270 */
[----:B------:R-:W-:Y:S02]  /*77e0*/  FSEL R187, R187, -INF , P1 ;  /* 0xff800000bbbb7808 */ /* 0x000fe40000800000 */
[----:B------:R-:W-:Y:S02]  /*77f0*/  ISETP.GT.AND P1, PT, R8, 0x20, PT ;  /* 0x000000200800780c */ /* 0x000fe40003f24270 */
[----:B------:R-:W-:Y:S02]  /*7800*/  FMNMX.FTZ R4, R18, R4, !PT ;  /* 0x0000000412047209 */ /* 0x000fe40007810000 */
[----:B------:R-:W-:Y:S01]  /*7810*/  FMNMX.FTZ R105, R41, R105, !PT ;  /* 0x0000006929697209 */ /* 0x000fe20007810000 */
[----:B------:R-:W-:Y:S01]  /*7820*/  MUFU.TANH R57, R57 ;  /* 0x0000003900397308 */ /* 0x000fe20000002400 */
[----:B------:R-:W-:Y:S02]  /*7830*/  FSEL R188, R188, -INF , P0 ;  /* 0xff800000bcbc7808 */ /* 0x000fe40000000000 */
[----:B------:R-:W-:Y:S02]  /*7840*/  FSEL R197, R197, -INF , P1 ;  /* 0xff800000c5c57808 */ /* 0x000fe40000800000 */
[----:B------:R-:W-:Y:S02]  /*7850*/  ISETP.GT.AND P1, PT, R3, 0x20, PT ;  /* 0x000000200300780c */ /* 0x000fe40003f24270 */
[----:B------:R-:W-:Y:S02]  /*7860*/  ISETP.GT.AND P0, PT, R8, 0x21, PT ;  /* 0x000000210800780c */ /* 0x000fe40003f04270 */
[----:B------:R-:W-:Y:S01]  /*7870*/  FMNMX.FTZ R4, R16, R4, !PT ;  /* 0x0000000410047209 */ /* 0x000fe20007810000 */
[----:B------:R-:W-:Y:S01]  /*7880*/  MUFU.TANH R61, R61 ;  /* 0x0000003d003d7308 */ /* 0x000fe20000002400 */
[----:B------:R-:W-:Y:S02]  /*7890*/  FMNMX.FTZ R105, R185, R105, !PT ;  /* 0x00000069b9697209 */ /* 0x000fe40007810000 */
[----:B------:R-:W-:Y:S02]  /*78a0*/  FSEL R200, R200, -INF , P0 ;  /* 0xff800000c8c87808 */ /* 0x000fe40000000000 */
[----:B------:R-:W-:Y:S02]  /*78b0*/  ISETP.GT.AND P0, PT, R3, 0x21, PT ;  /* 0x000000210300780c */ /* 0x000fe40003f04270 */
[----:B------:R-:W-:Y:S02]  /*78c0*/  FSEL R202, R202, -INF , P1 ;  /* 0xff800000caca7808 */ /* 0x000fe40000800000 */
[----:B------:R-:W-:Y:S01]  /*78d0*/  ISETP.GT.AND P1, PT, R2, 0x20, PT ;  /* 0x000000200200780c */ /* 0x000fe20003f24270 */
[----:B------:R-:W-:Y:S01]  /*78e0*/  MUFU.TANH R60, R60 ;  /* 0x0000003c003c7308 */ /* 0x000fe20000002400 */
[----:B------:R-:W-:Y:S02]  /*78f0*/  FMNMX.FTZ R4, R17, R4, !PT ;  /* 0x0000000411047209 */ /* 0x000fe40007810000 */
[----:B------:R-:W-:Y:S02]  /*7900*/  FMNMX.FTZ R105, R186, R105, !PT ;  /* 0x00000069ba697209 */ /* 0x000fe40007810000 */
[----:B------:R-:W-:Y:S02]  /*7910*/  FSEL R231, R39, -INF , P1 ;  /* 0xff80000027e77808 */ /* 0x000fe40000800000 */
[----:B------:R-:W-:Y:S02]  /*7920*/  FSEL R203, R203, -INF , P0 ;  /* 0xff800000cbcb7808 */ /* 0x000fe40000000000 */
[C---:B------:R-:W-:Y:S01]  /*7930*/  ISETP.GT.AND P0, PT, R8.reuse, 0x28, PT ;  /* 0x000000280800780c */ /* 0x040fe20003f04270 */
[----:B------:R-:W-:Y:S01]  /*7940*/  MUFU.TANH R58, R58 ;  /* 0x0000003a003a7308 */ /* 0x000fe20000002400 */
[----:B------:R-:W-:Y:S02]  /*7950*/  ISETP.GT.AND P1, PT, R8, 0x29, PT ;  /* 0x000000290800780c */ /* 0x000fe40003f24270 */
[----:B------:R-:W-:Y:S02]  /*7960*/  FMNMX.FTZ R4, R44, R4, !PT ;  /* 0x000000042c047209 */ /* 0x000fe40007810000 */
[----:B------:R-:W-:Y:S02]  /*7970*/  FMNMX.FTZ R105, R197, R105, !PT ;  /* 0x00000069c5697209 */ /* 0x000fe40007810000 */
[----:B------:R-:W-:Y:S02]  /*7980*/  FSEL R205, R48, -INF , P0 ;  /* 0xff80000030cd7808 */ /* 0x000fe40000000000 */
[C---:B------:R-:W-:Y:S01]  /*7990*/  ISETP.GT.AND P0, PT, R8.reuse, 0x30, PT ;  /* 0x000000300800780c */ /* 0x040fe20003f04270 */
[----:B------:R-:W-:Y:S01]  /*79a0*/  MUFU.TANH R62, R62 ;  /* 0x0000003e003e7308 */ /* 0x000fe20000002400 */
[----:B------:R-:W-:Y:S02]  /*79b0*/  FSEL R206, R49, -INF , P1 ;  /* 0xff80000031ce7808 */ /* 0x000fe40000800000 */
[----:B------:R-:W-:Y:S02]  /*79c0*/  ISETP.GT.AND P1, PT, R8, 0x31, PT ;  /* 0x000000310800780c */ /* 0x000fe40003f24270 */
[----:B------:R-:W-:Y:S02]  /*79d0*/  FMNMX.FTZ R4, R45, R4, !PT ;  /* 0x000000042d047209 */ /* 0x000fe40007810000 */
[----:B------:R-:W-:Y:S02]  /*79e0*/  FMNMX.FTZ R105, R200, R105, !PT ;  /* 0x00000069c8697209 */ /* 0x000fe40007810000 */
[----:B-----5:R-:W-:Y:S02]  /*79f0*/  FSEL R228, R52, -INF , P0 ;  /* 0xff80000034e47808 */ /* 0x020fe40000000000 */
[----:B------:R-:W-:Y:S02]  /*7a00*/  FSEL R227, R5, -INF , P1 ;  /* 0xff80000005e37808 */ /* 0x000fe40000800000 */
[C---:B------:R-:W-:Y:S02]  /*7a10*/  ISETP.GT.AND P1, PT, R8.reuse, 0x39, PT ;  /* 0x000000390800780c */ /* 0x040fe40003f24270 */
[----:B------:R-:W-:Y:S01]  /*7a20*/  ISETP.GT.AND P0, PT, R8, 0x38, PT ;  /* 0x000000380800780c */ /* 0x000fe20003f04270 */
[----:B------:R-:W-:Y:S01]  /*7a30*/  FMUL.FTZ R8, R66, c[0x0][0x320] ;  /* 0x0000c80042087a20 */ /* 0x000fe20000410000 */
[----:B------:R-:W-:Y:S02]  /*7a40*/  FMNMX.FTZ R105, R205, R105, !PT ;  /* 0x00000069cd697209 */ /* 0x000fe40007810000 */
[----:B------:R-:W-:Y:S02]  /*7a50*/  FMNMX.FTZ R4, R187, R4, !PT ;  /* 0x00000004bb047209 */ /* 0x000fe40007810000 */
[----:B-1----:R-:W-:Y:S01]  /*7a60*/  FSEL R236, R65, -INF , P1 ;  /* 0xff80000041ec7808 */ /* 0x002fe20000800000 */
[----:B------:R-:W1:Y:S01]  /*7a70*/  MUFU.TANH R8, R8 ;  /* 0x0000000800087308 */ /* 0x000e620000002400 */
[----:B------:R-:W-:Y:S02]  /*7a80*/  FSEL R230, R64, -INF , P0 ;  /* 0xff80000040e67808 */ /* 0x000fe40000000000 */
[----:B------:R-:W-:Y:S02]  /*7a90*/  ISETP.GT.AND P0, PT, R2, 0x21, PT ;  /* 0x000000210200780c */ /* 0x000fe40003f04270 */
[----:B------:R-:W-:Y:S02]  /*7aa0*/  FMNMX.FTZ R105, R206, R105, !PT ;  /* 0x00000069ce697209 */ /* 0x000fe40007810000 */
[----:B------:R-:W-:Y:S02]  /*7ab0*/  ISETP.GT.AND P1, PT, R0, 0x20, PT ;  /* 0x000000200000780c */ /* 0x000fe40003f24270 */
[----:B------:R-:W-:Y:S02]  /*7ac0*/  FMNMX.FTZ R4, R188, R4, !PT ;  /* 0x00000004bc047209 */ /* 0x000fe40007810000 */
[----:B------:R-:W-:Y:S02]  /*7ad0*/  FSEL R248, R42, -INF , P1 ;  /* 0xff8000002af87808 */ /* 0x000fe40000800000 */
[----:B------:R-:W-:Y:S02]  /*7ae0*/  ISETP.GT.AND P1, PT, R3, 0x28, PT ;  /* 0x000000280300780c */ /* 0x000fe40003f24270 */
[----:B------:R-:W-:Y:S02]  /*7af0*/  FSEL R247, R247, -INF , P0 ;  /* 0xff800000f7f77808 */ /* 0x000fe40000000000 */
[----:B------:R-:W-:Y:S02]  /*7b00*/  FMNMX.FTZ R105, R228, R105, !PT ;  /* 0x00000069e4697209 */ /* 0x000fe40007810000 */
[----:B------:R-:W-:Y:S02]  /*7b10*/  ISETP.GT.AND P0, PT, R0, 0x21, PT ;  /* 0x000000210000780c */ /* 0x000fe40003f04270 */
[----:B------:R-:W-:Y:S02]  /*7b20*/  FMNMX.FTZ R4, R202, R4, !PT ;  /* 0x00000004ca047209 */ /* 0x000fe40007810000 */
[----:B------:R-:W-:Y:S02]  /*7b30*/  FSEL R250, R43, -INF , P0 ;  /* 0xff8000002bfa7808 */ /* 0x000fe40000000000 */
[----:B------:R-:W-:Y:S02]  /*7b40*/  ISETP.GT.AND P0, PT, R3, 0x29, PT ;  /* 0x000000290300780c */ /* 0x000fe40003f04270 */
[----:B------:R-:W-:Y:S02]  /*7b50*/  FSEL R199, R50, -INF , P1 ;  /* 0xff80000032c77808 */ /* 0x000fe40000800000 */
[----:B------:R-:W-:Y:S02]  /*7b60*/  FMNMX.FTZ R4, R203, R4, !PT ;  /* 0x00000004cb047209 */ /* 0x000fe40007810000 */
[----:B------:R-:W-:Y:S02]  /*7b70*/  FMNMX.FTZ R105, R227, R105, !PT ;  /* 0x00000069e3697209 */ /* 0x000fe40007810000 */
[----:B------:R-:W-:Y:S02]  /*7b80*/  ISETP.GT.AND P1, PT, R3, 0x30, PT ;  /* 0x000000300300780c */ /* 0x000fe40003f24270 */
[----:B------:R-:W-:Y:S02]  /*7b90*/  FMNMX.FTZ R4, R199, R4, !PT ;  /* 0x00000004c7047209 */ /* 0x000fe40007810000 */
[----:B------:R-:W-:Y:S02]  /*7ba0*/  FSEL R201, R51, -INF , P0 ;  /* 0xff80000033c97808 */ /* 0x000fe40000000000 */
[----:B------:R-:W-:Y:S02]  /*7bb0*/  ISETP.GT.AND P0, PT, R3, 0x31, PT ;  /* 0x000000310300780c */ /* 0x000fe40003f04270 */
[----:B------:R-:W-:Y:S02]  /*7bc0*/  FMNMX.FTZ R105, R230, R105, !PT ;  /* 0x00000069e6697209 */ /* 0x000fe40007810000 */
[----:B------:R-:W-:Y:S02]  /*7bd0*/  FSEL R229, R38, -INF , P1 ;  /* 0xff80000026e57808 */ /* 0x000fe40000800000 */
[----:B------:R-:W-:Y:S02]  /*7be0*/  FSEL R232, R37, -INF , P0 ;  /* 0xff80000025e87808 */ /* 0x000fe40000000000 */
[C---:B------:R-:W-:Y:S02]  /*7bf0*/  ISETP.GT.AND P1, PT, R3.reuse, 0x38, PT ;  /* 0x000000380300780c */ /* 0x040fe40003f24270 */
[----:B------:R-:W-:Y:S02]  /*7c00*/  ISETP.GT.AND P0, PT, R3, 0x39, PT ;  /* 0x000000390300780c */ /* 0x000fe40003f04270 */
[----:B------:R-:W-:Y:S02]  /*7c10*/  FMNMX.FTZ R3, R201, R4, !PT ;  /* 0x00000004c9037209 */ /* 0x000fe40007810000 */
[----:B------:R-:W-:Y:S02]  /*7c20*/  FMNMX.FTZ R105, R236, R105, !PT ;  /* 0x00000069ec697209 */ /* 0x000fe40007810000 */
[----:B------:R-:W-:Y:S02]  /*7c30*/  FMNMX.FTZ R3, R229, R3, !PT ;  /* 0x00000003e5037209 */ /* 0x000fe40007810000 */
[----:B-1----:R-:W-:Y:S01]  /*7c40*/  FSEL R249, R8, -INF , P1 ;  /* 0xff80000008f97808 */ /* 0x002fe20000800000 */
[----:B------:R-:W1:Y:S01]  /*7c50*/  SHFL.BFLY PT, R6, R105, 0x2, 0x1f ;  /* 0x0c401f0069067f89 */ /* 0x000e6200000e0000 */
[----:B------:R-:W-:Y:S02]  /*7c60*/  FMNMX.FTZ R3, R232, R3, !PT ;  /* 0x00000003e8037209 */ /* 0x000fe40007810000 */
[----:B------:R-:W-:Y:S02]  /*7c70*/  FMNMX.FTZ R5, R21, R106, !PT ;  /* 0x0000006a15057209 */ /* 0x000fe40007810000 */
[----:B------:R-:W-:Y:S02]  /*7c80*/  FSEL R239, R7, -INF , P0 ;  /* 0xff80000007ef7808 */ /* 0x000fe40000000000 */
[----:B------:R-:W-:Y:S01]  /*7c90*/  FMNMX.FTZ R3, R249, R3, !PT ;  /* 0x00000003f9037209 */ /* 0x000fe20007810000 */
[----:B------:R-:W5:Y:S01]  /*7ca0*/  MUFU.TANH R7, R59 ;  /* 0x0000003b00077308 */ /* 0x000f620000002400 */
[----:B------:R-:W-:Y:S02]  /*7cb0*/  FMNMX.FTZ R5, R20, R5, !PT ;  /* 0x0000000514057209 */ /* 0x000fe40007810000 */
[----:B------:R-:W-:Y:S02]  /*7cc0*/  FMNMX.FTZ R3, R239, R3, !PT ;  /* 0x00000003ef037209 */ /* 0x000fe40007810000 */
[----:B------:R-:W-:Y:S02]  /*7cd0*/  FMNMX.FTZ R5, R22, R5, !PT ;  /* 0x0000000516057209 */ /* 0x000fe40007810000 */
[----:B------:R-:W-:Y:S01]  /*7ce0*/  ISETP.GT.AND P1, PT, R2, 0x28, PT ;  /* 0x000000280200780c */ /* 0x000fe20003f24270 */
[----:B------:R-:W2:Y:S01]  /*7cf0*/  SHFL.BFLY PT, R104, R3, 0x2, 0x1f ;  /* 0x0c401f0003687f89 */ /* 0x000ea200000e0000 */
[----:B------:R-:W-:Y:S02]  /*7d00*/  FMNMX.FTZ R4, R23, R5, !PT ;  /* 0x0000000517047209 */ /* 0x000fe40007810000 */
[----:B------:R-:W-:Y:S02]  /*7d10*/  FMNMX.FTZ R5, R25, R107, !PT ;  /* 0x0000006b19057209 */ /* 0x000fe40007810000 */
[----:B------:R-:W-:Y:S02]  /*7d20*/  FMNMX.FTZ R4, R190, R4, !PT ;  /* 0x00000004be047209 */ /* 0x000fe40007810000 */
[----:B------:R-:W-:Y:S02]  /*7d30*/  FMNMX.FTZ R5, R27, R5, !PT ;  /* 0x000000051b057209 */ /* 0x000fe40007810000 */
[----:B-1----:R-:W-:Y:S02]  /*7d40*/  FMNMX.FTZ R105, R105, R6, !PT ;  /* 0x0000000669697209 */ /* 0x002fe40007810000 */
[----:B------:R-:W-:Y:S02]  /*7d50*/  FMNMX.FTZ R4, R189, R4, !PT ;  /* 0x00000004bd047209 */ /* 0x000fe40007810000 */
[----:B------:R-:W-:Y:S01]  /*7d60*/  FMNMX.FTZ R5, R26, R5, !PT ;  /* 0x000000051a057209 */ /* 0x000fe20007810000 */
[----:B------:R-:W1:Y:S01]  /*7d70*/  SHFL.BFLY PT, R6, R105, 0x1, 0x1f ;  /* 0x0c201f0069067f89 */ /* 0x000e6200000e0000 */
[----:B------:R-:W-:Y:S02]  /*7d80*/  FMNMX.FTZ R4, R193, R4, !PT ;  /* 0x00000004c1047209 */ /* 0x000fe40007810000 */
[----:B------:R-:W-:Y:S02]  /*7d90*/  FMNMX.FTZ R5, R24, R5, !PT ;  /* 0x0000000518057209 */ /* 0x000fe40007810000 */
[----:B------:R-:W-:Y:S02]  /*7da0*/  FMNMX.FTZ R4, R194, R4, !PT ;  /* 0x00000004c2047209 */ /* 0x000fe40007810000 */
[----:B------:R-:W-:Y:S02]  /*7db0*/  FMNMX.FTZ R5, R192, R5, !PT ;  /* 0x00000005c0057209 */ /* 0x000fe40007810000 */
[----:B------:R-:W-:Y:S02]  /*7dc0*/  ISETP.GT.AND P0, PT, R2, 0x29, PT ;  /* 0x000000290200780c */ /* 0x000fe40003f04270 */
[----:B------:R-:W-:Y:S02]  /*7dd0*/  FSEL R242, R242, -INF , P1 ;  /* 0xff800000f2f27808 */ /* 0x000fe40000800000 */
[----:B------:R-:W-:Y:S02]  /*7de0*/  ISETP.GT.AND P1, PT, R0, 0x28, PT ;  /* 0x000000280000780c */ /* 0x000fe40003f24270 */
[----:B------:R-:W-:Y:S02]  /*7df0*/  FMNMX.FTZ R4, R231, R4, !PT ;  /* 0x00000004e7047209 */ /* 0x000fe40007810000 */
[----:B--2---:R-:W-:Y:S02]  /*7e00*/  FMNMX.FTZ R104, R3, R104, !PT ;  /* 0x0000006803687209 */ /* 0x004fe40007810000 */
[----:B------:R-:W-:Y:S02]  /*7e10*/  FMNMX.FTZ R4, R247, R4, !PT ;  /* 0x00000004f7047209 */ /* 0x000fe40007810000 */
[----:B------:R-:W-:Y:S02]  /*7e20*/  FMNMX.FTZ R3, R191, R5, !PT ;  /* 0x00000005bf037209 */ /* 0x000fe40007810000 */
[----:B------:R-:W-:Y:S01]  /*7e30*/  FSEL R243, R243, -INF , P0 ;  /* 0xff800000f3f37808 */ /* 0x000fe20000000000 */
[----:B------:R-:W2:Y:S01]  /*7e40*/  SHFL.BFLY PT, R5, R104, 0x1, 0x1f ;  /* 0x0c201f0068057f89 */ /* 0x000ea200000e0000 */
[----:B------:R-:W-:Y:S02]  /*7e50*/  ISETP.GT.AND P0, PT, R2, 0x30, PT ;  /* 0x000000300200780c */ /* 0x000fe40003f04270 */
[----:B------:R-:W-:Y:S02]  /*7e60*/  FSEL R245, R46, -INF , P1 ;  /* 0xff8000002ef57808 */ /* 0x000fe40000800000 */
[----:B------:R-:W-:Y:S02]  /*7e70*/  ISETP.GT.AND P1, PT, R2, 0x31, PT ;  /* 0x000000310200780c */ /* 0x000fe40003f24270 */
[----:B------:R-:W-:Y:S02]  /*7e80*/  FSEL R234, R56, -INF , P0 ;  /* 0xff80000038ea7808 */ /* 0x000fe40000000000 */
[----:B------:R-:W-:Y:S02]  /*7e90*/  FSEL R235, R57, -INF , P1 ;  /* 0xff80000039eb7808 */ /* 0x000fe40000800000 */
[C---:B------:R-:W-:Y:S02]  /*7ea0*/  ISETP.GT.AND P0, PT, R2.reuse, 0x38, PT ;  /* 0x000000380200780c */ /* 0x040fe40003f04270 */
[----:B------:R-:W-:Y:S02]  /*7eb0*/  FMNMX.FTZ R3, R195, R3, !PT ;  /* 0x00000003c3037209 */ /* 0x000fe40007810000 */
[----:B------:R-:W-:Y:S02]  /*7ec0*/  ISETP.GT.AND P1, PT, R2, 0x39, PT ;  /* 0x000000390200780c */ /* 0x000fe40003f24270 */
[----:B------:R-:W-:Y:S02]  /*7ed0*/  FMNMX.FTZ R2, R242, R4, !PT ;  /* 0x00000004f2027209 */ /* 0x000fe40007810000 */
        /* <DEDUP_REMOVED lines=8> */
[----:B------:R-:W-:Y:S02]  /*7f60*/  FSEL R241, R60, -INF , P0 ;  /* 0xff8000003cf17808 */ /* 0x000fe40000000000 */
[----:B------:R-:W-:Y:S02]  /*7f70*/  ISETP.GT.AND P0, PT, R0, 0x29, PT ;  /* 0x000000290000780c */ /* 0x000fe40003f04270 */
[----:B------:R-:W-:Y:S02]  /*7f80*/  FMNMX.FTZ R2, R235, R2, !PT ;  /* 0x00000002eb027209 */ /* 0x000fe40007810000 */
[----:B------:R-:W-:Y:S02]  /*7f90*/  FMNMX.FTZ R3, R250, R3, !PT ;  /* 0x00000003fa037209 */ /* 0x000fe40007810000 */
[----:B------:R-:W-:Y:S02]  /*7fa0*/  FSEL R246, R58, -INF , P1 ;  /* 0xff8000003af67808 */ /* 0x000fe40000800000 */
[----:B------:R-:W-:Y:S02]  /*7fb0*/  FSETP.NEU.FTZ.AND P1, PT, R105, -INF , PT ;  /* 0xff8000006900780b */ /* 0x000fe40003f3d000 */
[----:B------:R-:W-:Y:S02]  /*7fc0*/  FSEL R198, R47, -INF , P0 ;  /* 0xff8000002fc67808 */ /* 0x000fe40000000000 */
[C---:B------:R-:W-:Y:S02]  /*7fd0*/  ISETP.GT.AND P0, PT, R0.reuse, 0x31, PT ;  /* 0x000000310000780c */ /* 0x040fe40003f04270 */
[----:B------:R-:W-:Y:S02]  /*7fe0*/  FMNMX.FTZ R2, R241, R2, !PT ;  /* 0x00000002f1027209 */ /* 0x000fe40007810000 */
[----:B------:R-:W-:Y:S02]  /*7ff0*/  FMNMX.FTZ R3, R245, R3, !PT ;  /* 0x00000003f5037209 */ /* 0x000fe40007810000 */
[----:B------:R-:W-:Y:S02]  /*8000*/  FSEL R109, R109, RZ, P1 ;  /* 0x000000ff6d6d7208 */ /* 0x000fe40000800000 */
[----:B-----5:R-:W-:Y:S02]  /*8010*/  FSEL R238, R7, -INF , P0 ;  /* 0xff80000007ee7808 */ /* 0x020fe40000000000 */
[----:B------:R-:W-:Y:S01]  /*8020*/  FMNMX.FTZ R2, R233, R2, !PT ;  /* 0x00000002e9027209 */ /* 0x000fe20007810000 */
[--C-:B------:R-:W-:Y:S01]  /*8030*/  FFMA.FTZ R4, R11, c[0x0][0x2d0], -R109.reuse ;  /* 0x0000b4000b047a23 */ /* 0x100fe2000001086d */
[----:B------:R-:W-:Y:S02]  /*8040*/  ISETP.GT.AND P0, PT, R0, 0x38, PT ;  /* 0x000000380000780c */ /* 0x000fe40003f04270 */
[----:B------:R-:W-:Y:S01]  /*8050*/  FMNMX.FTZ R3, R198, R3, !PT ;  /* 0x00000003c6037209 */ /* 0x000fe20007810000 */
[----:B------:R-:W1:Y:S01]  /*8060*/  SHFL.BFLY PT, R103, R2, 0x2, 0x1f ;  /* 0x0c401f0002677f89 */ /* 0x000e6200000e0000 */
[----:B------:R-:W-:Y:S01]  /*8070*/  FSEL R244, R62, -INF , P0 ;  /* 0xff8000003ef47808 */ /* 0x000fe20000000000 */
[----:B------:R-:W-:Y:S01]  /*8080*/  MUFU.EX2 R237, R4 ;  /* 0x0000000400ed7308 */ /* 0x000fe20000000800 */
[----:B------:R-:W-:Y:S02]  /*8090*/  ISETP.GT.AND P0, PT, R0, 0x39, PT ;  /* 0x000000390000780c */ /* 0x000fe40003f04270 */
[----:B------:R-:W-:Y:S01]  /*80a0*/  FMNMX.FTZ R0, R246, R3, !PT ;  /* 0x00000003f6007209 */ /* 0x000fe20007810000 */
[--C-:B------:R-:W-:Y:S01]  /*80b0*/  FFMA.FTZ R3, R14, c[0x0][0x2d0], -R109.reuse ;  /* 0x0000b4000e037a23 */ /* 0x100fe2000001086d */
[----:B------:R-:W-:Y:S02]  /*80c0*/  FSEL R108, R108, -INF , P0 ;  /* 0xff8000006c6c7808 */ /* 0x000fe40000000000 */
[----:B------:R-:W-:Y:S02]  /*80d0*/  @P3 LEA R6, P0, R10, c[0x0][0x1c8], 0x1 ;  /* 0x000072000a063a11 */ /* 0x000fe400078008ff */
[----:B--2---:R-:W-:Y:S01]  /*80e0*/  FMNMX.FTZ R104, R104, R5, !PT ;  /* 0x0000000568687209 */ /* 0x004fe20007810000 */
[----:B------:R2:W5:Y:S01]  /*80f0*/  MUFU.EX2 R240, R3 ;  /* 0x0000000300f07308 */ /* 0x0005620000000800 */
[----:B------:R-:W-:Y:S02]  /*8100*/  @P3 LEA.HI.X R7, R10, c[0x0][0x1cc], R36, 0x1, P0 ;  /* 0x000073000a073a11 */ /* 0x000fe400000f0c24 */
[----:B------:R-:W-:Y:S01]  /*8110*/  FMNMX.FTZ R0, R238, R0, !PT ;  /* 0x00000000ee007209 */ /* 0x000fe20007810000 */
[----:B------:R-:W-:Y:S02]  /*8120*/  FMUL.FTZ R110, R104, c[0x0][0x2d0] ;  /* 0x0000b400686e7a20 */ /* 0x000fe40000410000 */
[----:B------:R3:W-:Y:S01]  /*8130*/  @P3 LDGSTS.E.BYPASS.LTC128B.128 [R226+0x4900], [R6.64], !P5 ;  /* 0x0490000006e23fae */ /* 0x0007e2000e901d46 */
[----:B------:R-:W-:Y:S04]  /*8140*/  FMNMX.FTZ R0, R244, R0, !PT ;  /* 0x00000000f4007209 */ /* 0x000fe80007810000 */
[----:B------:R-:W-:Y:S02]  /*8150*/  FMNMX.FTZ R0, R108, R0, !PT ;  /* 0x000000006c007209 */ /* 0x000fe40007810000 */
[----:B-1----:R-:W-:Y:S01]  /*8160*/  FMNMX.FTZ R103, R2, R103, !PT ;  /* 0x0000006702677209 */ /* 0x002fe20007810000 */
[--C-:B------:R-:W-:Y:S04]  /*8170*/  FFMA.FTZ R2, R13, c[0x0][0x2d0], -R109.reuse ;  /* 0x0000b4000d027a23 */ /* 0x100fe8000001086d */
[----:B------:R1:W-:Y:S01]  /*8180*/  MUFU.EX2 R63, R2 ;  /* 0x00000002003f7308 */ /* 0x0003e20000000800 */
[----:B------:R-:W1:Y:S01]  /*8190*/  SHFL.BFLY PT, R8, R103, 0x1, 0x1f ;  /* 0x0c201f0067087f89 */ /* 0x000e6200000e0000 */
[----:B--2---:R-:W-:Y:S02]  /*81a0*/  @P3 IADD3 R3, P0, R9, R252, RZ ;  /* 0x000000fc09033210 */ /* 0x004fe40007f1e0ff */
[----:B-----5:R-:W-:Y:S02]  /*81b0*/  F2FP.BF16.PACK_AB R176, R240, R237 ;  /* 0x000000edf0b0723e */ /* 0x020fe400000010ff */
[----:B------:R-:W-:Y:S02]  /*81c0*/  @P3 IADD3.X R12, R12, R251, RZ, P0, !PT ;  /* 0x000000fb0c0c3210 */ /* 0x000fe400007fe4ff */
[C---:B------:R-:W-:Y:S04]  /*81d0*/  @P3 LEA R4, P0, R3.reuse, c[0x0][0x1c8], 0x1 ;  /* 0x0000720003043a11 */ /* 0x040fe800078008ff */
[----:B------:R-:W-:Y:S01]  /*81e0*/  @P3 LEA.HI.X R5, R3, c[0x0][0x1cc], R12, 0x1, P0 ;  /* 0x0000730003053a11 */ /* 0x000fe200000f0c0c */
[----:B------:R-:W-:Y:S01]  /*81f0*/  FFMA.FTZ R3, R15, c[0x0][0x2d0], -R109 ;  /* 0x0000b4000f037a23 */ /* 0x000fe2000001086d */
[----:B------:R-:W-:Y:S03]  /*8200*/  FSETP.NEU.FTZ.AND P0, PT, R104, -INF , PT ;  /* 0xff8000006800780b */ /* 0x000fe60003f1d000 */
[----:B------:R2:W5:Y:S01]  /*8210*/  MUFU.EX2 R56, R3 ;  /* 0x0000000300387308 */ /* 0x0005620000000800 */
[----:B------:R-:W-:Y:S01]  /*8220*/  FSEL R110, R110, RZ, P0 ;  /* 0x000000ff6e6e7208 */ /* 0x000fe20000000000 */
[----:B------:R3:W-:Y:S01]  /*8230*/  @P3 LDGSTS.E.BYPASS.LTC128B.128 [R226+0x5900], [R4.64], !P4 ;  /* 0x0590000004e23fae */ /* 0x0007e2000e101d46 */
[----:B-1----:R-:W-:Y:S03]  /*8240*/  FMNMX.FTZ R103, R103, R8, !PT ;  /* 0x0000000867677209 */ /* 0x002fe60007810000 */
[--C-:B------:R-:W-:Y:S02]  /*8250*/  FFMA.FTZ R8, R17, c[0x0][0x2d0], -R110.reuse ;  /* 0x0000b40011087a23 */ /* 0x100fe4000001086e */
[----:B------:R-:W-:Y:S02]  /*8260*/  FMUL.FTZ R111, R103, c[0x0][0x2d0] ;  /* 0x0000b400676f7a20 */ /* 0x000fe40000410000 */
[----:B------:R-:W1:Y:S01]  /*8270*/  SHFL.BFLY PT, R2, R0, 0x2, 0x1f ;  /* 0x0c401f0000027f89 */ /* 0x000e6200000e0000 */
[----:B------:R-:W-:Y:S07]  /*8280*/  MUFU.EX2 R60, R8 ;  /* 0x00000008003c7308 */ /* 0x000fee0000000800 */
[----:B------:R-:W-:Y:S01]  /*8290*/  LDSM.16.MT88.4 R36, [R210+0x100] ;  /* 0x00010000d224783b */ /* 0x000fe20000004200 */
[--C-:B--2---:R-:W-:Y:S01]  /*82a0*/  FFMA.FTZ R3, R19, c[0x0][0x2d0], -R110.reuse ;  /* 0x0000b40013037a23 */ /* 0x104fe2000001086e */
[----:B-----5:R-:W-:Y:S06]  /*82b0*/  F2FP.BF16.PACK_AB R178, R56, R63 ;  /* 0x0000003f38b2723e */ /* 0x020fec00000010ff */
[----:B------:R-:W-:Y:S01]  /*82c0*/  LDSM.16.MT88.4 R52, [R209+0x1100] ;  /* 0x00110000d134783b */ /* 0x000fe20000004200 */
[----:B------:R2:W-:Y:S01]  /*82d0*/  MUFU.EX2 R207, R3 ;  /* 0x0000000300cf7308 */ /* 0x0005e20000000800 */
[----:B-1----:R-:W-:Y:S01]  /*82e0*/  FMNMX.FTZ R0, R0, R2, !PT ;  /* 0x0000000200007209 */ /* 0x002fe20007810000 */
[--C-:B------:R-:W-:Y:S05]  /*82f0*/  FFMA.FTZ R2, R16, c[0x0][0x2d0], -R110.reuse ;  /* 0x0000b40010027a23 */ /* 0x100fea000001086e */
[----:B------:R-:W0:Y:S03]  /*8300*/  LDGDEPBAR ;  /* 0x00000000000079af */ /* 0x000e260000000000 */
[----:B------:R1:W5:Y:S01]  /*8310*/  MUFU.EX2 R64, R2 ;  /* 0x0000000200407308 */ /* 0x0003620000000800 */
[----:B--2---:R-:W-:Y:S09]  /*8320*/  FFMA.FTZ R3, R18, c[0x0][0x2d0], -R110 ;  /* 0x0000b40012037a23 */ /* 0x004ff2000001086e */
[----:B------:R2:W2:Y:S01]  /*8330*/  MUFU.EX2 R59, R3 ;  /* 0x00000003003b7308 */ /* 0x0004a20000000800 */
[----:B-1----:R-:W1:Y:S01]  /*8340*/  SHFL.BFLY PT, R2, R0, 0x1, 0x1f ;  /* 0x0c201f0000027f89 */ /* 0x002e6200000e0000 */
[----:B-----5:R-:W-:Y:S02]  /*8350*/  F2FP.BF16.PACK_AB R179, R60, R64 ;  /* 0x000000403cb3723e */ /* 0x020fe400000010ff */
[----:B--2---:R-:W-:Y:S02]  /*8360*/  FSEL R3, R105, RZ, P1 ;  /* 0x000000ff69037208 */ /* 0x004fe40000800000 */
[----:B------:R-:W-:Y:S02]  /*8370*/  FSETP.NEU.FTZ.AND P1, PT, R103, -INF , PT ;  /* 0xff8000006700780b */ /* 0x000fe40003f3d000 */
[----:B------:R-:W-:Y:S02]  /*8380*/  F2FP.BF16.PACK_AB R177, R59, R207 ;  /* 0x000000cf3bb1723e */ /* 0x000fe400000010ff */
[----:B------:R-:W-:Y:S02]  /*8390*/  FSEL R111, R111, RZ, P1 ;  /* 0x000000ff6f6f7208 */ /* 0x000fe40000800000 */
[----:B-1----:R-:W-:Y:S02]  /*83a0*/  FMNMX.FTZ R102, R0, R2, !PT ;  /* 0x0000000200667209 */ /* 0x002fe40007810000 */
[----:B------:R-:W-:Y:S01]  /*83b0*/  FSEL R2, R104, RZ, P0 ;  /* 0x000000ff68027208 */ /* 0x000fe20000000000 */
[--C-:B------:R-:W-:Y:S01]  /*83c0*/  FFMA.FTZ R0, R22, c[0x0][0x2d0], -R111.reuse ;  /* 0x0000b40016007a23 */ /* 0x100fe2000001086f */
[C---:B------:R-:W-:Y:S01]  /*83d0*/  FSETP.NEU.FTZ.AND P0, PT, R102.reuse, -INF , PT ;  /* 0xff8000006600780b */ /* 0x040fe20003f1d000 */
[----:B------:R-:W-:Y:S02]  /*83e0*/  FMUL.FTZ R184, R102, c[0x0][0x2d0] ;  /* 0x0000b40066b87a20 */ /* 0x000fe40000410000 */
[----:B------:R1:W-:Y:S01]  /*83f0*/  MUFU.EX2 R65, R0 ;  /* 0x0000000000417308 */ /* 0x0003e20000000800 */
[--C-:B------:R-:W-:Y:S02]  /*8400*/  FFMA.FTZ R8, R21, c[0x0][0x2d0], -R111.reuse ;  /* 0x0000b40015087a23 */ /* 0x100fe4000001086f */
[----:B------:R-:W-:Y:S07]  /*8410*/  FSEL R184, R184, RZ, P0 ;  /* 0x000000ffb8b87208 */ /* 0x000fee0000000000 */
[----:B------:R2:W-:Y:S01]  /*8420*/  MUFU.EX2 R66, R8 ;  /* 0x0000000800427308 */ /* 0x0005e20000000800 */
[--C-:B-1----:R-:W-:Y:S09]  /*8430*/  FFMA.FTZ R0, R23, c[0x0][0x2d0], -R111.reuse ;  /* 0x0000b40017007a23 */ /* 0x102ff2000001086f */
[----:B------:R1:W5:Y:S01]  /*8440*/  MUFU.EX2 R61, R0 ;  /* 0x00000000003d7308 */ /* 0x0003620000000800 */
[----:B--2---:R-:W-:Y:S02]  /*8450*/  FFMA.FTZ R8, R20, c[0x0][0x2d0], -R111 ;  /* 0x0000b40014087a23 */ /* 0x004fe4000001086f */
[----:B------:R-:W2:Y:S07]  /*8460*/  LDSM.16.MT88.4 R20, [R209+0x100] ;  /* 0x00010000d114783b */ /* 0x000eae0000004200 */
[----:B------:R3:W3:Y:S01]  /*8470*/  MUFU.EX2 R57, R8 ;  /* 0x0000000800397308 */ /* 0x0006e20000000800 */
[--C-:B-1----:R-:W-:Y:S01]  /*8480*/  FFMA.FTZ R0, R25, c[0x0][0x2d0], -R184.reuse ;  /* 0x0000b40019007a23 */ /* 0x102fe200000108b8 */
[----:B-----5:R-:W-:Y:S08]  /*8490*/  F2FP.BF16.PACK_AB R182, R61, R65 ;  /* 0x000000413db6723e */ /* 0x020ff000000010ff */
[----:B------:R1:W-:Y:S01]  /*84a0*/  MUFU.EX2 R67, R0 ;  /* 0x0000000000437308 */ /* 0x0003e20000000800 */
[--C-:B---3--:R-:W-:Y:S01]  /*84b0*/  FFMA.FTZ R8, R24, c[0x0][0x2d0], -R184.reuse ;  /* 0x0000b40018087a23 */ /* 0x108fe200000108b8 */
[----:B------:R-:W-:Y:S08]  /*84c0*/  F2FP.BF16.PACK_AB R180, R57, R66 ;  /* 0x0000004239b4723e */ /* 0x000ff000000010ff */
[----:B------:R-:W-:Y:S01]  /*84d0*/  MUFU.EX2 R62, R8 ;  /* 0x00000008003e7308 */ /* 0x000fe20000000800 */
[--C-:B-1----:R-:W-:Y:S09]  /*84e0*/  FFMA.FTZ R0, R27, c[0x0][0x2d0], -R184.reuse ;  /* 0x0000b4001b007a23 */ /* 0x102ff200000108b8 */
[----:B------:R1:W-:Y:S02]  /*84f0*/  MUFU.EX2 R9, R0 ;  /* 0x0000000000097308 */ /* 0x0003e40000000800 */
[----:B-1----:R-:W-:Y:S08]  /*8500*/  FFMA.FTZ R0, R26, c[0x0][0x2d0], -R184 ;  /* 0x0000b4001a007a23 */ /* 0x002ff000000108b8 */
[----:B------:R1:W3:Y:S02]  /*8510*/  MUFU.EX2 R58, R0 ;  /* 0x00000000003a7308 */ /* 0x0002e40000000800 */
[----:B-1----:R-:W-:Y:S01]  /*8520*/  FADD.FTZ R0, -R3, R100 ;  /* 0x0000006403007221 */ /* 0x002fe20000010100 */
[----:B---3--:R-:W-:Y:S03]  /*8530*/  F2FP.BF16.PACK_AB R183, R62, R58 ;  /* 0x0000003a3eb7723e */ /* 0x008fe600000010ff */
[----:B------:R-:W-:Y:S04]  /*8540*/  FMUL.FTZ R0, R0, c[0x0][0x2d0] ;  /* 0x0000b40000007a20 */ /* 0x000fe80000410000 */
[----:B------:R1:W3:Y:S02]  /*8550*/  MUFU.EX2 R100, R0 ;  /* 0x0000000000647308 */ /* 0x0002e40000000800 */
[----:B-1----:R-:W-:Y:S01]  /*8560*/  FADD.FTZ R0, -R2, R101 ;  /* 0x0000006502007221 */ /* 0x002fe20000010100 */
[----:B------:R-:W-:Y:S01]  /*8570*/  FSEL R2, R103, RZ, P1 ;  /* 0x000000ff67027208 */ /* 0x000fe20000800000 */
[----:B---3--:R-:W-:Y:S02]  /*8580*/  FMUL.FTZ R4, R100, R112 ;  /* 0x0000007064047220 */ /* 0x008fe40000410000 */
[----:B------:R-:W-:Y:S02]  /*8590*/  FMUL.FTZ R0, R0, c[0x0][0x2d0] ;  /* 0x0000b40000007a20 */ /* 0x000fe40000410000 */
[C---:B------:R-:W-:Y:S02]  /*85a0*/  FMUL.FTZ R5, R100.reuse, R113 ;  /* 0x0000007164057220 */ /* 0x040fe40000410000 */
[----:B------:R1:W3:Y:S01]  /*85b0*/  MUFU.EX2 R101, R0 ;  /* 0x0000000000657308 */ /* 0x0002e20000000800 */
[C---:B------:R-:W-:Y:S02]  /*85c0*/  FMUL.FTZ R16, R100.reuse, R124 ;  /* 0x0000007c64107220 */ /* 0x040fe40000410000 */
[C---:B------:R-:W-:Y:S02]  /*85d0*/  FMUL.FTZ R17, R100.reuse, R125 ;  /* 0x0000007d64117220 */ /* 0x040fe40000410000 */
[C---:B------:R-:W-:Y:S02]  /*85e0*/  FMUL.FTZ R49, R100.reuse, R157 ;  /* 0x0000009d64317220 */ /* 0x040fe40000410000 */
[----:B------:R-:W-:Y:S02]  /*85f0*/  IMAD.MOV.U32 R157, RZ, RZ, R239 ;  /* 0x000000ffff9d7224 */ /* 0x000fe400078e00ef */
[C---:B------:R-:W-:Y:S01]  /*8600*/  FMUL.FTZ R32, R100.reuse, R140 ;  /* 0x0000008c64207220 */ /* 0x040fe20000410000 */
[----:B------:R-:W-:Y:S01]  /*8610*/  MOV R140, R60 ;  /* 0x0000003c008c7202 */ /* 0x000fe20000000f00 */
[C---:B------:R-:W-:Y:S02]  /*8620*/  FMUL.FTZ R33, R100.reuse, R141 ;  /* 0x0000008d64217220 */ /* 0x040fe40000410000 */
[----:B------:R-:W-:Y:S02]  /*8630*/  IMAD.MOV.U32 R141, RZ, RZ, R61 ;  /* 0x000000ffff8d7224 */ /* 0x000fe400078e003d */
[C---:B------:R-:W-:Y:S02]  /*8640*/  FMUL.FTZ R68, R100.reuse, R68 ;  /* 0x0000004464447220 */ /* 0x040fe40000410000 */
[C---:B------:R-:W-:Y:S02]  /*8650*/  FMUL.FTZ R69, R100.reuse, R69 ;  /* 0x0000004564457220 */ /* 0x040fe40000410000 */
[C---:B------:R-:W-:Y:S02]  /*8660*/  FMUL.FTZ R80, R100.reuse, R80 ;  /* 0x0000005064507220 */ /* 0x040fe40000410000 */
[C---:B------:R-:W-:Y:S02]  /*8670*/  FMUL.FTZ R81, R100.reuse, R81 ;  /* 0x0000005164517220 */ /* 0x040fe40000410000 */
[----:B------:R-:W-:Y:S02]  /*8680*/  FMUL.FTZ R84, R100, R84 ;  /* 0x0000005464547220 */ /* 0x000fe40000410000 */
[----:B-1----:R-:W-:Y:S01]  /*8690*/  FADD.FTZ R0, -R2, R106 ;  /* 0x0000006a02007221 */ /* 0x002fe20000010100 */
[----:B------:R-:W-:Y:S01]  /*86a0*/  FSEL R2, R102, RZ, P0 ;  /* 0x000000ff66027208 */ /* 0x000fe20000000000 */
[C---:B---3--:R-:W-:Y:S02]  /*86b0*/  FMUL.FTZ R50, R101.reuse, R158 ;  /* 0x0000009e65327220 */ /* 0x048fe40000410000 */
[----:B------:R-:W-:Y:S02]  /*86c0*/  FMUL.FTZ R0, R0, c[0x0][0x2d0] ;  /* 0x0000b40000007a20 */ /* 0x000fe40000410000 */
[----:B------:R-:W-:Y:S02]  /*86d0*/  IMAD.MOV.U32 R158, RZ, RZ, R249 ;  /* 0x000000ffff9e7224 */ /* 0x000fe400078e00f9 */
[----:B------:R1:W4:Y:S01]  /*86e0*/  MUFU.EX2 R3, R0 ;  /* 0x0000000000037308 */ /* 0x0003220000000800 */
[C---:B------:R-:W-:Y:S02]  /*86f0*/  FMUL.FTZ R6, R101.reuse, R114 ;  /* 0x0000007265067220 */ /* 0x040fe40000410000 */
[C---:B------:R-:W-:Y:S02]  /*8700*/  FMUL.FTZ R7, R101.reuse, R115 ;  /* 0x0000007365077220 */ /* 0x040fe40000410000 */
[----:B------:R-:W3:Y:S01]  /*8710*/  LDSM.16.MT88.4 R112, [R210+0x1100] ;  /* 0x00110000d270783b */ /* 0x000ee20000004200 */
[C---:B------:R-:W-:Y:S02]  /*8720*/  FMUL.FTZ R18, R101.reuse, R126 ;  /* 0x0000007e65127220 */ /* 0x040fe40000410000 */
[C---:B------:R-:W-:Y:S02]  /*8730*/  FMUL.FTZ R19, R101.reuse, R127 ;  /* 0x0000007f65137220 */ /* 0x040fe40000410000 */
[-C--:B--2---:R-:W-:Y:S03]  /*8740*/  HMMA.16816.F32.BF16 R4, R176, R20.reuse, R4 ;  /* 0x00000014b004723c */ /* 0x084fe60000041804 */
[C---:B------:R-:W-:Y:S01]  /*8750*/  FMUL.FTZ R34, R101.reuse, R142 ;  /* 0x0000008e65227220 */ /* 0x040fe20000410000 */
[----:B------:R-:W-:Y:S01]  /*8760*/  MOV R142, R62 ;  /* 0x0000003e008e7202 */ /* 0x000fe20000000f00 */
[C---:B------:R-:W-:Y:S01]  /*8770*/  FMUL.FTZ R35, R101.reuse, R143 ;  /* 0x0000008f65237220 */ /* 0x040fe20000410000 */
[----:B------:R-:W-:Y:S01]  /*8780*/  LDSM.16.MT88.4 R124, [R210+0x500] ;  /* 0x00050000d27c783b */ /* 0x000fe20000004200 */
[C---:B------:R-:W-:Y:S01]  /*8790*/  FMUL.FTZ R51, R101.reuse, R159 ;  /* 0x0000009f65337220 */ /* 0x040fe20000410000 */
[----:B------:R-:W-:Y:S01]  /*87a0*/  MOV R159, R236 ;  /* 0x000000ec009f7202 */ /* 0x000fe20000000f00 */
[----:B------:R-:W-:Y:S03]  /*87b0*/  IMAD.MOV.U32 R143, RZ, RZ, R63 ;  /* 0x000000ffff8f7224 */ /* 0x000fe600078e003f */
[----:B------:R-:W-:Y:S02]  /*87c0*/  FMUL.FTZ R70, R101, R70 ;  /* 0x0000004665467220 */ /* 0x000fe40000410000 */
[----:B-1----:R-:W-:Y:S02]  /*87d0*/  FADD.FTZ R0, -R2, R107 ;  /* 0x0000006b02007221 */ /* 0x002fe40000010100 */
[----:B------:R-:W-:Y:S02]  /*87e0*/  FFMA.FTZ R2, R40, c[0x0][0x2d0], -R109 ;  /* 0x0000b40028027a23 */ /* 0x000fe4000001086d */
[----:B------:R-:W-:Y:S02]  /*87f0*/  FMUL.FTZ R0, R0, c[0x0][0x2d0] ;  /* 0x0000b40000007a20 */ /* 0x000fe40000410000 */
[----:B------:R1:W-:Y:S01]  /*8800*/  MUFU.EX2 R48, R2 ;  /* 0x0000000200307308 */ /* 0x0003e20000000800 */
[C---:B----4-:R-:W-:Y:S02]  /*8810*/  FMUL.FTZ R29, R3.reuse, R137 ;  /* 0x00000089031d7220 */ /* 0x050fe40000410000 */
[----:B------:R-:W-:Y:S02]  /*8820*/  IMAD.MOV.U32 R137, RZ, RZ, R241 ;  /* 0x000000ffff897224 */ /* 0x000fe400078e00f1 */
[----:B------:R-:W-:Y:S02]  /*8830*/  IMAD.MOV.U32 R107, RZ, RZ, R9 ;  /* 0x000000ffff6b7224 */ /* 0x000fe400078e0009 */
[C---:B------:R-:W-:Y:S02]  /*8840*/  FMUL.FTZ R8, R3.reuse, R116 ;  /* 0x0000007403087220 */ /* 0x040fe40000410000 */
[----:B------:R-:W-:Y:S01]  /*8850*/  FMUL.FTZ R9, R3, R117 ;  /* 0x0000007503097220 */ /* 0x000fe20000410000 */
[----:B------:R-:W2:Y:S01]  /*8860*/  MUFU.EX2 R0, R0 ;  /* 0x0000000000007308 */ /* 0x000ea20000000800 */
[----:B------:R-:W-:Y:S01]  /*8870*/  F2FP.BF16.PACK_AB R181, R107, R67 ;  /* 0x000000436bb5723e */ /* 0x000fe200000010ff */
[C---:B------:R-:W-:Y:S02]  /*8880*/  FMUL.FTZ R12, R3.reuse, R120 ;  /* 0x00000078030c7220 */ /* 0x040fe40000410000 */
[C---:B------:R-:W-:Y:S02]  /*8890*/  FMUL.FTZ R13, R3.reuse, R121 ;  /* 0x00000079030d7220 */ /* 0x040fe40000410000 */
[C---:B------:R-:W-:Y:S02]  /*88a0*/  FMUL.FTZ R24, R3.reuse, R132 ;  /* 0x0000008403187220 */ /* 0x040fe40000410000 */
[C---:B------:R-:W-:Y:S01]  /*88b0*/  FMUL.FTZ R25, R3.reuse, R133 ;  /* 0x0000008503197220 */ /* 0x040fe20000410000 */
[----:B------:R-:W-:Y:S01]  /*88c0*/  MOV R133, R237 ;  /* 0x000000ed00857202 */ /* 0x000fe20000000f00 */
[C---:B------:R-:W-:Y:S01]  /*88d0*/  FMUL.FTZ R28, R3.reuse, R136 ;  /* 0x00000088031c7220 */ /* 0x040fe20000410000 */
[----:B------:R-:W-:Y:S01]  /*88e0*/  MOV R136, R233 ;  /* 0x000000e900887202 */ /* 0x000fe20000000f00 */
[----:B------:R-:W-:Y:S01]  /*88f0*/  FMUL.FTZ R40, R3, R148 ;  /* 0x0000009403287220 */ /* 0x000fe20000410000 */
[----:B------:R-:W-:Y:S01]  /*8900*/  MOV R148, R66 ;  /* 0x0000004200947202 */ /* 0x000fe20000000f00 */
[----:B-1----:R-:W-:Y:S02]  /*8910*/  FFMA.FTZ R2, R41, c[0x0][0x2d0], -R109 ;  /* 0x0000b40029027a23 */ /* 0x002fe4000001086d */
[C---:B------:R-:W-:Y:S02]  /*8920*/  FMUL.FTZ R41, R3.reuse, R149 ;  /* 0x0000009503297220 */ /* 0x040fe40000410000 */
[----:B------:R1:W-:Y:S01]  /*8930*/  MUFU.EX2 R47, R2 ;  /* 0x00000002002f7308 */ /* 0x0003e20000000800 */
[----:B------:R-:W-:Y:S02]  /*8940*/  IMAD.MOV.U32 R132, RZ, RZ, R57 ;  /* 0x000000ffff847224 */ /* 0x000fe400078e0039 */
[C---:B------:R-:W-:Y:S02]  /*8950*/  FMUL.FTZ R57, R3.reuse, R165 ;  /* 0x000000a503397220 */ /* 0x040fe40000410000 */
[----:B------:R-:W-:Y:S02]  /*8960*/  FMUL.FTZ R60, R3, R168 ;  /* 0x000000a8033c7220 */ /* 0x000fe40000410000 */
[C---:B--2---:R-:W-:Y:S02]  /*8970*/  FMUL.FTZ R43, R0.reuse, R151 ;  /* 0x00000097002b7220 */ /* 0x044fe40000410000 */
[----:B------:R-:W-:Y:S02]  /*8980*/  IMAD.MOV.U32 R151, RZ, RZ, R246 ;  /* 0x000000ffff977224 */ /* 0x000fe400078e00f6 */
[C---:B------:R-:W-:Y:S01]  /*8990*/  FMUL.FTZ R42, R0.reuse, R150 ;  /* 0x00000096002a7220 */ /* 0x040fe20000410000 */
[----:B------:R-:W-:Y:S01]  /*89a0*/  MOV R150, R244 ;  /* 0x000000f400967202 */ /* 0x000fe20000000f00 */
[C---:B------:R-:W-:Y:S02]  /*89b0*/  FMUL.FTZ R10, R0.reuse, R118 ;  /* 0x00000076000a7220 */ /* 0x040fe40000410000 */
[C---:B------:R-:W-:Y:S02]  /*89c0*/  FMUL.FTZ R11, R0.reuse, R119 ;  /* 0x00000077000b7220 */ /* 0x040fe40000410000 */
[----:B------:R-:W2:Y:S01]  /*89d0*/  LDSM.16.MT88.4 R116, [R209+0x2100] ;  /* 0x00210000d174783b */ /* 0x000ea20000004200 */
[C---:B------:R-:W-:Y:S02]  /*89e0*/  FMUL.FTZ R66, R101.reuse, R174 ;  /* 0x000000ae65427220 */ /* 0x040fe40000410000 */
[----:B------:R-:W-:Y:S02]  /*89f0*/  FMUL.FTZ R14, R0, R122 ;  /* 0x0000007a000e7220 */ /* 0x000fe40000410000 */
[C---:B------:R-:W-:Y:S04]  /*8a00*/  HMMA.16816.F32.BF16 R8, R180.reuse, R20, R8 ;  /* 0x00000014b408723c */ /* 0x040fe80000041808 */
[--C-:B-1----:R-:W-:Y:S02]  /*8a10*/  FFMA.FTZ R2, R44, c[0x0][0x2d0], -R110.reuse ;  /* 0x0000b4002c027a23 */ /* 0x102fe4000001086e */
[C---:B------:R-:W-:Y:S02]  /*8a20*/  FMUL.FTZ R15, R0.reuse, R123 ;  /* 0x0000007b000f7220 */ /* 0x040fe40000410000 */
[----:B------:R1:W4:Y:S01]  /*8a30*/  MUFU.EX2 R46, R2 ;  /* 0x00000002002e7308 */ /* 0x0003220000000800 */
[----:B------:R-:W-:Y:S03]  /*8a40*/  FMUL.FTZ R30, R0, R138 ;  /* 0x0000008a001e7220 */ /* 0x000fe60000410000 */
[----:B------:R-:W-:Y:S01]  /*8a50*/  MOV R138, R240 ;  /* 0x000000f0008a7202 */ /* 0x000fe20000000f00 */
[-C--:B------:R-:W-:Y:S03]  /*8a60*/  HMMA.16816.F32.BF16 R12, R180, R22.reuse, R12 ;  /* 0x00000016b40c723c */ /* 0x080fe6000004180c */
[C---:B------:R-:W-:Y:S02]  /*8a70*/  FMUL.FTZ R20, R100.reuse, R128 ;  /* 0x0000008064147220 */ /* 0x040fe40000410000 */
[----:B------:R-:W-:Y:S02]  /*8a80*/  FMUL.FTZ R21, R100, R129 ;  /* 0x0000008164157220 */ /* 0x000fe40000410000 */
[C---:B------:R-:W-:Y:S01]  /*8a90*/  FMUL.FTZ R26, R0.reuse, R134 ;  /* 0x00000086001a7220 */ /* 0x040fe20000410000 */
[C---:B------:R-:W-:Y:S04]  /*8aa0*/  HMMA.16816.F32.BF16 R16, R176.reuse, R22, R16 ;  /* 0x00000016b010723c */ /* 0x040fe80000041810 */
[C---:B------:R-:W-:Y:S02]  /*8ab0*/  FMUL.FTZ R27, R0.reuse, R135 ;  /* 0x00000087001b7220 */ /* 0x040fe40000410000 */
[----:B------:R-:W-:Y:S02]  /*8ac0*/  FMUL.FTZ R31, R0, R139 ;  /* 0x0000008b001f7220 */ /* 0x000fe40000410000 */
[----:B------:R-:W-:Y:S04]  /*8ad0*/  FMUL.FTZ R22, R101, R130 ;  /* 0x0000008265167220 */ /* 0x000fe80000410000 */
[----:B-1----:R-:W-:Y:S02]  /*8ae0*/  FFMA.FTZ R2, R45, c[0x0][0x2d0], -R110 ;  /* 0x0000b4002d027a23 */ /* 0x002fe4000001086e */
[----:B------:R-:W-:Y:S02]  /*8af0*/  FMUL.FTZ R23, R101, R131 ;  /* 0x0000008365177220 */ /* 0x000fe40000410000 */
[----:B------:R1:W5:Y:S01]  /*8b00*/  MUFU.EX2 R252, R2 ;  /* 0x0000000200fc7308 */ /* 0x0003620000000800 */
[----:B------:R-:W-:Y:S01]  /*8b10*/  LDSM.16.MT88.4 R128, [R209+0x1500] ;  /* 0x00150000d180783b */ /* 0x000fe20000004200 */
[----:B------:R-:W-:Y:S02]  /*8b20*/  IMAD.MOV.U32 R134, RZ, RZ, R58 ;  /* 0x000000ffff867224 */ /* 0x000fe400078e003a */
[----:B------:R-:W-:Y:S01]  /*8b30*/  IMAD.MOV.U32 R135, RZ, RZ, R56 ;  /* 0x000000ffff877224 */ /* 0x000fe200078e0038 */
[-C--:B------:R-:W-:Y:S03]  /*8b40*/  HMMA.16816.F32.BF16 R20, R176, R36.reuse, R20 ;  /* 0x00000024b014723c */ /* 0x080fe60000041814 */
[C---:B------:R-:W-:Y:S02]  /*8b50*/  FMUL.FTZ R45, R3.reuse, R153 ;  /* 0x00000099032d7220 */ /* 0x040fe40000410000 */
[C---:B------:R-:W-:Y:S01]  /*8b60*/  FMUL.FTZ R44, R3.reuse, R152 ;  /* 0x00000098032c7220 */ /* 0x040fe20000410000 */
[----:B------:R-:W-:Y:S01]  /*8b70*/  MOV R152, R48 ;  /* 0x0000003000987202 */ /* 0x000fe20000000f00 */
[----:B------:R-:W-:Y:S01]  /*8b80*/  FMUL.FTZ R48, R100, R156 ;  /* 0x0000009c64307220 */ /* 0x000fe20000410000 */
[C---:B------:R-:W-:Y:S04]  /*8b90*/  HMMA.16816.F32.BF16 R24, R180.reuse, R36, R24 ;  /* 0x00000024b418723c */ /* 0x040fe80000041818 */
[----:B------:R-:W-:Y:S01]  /*8ba0*/  MOV R156, R234 ;  /* 0x000000ea009c7202 */ /* 0x000fe20000000f00 */
[----:B------:R-:W-:Y:S02]  /*8bb0*/  IMAD.MOV.U32 R139, RZ, RZ, R59 ;  /* 0x000000ffff8b7224 */ /* 0x000fe400078e003b */
[----:B------:R-:W-:Y:S01]  /*8bc0*/  FMUL.FTZ R56, R3, R164 ;  /* 0x000000a403387220 */ /* 0x000fe20000410000 */
[-C--:B------:R-:W-:Y:S04]  /*8bd0*/  HMMA.16816.F32.BF16 R28, R180, R38.reuse, R28 ;  /* 0x00000026b41c723c */ /* 0x080fe8000004181c */
[----:B-1----:R-:W-:Y:S01]  /*8be0*/  FFMA.FTZ R2, R185, c[0x0][0x2d0], -R109 ;  /* 0x0000b400b9027a23 */ /* 0x002fe2000001086d */
[----:B------:R-:W-:Y:S01]  /*8bf0*/  MOV R185, R230 ;  /* 0x000000e600b97202 */ /* 0x000fe20000000f00 */
[C---:B------:R-:W-:Y:S02]  /*8c00*/  FMUL.FTZ R58, R0.reuse, R166 ;  /* 0x000000a6003a7220 */ /* 0x040fe40000410000 */
[C---:B------:R-:W-:Y:S01]  /*8c10*/  HMMA.16816.F32.BF16 R32, R176.reuse, R38, R32 ;  /* 0x00000026b020723c */ /* 0x040fe20000041820 */
[----:B------:R1:W-:Y:S03]  /*8c20*/  MUFU.EX2 R251, R2 ;  /* 0x0000000200fb7308 */ /* 0x0003e60000000800 */
[----:B----4-:R-:W-:Y:S02]  /*8c30*/  IMAD.MOV.U32 R153, RZ, RZ, R46 ;  /* 0x000000ffff997224 */ /* 0x010fe400078e002e */
[C---:B------:R-:W-:Y:S01]  /*8c40*/  FMUL.FTZ R46, R0.reuse, R154 ;  /* 0x0000009a002e7220 */ /* 0x040fe20000410000 */
[----:B------:R-:W-:Y:S01]  /*8c50*/  MOV R154, R47 ;  /* 0x0000002f009a7202 */ /* 0x000fe20000000f00 */
[C---:B------:R-:W-:Y:S01]  /*8c60*/  FMUL.FTZ R38, R101.reuse, R146 ;  /* 0x0000009265267220 */ /* 0x040fe20000410000 */
[----:B------:R-:W-:Y:S03]  /*8c70*/  MOV R146, R238 ;  /* 0x000000ee00927202 */ /* 0x000fe60000000f00 */
[----:B------:R-:W-:Y:S02]  /*8c80*/  FMUL.FTZ R47, R0, R155 ;  /* 0x0000009b002f7220 */ /* 0x000fe40000410000 */
[----:B------:R-:W-:Y:S02]  /*8c90*/  IMAD.MOV.U32 R155, RZ, RZ, R235 ;  /* 0x000000ffff9b7224 */ /* 0x000fe400078e00eb */
[C---:B------:R-:W-:Y:S02]  /*8ca0*/  FMUL.FTZ R36, R100.reuse, R144 ;  /* 0x0000009064247220 */ /* 0x040fe40000410000 */
[C---:B------:R-:W-:Y:S01]  /*8cb0*/  FMUL.FTZ R37, R100.reuse, R145 ;  /* 0x0000009164257220 */ /* 0x040fe20000410000 */
[----:B------:R-:W-:Y:S01]  /*8cc0*/  MOV R145, R64 ;  /* 0x0000004000917202 */ /* 0x000fe20000000f00 */
[----:B------:R-:W-:Y:S01]  /*8cd0*/  FMUL.FTZ R39, R101, R147 ;  /* 0x0000009365277220 */ /* 0x000fe20000410000 */
[----:B------:R-:W-:Y:S01]  /*8ce0*/  MOV R147, R207 ;  /* 0x000000cf00937202 */ /* 0x000fe20000000f00 */
[----:B------:R-:W-:Y:S02]  /*8cf0*/  FMUL.FTZ R64, R100, R172 ;  /* 0x000000ac64407220 */ /* 0x000fe40000410000 */
[----:B------:R-:W-:Y:S02]  /*8d00*/  FMUL.FTZ R59, R0, R167 ;  /* 0x000000a7003b7220 */ /* 0x000fe40000410000 */
[----:B-1----:R-:W-:Y:S01]  /*8d10*/  FFMA.FTZ R2, R186, c[0x0][0x2d0], -R109 ;  /* 0x0000b400ba027a23 */ /* 0x002fe2000001086d */
[-C--:B------:R-:W-:Y:S03]  /*8d20*/  HMMA.16816.F32.BF16 R36, R176, R52.reuse, R36 ;  /* 0x00000034b024723c */ /* 0x080fe60000041824 */
[----:B------:R1:W-:Y:S01]  /*8d30*/  MUFU.EX2 R249, R2 ;  /* 0x0000000200f97308 */ /* 0x0003e20000000800 */
[----:B------:R-:W-:Y:S01]  /*8d40*/  MOV R186, R232 ;  /* 0x000000e800ba7202 */ /* 0x000fe20000000f00 */
[----:B------:R-:W-:Y:S02]  /*8d50*/  FMUL.FTZ R61, R3, R169 ;  /* 0x000000a9033d7220 */ /* 0x000fe40000410000 */
[C---:B------:R-:W-:Y:S01]  /*8d60*/  FMUL.FTZ R62, R0.reuse, R170 ;  /* 0x000000aa003e7220 */ /* 0x040fe20000410000 */
[C---:B------:R-:W-:Y:S04]  /*8d70*/  HMMA.16816.F32.BF16 R40, R180.reuse, R52, R40 ;  /* 0x00000034b428723c */ /* 0x040fe80000041828 */
[----:B------:R-:W-:Y:S02]  /*8d80*/  FMUL.FTZ R63, R0, R171 ;  /* 0x000000ab003f7220 */ /* 0x000fe40000410000 */
[----:B------:R-:W-:Y:S02]  /*8d90*/  IMAD.MOV.U32 R149, RZ, RZ, R67 ;  /* 0x000000ffff957224 */ /* 0x000fe400078e0043 */
[-C--:B------:R-:W-:Y:S04]  /*8da0*/  HMMA.16816.F32.BF16 R44, R180, R54.reuse, R44 ;  /* 0x00000036b42c723c */ /* 0x080fe8000004182c */
[----:B------:R-:W-:Y:S02]  /*8db0*/  FMUL.FTZ R67, R101, R175 ;  /* 0x000000af65437220 */ /* 0x000fe40000410000 */
[C---:B------:R-:W-:Y:S02]  /*8dc0*/  FMUL.FTZ R52, R100.reuse, R160 ;  /* 0x000000a064347220 */ /* 0x040fe40000410000 */
[C---:B------:R-:W-:Y:S04]  /*8dd0*/  HMMA.16816.F32.BF16 R48, R176.reuse, R54, R48 ;  /* 0x00000036b030723c */ /* 0x040fe80000041830 */
[--C-:B-1----:R-:W-:Y:S02]  /*8de0*/  FFMA.FTZ R2, R187, c[0x0][0x2d0], -R110.reuse ;  /* 0x0000b400bb027a23 */ /* 0x102fe4000001086e */
[----:B------:R-:W-:Y:S02]  /*8df0*/  IMAD.MOV.U32 R160, RZ, RZ, R229 ;  /* 0x000000ffffa07224 */ /* 0x000fe400078e00e5 */
[----:B------:R1:W-:Y:S01]  /*8e00*/  MUFU.EX2 R246, R2 ;  /* 0x0000000200f67308 */ /* 0x0003e20000000800 */
[C---:B------:R-:W-:Y:S03]  /*8e10*/  FMUL.FTZ R55, R101.reuse, R163 ;  /* 0x000000a365377220 */ /* 0x040fe60000410000 */
[----:B------:R-:W-:Y:S02]  /*8e20*/  IMAD.MOV.U32 R163, RZ, RZ, R231 ;  /* 0x000000ffffa37224 */ /* 0x000fe400078e00e7 */
[C---:B------:R-:W-:Y:S01]  /*8e30*/  FMUL.FTZ R53, R100.reuse, R161 ;  /* 0x000000a164357220 */ /* 0x040fe20000410000 */
[----:B------:R-:W-:Y:S01]  /*8e40*/  MOV R161, R227 ;  /* 0x000000e300a17202 */ /* 0x000fe20000000f00 */
[C---:B------:R-:W-:Y:S02]  /*8e50*/  FMUL.FTZ R54, R101.reuse, R162 ;  /* 0x000000a265367220 */ /* 0x040fe40000410000 */
[----:B------:R-:W-:Y:S02]  /*8e60*/  IMAD.MOV.U32 R144, RZ, RZ, R65 ;  /* 0x000000ffff907224 */ /* 0x000fe400078e0041 */
[----:B------:R-:W-:Y:S02]  /*8e70*/  FMUL.FTZ R65, R100, R173 ;  /* 0x000000ad64417220 */ /* 0x000fe40000410000 */
[----:B------:R-:W-:Y:S01]  /*8e80*/  LDSM.16.MT88.4 R172, [R210+0x1d00] ;  /* 0x001d0000d2ac783b */ /* 0x000fe20000004200 */
[-C--:B---3--:R-:W-:Y:S03]  /*8e90*/  HMMA.16816.F32.BF16 R52, R176, R112.reuse, R52 ;  /* 0x00000070b034723c */ /* 0x088fe60000041834 */
[----:B------:R-:W-:Y:S02]  /*8ea0*/  FMUL.FTZ R71, R101, R71 ;  /* 0x0000004765477220 */ /* 0x000fe40000410000 */
[C---:B------:R-:W-:Y:S02]  /*8eb0*/  FMUL.FTZ R72, R3.reuse, R72 ;  /* 0x0000004803487220 */ /* 0x040fe40000410000 */
[C---:B------:R-:W-:Y:S01]  /*8ec0*/  FMUL.FTZ R73, R3.reuse, R73 ;  /* 0x0000004903497220 */ /* 0x040fe20000410000 */
[C---:B------:R-:W-:Y:S04]  /*8ed0*/  HMMA.16816.F32.BF16 R56, R180.reuse, R112, R56 ;  /* 0x00000070b438723c */ /* 0x040fe80000041838 */
[----:B-1----:R-:W-:Y:S02]  /*8ee0*/  FFMA.FTZ R2, R188, c[0x0][0x2d0], -R110 ;  /* 0x0000b400bc027a23 */ /* 0x002fe4000001086e */
[C---:B------:R-:W-:Y:S02]  /*8ef0*/  FMUL.FTZ R74, R0.reuse, R74 ;  /* 0x0000004a004a7220 */ /* 0x040fe40000410000 */
[-C--:B------:R-:W-:Y:S01]  /*8f00*/  HMMA.16816.F32.BF16 R60, R180, R114.reuse, R60 ;  /* 0x00000072b43c723c */ /* 0x080fe2000004183c */
[----:B------:R1:W-:Y:S03]  /*8f10*/  MUFU.EX2 R244, R2 ;  /* 0x0000000200f47308 */ /* 0x0003e60000000800 */
[C---:B------:R-:W-:Y:S02]  /*8f20*/  FMUL.FTZ R75, R0.reuse, R75 ;  /* 0x0000004b004b7220 */ /* 0x040fe40000410000 */
[C---:B------:R-:W-:Y:S02]  /*8f30*/  FMUL.FTZ R76, R3.reuse, R76 ;  /* 0x0000004c034c7220 */ /* 0x040fe40000410000 */
[C---:B------:R-:W-:Y:S01]  /*8f40*/  HMMA.16816.F32.BF16 R64, R176.reuse, R114, R64 ;  /* 0x00000072b040723c */ /* 0x040fe20000041840 */
[----:B------:R-:W3:Y:S03]  /*8f50*/  LDSM.16.MT88.4 R112, [R210+0x2100] ;  /* 0x00210000d270783b */ /* 0x000ee60000004200 */
[----:B------:R-:W-:Y:S02]  /*8f60*/  FMUL.FTZ R77, R3, R77 ;  /* 0x0000004d034d7220 */ /* 0x000fe40000410000 */
[C---:B------:R-:W-:Y:S02]  /*8f70*/  FMUL.FTZ R78, R0.reuse, R78 ;  /* 0x0000004e004e7220 */ /* 0x040fe40000410000 */
[-C--:B--2---:R-:W-:Y:S04]  /*8f80*/  HMMA.16816.F32.BF16 R68, R176, R116.reuse, R68 ;  /* 0x00000074b044723c */ /* 0x084fe80000041844 */
[----:B------:R-:W-:Y:S02]  /*8f90*/  FMUL.FTZ R79, R0, R79 ;  /* 0x0000004f004f7220 */ /* 0x000fe40000410000 */
[C---:B------:R-:W-:Y:S02]  /*8fa0*/  FMUL.FTZ R82, R101.reuse, R82 ;  /* 0x0000005265527220 */ /* 0x040fe40000410000 */
[C---:B------:R-:W-:Y:S04]  /*8fb0*/  HMMA.16816.F32.BF16 R72, R180.reuse, R116, R72 ;  /* 0x00000074b448723c */ /* 0x040fe80000041848 */
[--C-:B-1----:R-:W-:Y:S02]  /*8fc0*/  FFMA.FTZ R2, R190, c[0x0][0x2d0], -R111.reuse ;  /* 0x0000b400be027a23 */ /* 0x102fe4000001086f */
[----:B------:R-:W-:Y:S02]  /*8fd0*/  FMUL.FTZ R83, R101, R83 ;  /* 0x0000005365537220 */ /* 0x000fe40000410000 */
[-C--:B------:R-:W-:Y:S01]  /*8fe0*/  HMMA.16816.F32.BF16 R76, R180, R118.reuse, R76 ;  /* 0x00000076b44c723c */ /* 0x080fe2000004184c */
[----:B------:R1:W-:Y:S03]  /*8ff0*/  MUFU.EX2 R241, R2 ;  /* 0x0000000200f17308 */ /* 0x0003e60000000800 */
[C---:B------:R-:W-:Y:S02]  /*9000*/  FMUL.FTZ R88, R3.reuse, R88 ;  /* 0x0000005803587220 */ /* 0x040fe40000410000 */
[----:B------:R-:W-:Y:S02]  /*9010*/  FMUL.FTZ R89, R3, R89 ;  /* 0x0000005903597220 */ /* 0x000fe40000410000 */
[C---:B------:R-:W-:Y:S01]  /*9020*/  HMMA.16816.F32.BF16 R80, R176.reuse, R118, R80 ;  /* 0x00000076b050723c */ /* 0x040fe20000041850 */
[----:B------:R-:W2:Y:S03]  /*9030*/  LDSM.16.MT88.4 R116, [R209+0x500] ;  /* 0x00050000d174783b */ /* 0x000ea60000004200 */
[----:B------:R-:W-:Y:S02]  /*9040*/  FMUL.FTZ R85, R100, R85 ;  /* 0x0000005564557220 */ /* 0x000fe40000410000 */
[C---:B------:R-:W-:Y:S02]  /*9050*/  FMUL.FTZ R86, R101.reuse, R86 ;  /* 0x0000005665567220 */ /* 0x040fe40000410000 */
[----:B------:R-:W-:Y:S04]  /*9060*/  FMUL.FTZ R87, R101, R87 ;  /* 0x0000005765577220 */ /* 0x000fe80000410000 */
[C---:B------:R-:W-:Y:S02]  /*9070*/  FMUL.FTZ R90, R0.reuse, R90 ;  /* 0x0000005a005a7220 */ /* 0x040fe40000410000 */
[C---:B------:R-:W-:Y:S01]  /*9080*/  FMUL.FTZ R91, R0.reuse, R91 ;  /* 0x0000005b005b7220 */ /* 0x040fe20000410000 */
[-C--:B---3--:R-:W-:Y:S03]  /*9090*/  HMMA.16816.F32.BF16 R84, R176, R112.reuse, R84 ;  /* 0x00000070b054723c */ /* 0x088fe60000041854 */
[----:B-1----:R-:W-:Y:S02]  /*90a0*/  FFMA.FTZ R2, R189, c[0x0][0x2d0], -R111 ;  /* 0x0000b400bd027a23 */ /* 0x002fe4000001086f */
[C---:B------:R-:W-:Y:S02]  /*90b0*/  FMUL.FTZ R92, R3.reuse, R92 ;  /* 0x0000005c035c7220 */ /* 0x040fe40000410000 */
[----:B------:R-:W1:Y:S01]  /*90c0*/  MUFU.EX2 R240, R2 ;  /* 0x0000000200f07308 */ /* 0x000e620000000800 */
[C---:B------:R-:W-:Y:S04]  /*90d0*/  HMMA.16816.F32.BF16 R88, R180.reuse, R112, R88 ;  /* 0x00000070b458723c */ /* 0x040fe80000041858 */
[----:B------:R-:W-:Y:S02]  /*90e0*/  FMUL.FTZ R93, R3, R93 ;  /* 0x0000005d035d7220 */ /* 0x000fe40000410000 */
[----:B------:R-:W-:Y:S01]  /*90f0*/  FMUL.FTZ R94, R0, R94 ;  /* 0x0000005e005e7220 */ /* 0x000fe20000410000 */
[----:B------:R-:W-:Y:S01]  /*9100*/  F2FP.BF16.PACK_AB R112, R154, R152 ;  /* 0x000000989a70723e */ /* 0x000fe200000010ff */
[----:B------:R-:W-:Y:S01]  /*9110*/  FMUL.FTZ R95, R0, R95 ;  /* 0x0000005f005f7220 */ /* 0x000fe20000410000 */
[----:B-----5:R-:W-:Y:S03]  /*9120*/  F2FP.BF16.PACK_AB R113, R252, R153 ;  /* 0x00000099fc71723e */ /* 0x020fe600000010ff */
[----:B------:R-:W-:Y:S02]  /*9130*/  FFMA.FTZ R106, R206, c[0x0][0x2d0], -R109 ;  /* 0x0000b400ce6a7a23 */ /* 0x000fe4000001086d */
[----:B------:R-:W-:Y:S01]  /*9140*/  IMAD.MOV.U32 R162, RZ, RZ, R228 ;  /* 0x000000ffffa27224 */ /* 0x000fe200078e00e4 */
[-C--:B------:R-:W-:Y:S01]  /*9150*/  HMMA.16816.F32.BF16 R92, R180, R114.reuse, R92 ;  /* 0x00000072b45c723c */ /* 0x080fe2000004185c */
[----:B------:R3:W-:Y:S01]  /*9160*/  MUFU.EX2 R228, R106 ;  /* 0x0000006a00e47308 */ /* 0x0007e20000000800 */
[----:B------:R-:W-:Y:S01]  /*9170*/  LDSM.16.MT88.4 R180, [R209+0x2d00] ;  /* 0x002d0000d1b4783b */ /* 0x000fe20000004200 */
[C---:B------:R-:W-:Y:S02]  /*9180*/  FMUL.FTZ R96, R100.reuse, R96 ;  /* 0x0000006064607220 */ /* 0x040fe40000410000 */
[----:B------:R-:W-:Y:S02]  /*9190*/  FMUL.FTZ R97, R100, R97 ;  /* 0x0000006164617220 */ /* 0x000fe40000410000 */
[C---:B------:R-:W-:Y:S01]  /*91a0*/  FMUL.FTZ R98, R101.reuse, R98 ;  /* 0x0000006265627220 */ /* 0x040fe20000410000 */
[----:B-1----:R-:W-:Y:S01]  /*91b0*/  F2FP.BF16.PACK_AB R120, R240, R241 ;  /* 0x000000f1f078723e */ /* 0x002fe200000010ff */
[--C-:B------:R-:W-:Y:S03]  /*91c0*/  FFMA.FTZ R2, R192, c[0x0][0x2d0], -R184.reuse ;  /* 0x0000b400c0027a23 */ /* 0x100fe600000108b8 */
[----:B------:R-:W-:Y:S01]  /*91d0*/  FMUL.FTZ R99, R101, R99 ;  /* 0x0000006365637220 */ /* 0x000fe20000410000 */
[----:B------:R1:W-:Y:S06]  /*91e0*/  MUFU.EX2 R239, R2 ;  /* 0x0000000200ef7308 */ /* 0x0003ec0000000800 */
[----:B------:R-:W-:Y:S04]  /*91f0*/  HMMA.16816.F32.BF16 R96, R176, R114, R96 ;  /* 0x00000072b060723c */ /* 0x000fe80000041860 */
[--C-:B---3--:R-:W-:Y:S03]  /*9200*/  FFMA.FTZ R106, R247, c[0x0][0x2d0], -R111.reuse ;  /* 0x0000b400f76a7a23 */ /* 0x108fe6000001086f */
[----:B------:R-:W-:Y:S02]  /*9210*/  F2FP.BF16.PACK_AB R114, R249, R251 ;  /* 0x000000fbf972723e */ /* 0x000fe400000010ff */
[----:B------:R-:W-:Y:S03]  /*9220*/  F2FP.BF16.PACK_AB R115, R244, R246 ;  /* 0x000000f6f473723e */ /* 0x000fe600000010ff */
[----:B------:R-:W-:Y:S04]  /*9230*/  MOV R247, R154 ;  /* 0x0000009a00f77202 */ /* 0x000fe80000000f00 */
[-C--:B--2---:R-:W-:Y:S05]  /*9240*/  HMMA.16816.F32.BF16 R4, R112, R116.reuse, R4 ;  /* 0x000000747004723c */ /* 0x084fea0000041804 */
[--C-:B-1----:R-:W-:Y:S04]  /*9250*/  FFMA.FTZ R2, R191, c[0x0][0x2d0], -R184.reuse ;  /* 0x0000b400bf027a23 */ /* 0x102fe800000108b8 */
[----:B------:R1:W2:Y:S03]  /*9260*/  MUFU.EX2 R238, R2 ;  /* 0x0000000200ee7308 */ /* 0x0002a60000000800 */
[--C-:B-1----:R-:W-:Y:S01]  /*9270*/  FFMA.FTZ R2, R193, c[0x0][0x2d0], -R111.reuse ;  /* 0x0000b400c1027a23 */ /* 0x102fe2000001086f */
[----:B--2---:R-:W-:Y:S06]  /*9280*/  F2FP.BF16.PACK_AB R121, R238, R239 ;  /* 0x000000efee79723e */ /* 0x004fec00000010ff */
[----:B------:R1:W-:Y:S02]  /*9290*/  MUFU.EX2 R237, R2 ;  /* 0x0000000200ed7308 */ /* 0x0003e40000000800 */
[----:B-1----:R-:W-:Y:S08]  /*92a0*/  FFMA.FTZ R2, R194, c[0x0][0x2d0], -R111 ;  /* 0x0000b400c2027a23 */ /* 0x002ff0000001086f */
        /* <DEDUP_REMOVED lines=9> */
[C---:B------:R-:W-:Y:S08]  /*9340*/  HMMA.16816.F32.BF16 R8, R120.reuse, R116, R8 ;  /* 0x000000747808723c */ /* 0x040ff00000041808 */
[-C--:B------:R-:W-:Y:S08]  /*9350*/  HMMA.16816.F32.BF16 R12, R120, R118.reuse, R12 ;  /* 0x00000076780c723c */ /* 0x080ff0000004180c */
[C---:B------:R-:W-:Y:S01]  /*9360*/  HMMA.16816.F32.BF16 R16, R112.reuse, R118, R16 ;  /* 0x000000767010723c */ /* 0x040fe20000041810 */
[----:B------:R-:W2:Y:S03]  /*9370*/  LDSM.16.MT88.4 R116, [R210+0x1500] ;  /* 0x00150000d274783b */ /* 0x000ea60000004200 */
[--C-:B-1----:R-:W-:Y:S04]  /*9380*/  FFMA.FTZ R2, R200, c[0x0][0x2d0], -R109.reuse ;  /* 0x0000b400c8027a23 */ /* 0x102fe8000001086d */
[-C--:B------:R-:W-:Y:S01]  /*9390*/  HMMA.16816.F32.BF16 R20, R112, R124.reuse, R20 ;  /* 0x0000007c7014723c */ /* 0x080fe20000041814 */
[----:B------:R1:W3:Y:S07]  /*93a0*/  MUFU.EX2 R233, R2 ;  /* 0x0000000200e97308 */ /* 0x0002ee0000000800 */
        /* <DEDUP_REMOVED lines=11> */
[--C-:B-1----:R-:W-:Y:S04]  /*9460*/  FFMA.FTZ R2, R203, c[0x0][0x2d0], -R110.reuse ;  /* 0x0000b400cb027a23 */ /* 0x102fe8000001086e */
[-C--:B--2---:R-:W-:Y:S01]  /*9470*/  HMMA.16816.F32.BF16 R52, R112, R116.reuse, R52 ;  /* 0x000000747034723c */ /* 0x084fe20000041834 */
[----:B------:R1:W2:Y:S07]  /*9480*/  MUFU.EX2 R229, R2 ;  /* 0x0000000200e57308 */ /* 0x0002ae0000000800 */
[C---:B------:R-:W-:Y:S08]  /*9490*/  HMMA.16816.F32.BF16 R56, R120.reuse, R116, R56 ;  /* 0x000000747838723c */ /* 0x040ff00000041838 */
[-C--:B------:R-:W-:Y:S08]  /*94a0*/  HMMA.16816.F32.BF16 R60, R120, R118.reuse, R60 ;  /* 0x00000076783c723c */ /* 0x080ff0000004183c */
[C---:B------:R-:W-:Y:S01]  /*94b0*/  HMMA.16816.F32.BF16 R64, R112.reuse, R118, R64 ;  /* 0x000000767040723c */ /* 0x040fe20000041840 */
[----:B------:R-:W2:Y:S03]  /*94c0*/  LDSM.16.MT88.4 R116, [R209+0x900] ;  /* 0x00090000d174783b */ /* 0x000ea60000004200 */
[----:B-1----:R-:W-:Y:S02]  /*94d0*/  FFMA.FTZ R2, R205, c[0x0][0x2d0], -R109 ;  /* 0x0000b400cd027a23 */ /* 0x002fe4000001086d */
[----:B------:R-:W-:Y:S02]  /*94e0*/  MUFU.EX2 R205, R106 ;  /* 0x0000006a00cd7308 */ /* 0x000fe40000000800 */
[-C--:B----4-:R-:W-:Y:S08]  /*94f0*/  HMMA.16816.F32.BF16 R68, R112, R124.reuse, R68 ;  /* 0x0000007c7044723c */ /* 0x090ff00000041844 */
[C---:B------:R-:W-:Y:S01]  /*9500*/  HMMA.16816.F32.BF16 R72, R120.reuse, R124, R72 ;  /* 0x0000007c7848723c */ /* 0x040fe20000041848 */
[----:B------:R1:W4:Y:S07]  /*9510*/  MUFU.EX2 R230, R2 ;  /* 0x0000000200e67308 */ /* 0x00032e0000000800 */
[-C--:B------:R-:W-:Y:S08]  /*9520*/  HMMA.16816.F32.BF16 R76, R120, R126.reuse, R76 ;  /* 0x0000007e784c723c */ /* 0x080ff0000004184c */
[C---:B------:R-:W-:Y:S01]  /*9530*/  HMMA.16816.F32.BF16 R80, R112.reuse, R126, R80 ;  /* 0x0000007e7050723c */ /* 0x040fe20000041850 */
[----:B------:R-:W2:Y:S07]  /*9540*/  LDSM.16.MT88.4 R124, [R210+0x900] ;  /* 0x00090000d27c783b */ /* 0x000eae0000004200 */
[-C--:B-----5:R-:W-:Y:S04]  /*9550*/  HMMA.16816.F32.BF16 R84, R112, R128.reuse, R84 ;  /* 0x000000807054723c */ /* 0x0a0fe80000041854 */
[--C-:B-1----:R-:W-:Y:S04]  /*9560*/  FFMA.FTZ R2, R199, c[0x0][0x2d0], -R110.reuse ;  /* 0x0000b400c7027a23 */ /* 0x102fe8000001086e */
[C---:B------:R-:W-:Y:S01]  /*9570*/  HMMA.16816.F32.BF16 R88, R120.reuse, R128, R88 ;  /* 0x000000807858723c */ /* 0x040fe20000041858 */
[----:B------:R1:W-:Y:S07]  /*9580*/  MUFU.EX2 R227, R2 ;  /* 0x0000000200e37308 */ /* 0x0003ee0000000800 */
[-C--:B------:R-:W-:Y:S08]  /*9590*/  HMMA.16816.F32.BF16 R92, R120, R130.reuse, R92 ;  /* 0x00000082785c723c */ /* 0x080ff0000004185c */
[----:B------:R-:W-:Y:S01]  /*95a0*/  HMMA.16816.F32.BF16 R96, R112, R130, R96 ;  /* 0x000000827060723c */ /* 0x000fe20000041860 */
[----:B------:R-:W5:Y:S06]  /*95b0*/  LDSM.16.MT88.4 R128, [R209+0x1900] ;  /* 0x00190000d180783b */ /* 0x000f6c0000004200 */
[----:B---3--:R-:W-:Y:S01]  /*95c0*/  F2FP.BF16.PACK_AB R112, R233, R232 ;  /* 0x000000e8e970723e */ /* 0x008fe200000010ff */
[----:B-1----:R-:W-:Y:S01]  /*95d0*/  FFMA.FTZ R2, R201, c[0x0][0x2d0], -R110 ;  /* 0x0000b400c9027a23 */ /* 0x002fe2000001086e */
[----:B--2---:R-:W-:Y:S03]  /*95e0*/  F2FP.BF16.PACK_AB R113, R229, R231 ;  /* 0x000000e7e571723e */ /* 0x004fe600000010ff */
[----:B------:R1:W2:Y:S01]  /*95f0*/  MUFU.EX2 R207, R2 ;  /* 0x0000000200cf7308 */ /* 0x0002a20000000800 */
[----:B----4-:R-:W-:Y:S01]  /*9600*/  F2FP.BF16.PACK_AB R114, R228, R230 ;  /* 0x000000e6e472723e */ /* 0x010fe200000010ff */
[--C-:B-1----:R-:W-:Y:S01]  /*9610*/  FFMA.FTZ R2, R163, c[0x0][0x2d0], -R111.reuse ;  /* 0x0000b400a3027a23 */ /* 0x102fe2000001086f */
[----:B--2---:R-:W-:Y:S07]  /*9620*/  F2FP.BF16.PACK_AB R115, R207, R227 ;  /* 0x000000e3cf73723e */ /* 0x004fee00000010ff */
[----:B------:R1:W2:Y:S01]  /*9630*/  MUFU.EX2 R206, R2 ;  /* 0x0000000200ce7308 */ /* 0x0002a20000000800 */
[-C--:B------:R-:W-:Y:S03]  /*9640*/  HMMA.16816.F32.BF16 R4, R112, R116.reuse, R4 ;  /* 0x000000747004723c */ /* 0x080fe60000041804 */
[--C-:B-1----:R-:W-:Y:S01]  /*9650*/  FFMA.FTZ R2, R248, c[0x0][0x2d0], -R184.reuse ;  /* 0x0000b400f8027a23 */ /* 0x102fe200000108b8 */
[----:B--2---:R-:W-:Y:S02]  /*9660*/  F2FP.BF16.PACK_AB R120, R205, R206 ;  /* 0x000000cecd78723e */ /* 0x004fe400000010ff */
[----:B------:R-:W-:Y:S03]  /*9670*/  MOV R248, R153 ;  /* 0x0000009900f87202 */ /* 0x000fe60000000f00 */
[----:B------:R1:W-:Y:S03]  /*9680*/  MUFU.EX2 R203, R2 ;  /* 0x0000000200cb7308 */ /* 0x0003e60000000800 */
[----:B-1----:R-:W-:Y:S02]  /*9690*/  FFMA.FTZ R2, R250, c[0x0][0x2d0], -R184 ;  /* 0x0000b400fa027a23 */ /* 0x002fe400000108b8 */
[----:B------:R-:W-:Y:S05]  /*96a0*/  IMAD.MOV.U32 R250, RZ, RZ, R152 ;  /* 0x000000fffffa7224 */ /* 0x000fea00078e0098 */
        /* <DEDUP_REMOVED lines=17> */
[C---:B------:R-:W-:Y:S01]  /*97c0*/  HMMA.16816.F32.BF16 R16, R112.reuse, R118, R16 ;  /* 0x000000767010723c */ /* 0x040fe20000041810 */
[----:B------:R-:W2:Y:S03]  /*97d0*/  LDSM.16.MT88.4 R116, [R210+0x1900] ;  /* 0x00190000d274783b */ /* 0x000ea60000004200 */
[--C-:B-1----:R-:W-:Y:S04]  /*97e0*/  FFMA.FTZ R2, R161, c[0x0][0x2d0], -R109.reuse ;  /* 0x0000b400a1027a23 */ /* 0x102fe8000001086d */
[-C--:B------:R-:W-:Y:S01]  /*97f0*/  HMMA.16816.F32.BF16 R20, R112, R124.reuse, R20 ;  /* 0x0000007c7014723c */ /* 0x080fe20000041814 */
[----:B------:R1:W-:Y:S07]  /*9800*/  MUFU.EX2 R196, R2 ;  /* 0x0000000200c47308 */ /* 0x0003ee0000000800 */
[C---:B------:R-:W-:Y:S08]  /*9810*/  HMMA.16816.F32.BF16 R24, R120.reuse, R124, R24 ;  /* 0x0000007c7818723c */ /* 0x040ff00000041818 */
[-C--:B------:R-:W-:Y:S08]  /*9820*/  HMMA.16816.F32.BF16 R28, R120, R126.reuse, R28 ;  /* 0x0000007e781c723c */ /* 0x080ff0000004181c */
[C---:B------:R-:W-:Y:S01]  /*9830*/  HMMA.16816.F32.BF16 R32, R112.reuse, R126, R32 ;  /* 0x0000007e7020723c */ /* 0x040fe20000041820 */
[----:B------:R-:W3:Y:S03]  /*9840*/  LDSM.16.MT88.4 R124, [R209+0x2900] ;  /* 0x00290000d17c783b */ /* 0x000ee60000004200 */
[--C-:B-1----:R-:W-:Y:S04]  /*9850*/  FFMA.FTZ R2, R160, c[0x0][0x2d0], -R110.reuse ;  /* 0x0000b400a0027a23 */ /* 0x102fe8000001086e */
[-C--:B-----5:R-:W-:Y:S01]  /*9860*/  HMMA.16816.F32.BF16 R36, R112, R128.reuse, R36 ;  /* 0x000000807024723c */ /* 0x0a0fe20000041824 */
[----:B------:R1:W-:Y:S07]  /*9870*/  MUFU.EX2 R195, R2 ;  /* 0x0000000200c37308 */ /* 0x0003ee0000000800 */
        /* <DEDUP_REMOVED lines=9> */
[C---:B------:R-:W-:Y:S04]  /*9910*/  HMMA.16816.F32.BF16 R64, R112.reuse, R118, R64 ;  /* 0x000000767040723c */ /* 0x040fe80000041840 */
[--C-:B-1----:R-:W-:Y:S02]  /*9920*/  FFMA.FTZ R2, R185, c[0x0][0x2d0], -R109.reuse ;  /* 0x0000b400b9027a23 */ /* 0x102fe4000001086d */
[----:B------:R-:W-:Y:S02]  /*9930*/  FFMA.FTZ R109, R159, c[0x0][0x2d0], -R109 ;  /* 0x0000b4009f6d7a23 */ /* 0x000fe4000001086d */
[-C--:B---3--:R-:W-:Y:S01]  /*9940*/  HMMA.16816.F32.BF16 R68, R112, R124.reuse, R68 ;  /* 0x0000007c7044723c */ /* 0x088fe20000041844 */
[----:B------:R1:W-:Y:S07]  /*9950*/  MUFU.EX2 R194, R2 ;  /* 0x0000000200c27308 */ /* 0x0003ee0000000800 */
[C---:B------:R-:W-:Y:S03]  /*9960*/  HMMA.16816.F32.BF16 R72, R120.reuse, R124, R72 ;  /* 0x0000007c7848723c */ /* 0x040fe60000041848 */
[----:B------:R2:W3:Y:S05]  /*9970*/  MUFU.EX2 R192, R109 ;  /* 0x0000006d00c07308 */ /* 0x0004ea0000000800 */
[-C--:B------:R-:W-:Y:S08]  /*9980*/  HMMA.16816.F32.BF16 R76, R120, R126.reuse, R76 ;  /* 0x0000007e784c723c */ /* 0x080ff0000004184c */
[C---:B------:R-:W-:Y:S04]  /*9990*/  HMMA.16816.F32.BF16 R80, R112.reuse, R126, R80 ;  /* 0x0000007e7050723c */ /* 0x040fe80000041850 */
[--C-:B-1----:R-:W-:Y:S02]  /*99a0*/  FFMA.FTZ R2, R158, c[0x0][0x2d0], -R110.reuse ;  /* 0x0000b4009e027a23 */ /* 0x102fe4000001086e */
[----:B------:R-:W-:Y:S02]  /*99b0*/  FFMA.FTZ R110, R157, c[0x0][0x2d0], -R110 ;  /* 0x0000b4009d6e7a23 */ /* 0x000fe4000001086e */
[-C--:B----4-:R-:W-:Y:S01]  /*99c0*/  HMMA.16816.F32.BF16 R84, R112, R128.reuse, R84 ;  /* 0x000000807054723c */ /* 0x090fe20000041854 */
[----:B------:R1:W-:Y:S01]  /*99d0*/  MUFU.EX2 R191, R2 ;  /* 0x0000000200bf7308 */ /* 0x0003e20000000800 */
[----:B--2---:R-:W2:Y:S04]  /*99e0*/  LDL.LU R109, [R1+0x14] ;  /* 0x00001400016d7983 */ /* 0x004ea80000300800 */
[----:B------:R-:W4:Y:S02]  /*99f0*/  LDL.LU R118, [R1+0x18] ;  /* 0x0000180001767983 */ /* 0x000f240000300800 */
[C---:B------:R-:W-:Y:S02]  /*9a00*/  HMMA.16816.F32.BF16 R88, R120.reuse, R128, R88 ;  /* 0x000000807858723c */ /* 0x040fe40000041858 */
[----:B------:R-:W5:Y:S01]  /*9a10*/  LDL.LU R117, [R1+0x1c] ;  /* 0x00001c0001757983 */ /* 0x000f620000300800 */
[----:B------:R3:W-:Y:S03]  /*9a20*/  MUFU.EX2 R190, R110 ;  /* 0x0000006e00be7308 */ /* 0x0007e60000000800 */
[----:B------:R-:W5:Y:S02]  /*9a30*/  LDL.LU R116, [R1+0x20] ;  /* 0x0000200001747983 */ /* 0x000f640000300800 */
[-C--:B------:R-:W-:Y:S08]  /*9a40*/  HMMA.16816.F32.BF16 R92, R120, R130.reuse, R92 ;  /* 0x00000082785c723c */ /* 0x080ff0000004185c */
[----:B------:R-:W-:Y:S04]  /*9a50*/  HMMA.16816.F32.BF16 R96, R112, R130, R96 ;  /* 0x000000827060723c */ /* 0x000fe80000041860 */
[--C-:B-1----:R-:W-:Y:S02]  /*9a60*/  FFMA.FTZ R2, R156, c[0x0][0x2d0], -R111.reuse ;  /* 0x0000b4009c027a23 */ /* 0x102fe4000001086f */
[----:B------:R-:W-:Y:S02]  /*9a70*/  LDSM.16.MT88.4 R156, [R209+0x1d00] ;  /* 0x001d0000d19c783b */ /* 0x000fe40000004200 */
[----:B------:R1:W-:Y:S01]  /*9a80*/  MUFU.EX2 R188, R2 ;  /* 0x0000000200bc7308 */ /* 0x0003e20000000800 */
[----:B---3--:R-:W-:Y:S03]  /*9a90*/  F2FP.BF16.PACK_AB R110, R192, R194 ;  /* 0x000000c2c06e723e */ /* 0x008fe600000010ff */
[----:B-1----:R-:W-:Y:S06]  /*9aa0*/  FFMA.FTZ R2, R155, c[0x0][0x2d0], -R111 ;  /* 0x0000b4009b027a23 */ /* 0x002fec000001086f */
[----:B------:R1:W3:Y:S02]  /*9ab0*/  MUFU.EX2 R189, R2 ;  /* 0x0000000200bd7308 */ /* 0x0002e40000000800 */
[----:B-1----:R-:W-:Y:S01]  /*9ac0*/  FFMA.FTZ R2, R151, c[0x0][0x2d0], -R184 ;  /* 0x0000b40097027a23 */ /* 0x002fe200000108b8 */
[----:B------:R-:W-:Y:S01]  /*9ad0*/  MOV R151, R150 ;  /* 0x0000009600977202 */ /* 0x000fe20000000f00 */
[----:B------:R-:W-:Y:S01]  /*9ae0*/  IMAD.MOV.U32 R150, RZ, RZ, R149 ;  /* 0x000000ffff967224 */ /* 0x000fe200078e0095 */
[----:B------:R-:W-:Y:S05]  /*9af0*/  MOV R149, R148 ;  /* 0x0000009400957202 */ /* 0x000fea0000000f00 */
[----:B------:R1:W-:Y:S01]  /*9b00*/  MUFU.EX2 R186, R2 ;  /* 0x0000000200ba7308 */ /* 0x0003e20000000800 */
[----:B------:R-:W-:Y:S01]  /*9b10*/  IMAD.MOV.U32 R148, RZ, RZ, R147 ;  /* 0x000000ffff947224 */ /* 0x000fe200078e0093 */
[----:B---3--:R-:W-:Y:S01]  /*9b20*/  F2FP.BF16.PACK_AB R176, R189, R188 ;  /* 0x000000bcbdb0723e */ /* 0x008fe200000010ff */
[----:B------:R-:W-:Y:S01]  /*9b30*/  IMAD.MOV.U32 R147, RZ, RZ, R142 ;  /* 0x000000ffff937224 */ /* 0x000fe200078e008e */
[----:B------:R-:W-:Y:S01]  /*9b40*/  MOV R155, R150 ;  /* 0x00000096009b7202 */ /* 0x000fe20000000f00 */
[----:B------:R-:W-:Y:S01]  /*9b50*/  IMAD.MOV.U32 R142, RZ, RZ, R140 ;  /* 0x000000ffff8e7224 */ /* 0x000fe200078e008c */
[----:B------:R-:W-:Y:S01]  /*9b60*/  MOV R140, R138 ;  /* 0x0000008a008c7202 */ /* 0x000fe20000000f00 */
[----:B------:R-:W-:Y:S01]  /*9b70*/  IMAD.MOV.U32 R160, RZ, RZ, R149 ;  /* 0x000000ffffa07224 */ /* 0x000fe200078e0095 */
[----:B------:R-:W-:Y:S02]  /*9b80*/  MOV R138, R107 ;  /* 0x0000006b008a7202 */ /* 0x000fe40000000f00 */
[----:B------:R-:W-:Y:S02]  /*9b90*/  MOV R161, R148 ;  /* 0x0000009400a17202 */ /* 0x000fe40000000f00 */
[----:B------:R-:W-:Y:S05]  /*9ba0*/  MOV R149, R142 ;  /* 0x0000008e00957202 */ /* 0x000fea0000000f00 */
[----:B------:R-:W-:Y:S02]  /*9bb0*/  IMAD.MOV.U32 R245, RZ, RZ, R149 ;  /* 0x000000fffff57224 */ /* 0x000fe400078e0095 */
[----:B-1----:R-:W-:Y:S01]  /*9bc0*/  FFMA.FTZ R2, R146, c[0x0][0x2d0], -R184 ;  /* 0x0000b40092027a23 */ /* 0x002fe200000108b8 */
[----:B------:R-:W-:Y:S02]  /*9bd0*/  MOV R146, R143 ;  /* 0x0000008f00927202 */ /* 0x000fe40000000f00 */
[----:B------:R-:W-:Y:S01]  /*9be0*/  MOV R143, R141 ;  /* 0x0000008d008f7202 */ /* 0x000fe20000000f00 */
[----:B------:R1:W3:Y:S01]  /*9bf0*/  MUFU.EX2 R187, R2 ;  /* 0x0000000200bb7308 */ /* 0x0002e20000000800 */
[----:B------:R-:W-:Y:S01]  /*9c00*/  MOV R141, R139 ;  /* 0x0000008b008d7202 */ /* 0x000fe20000000f00 */
[----:B------:R-:W-:Y:S02]  /*9c10*/  IMAD.MOV.U32 R139, RZ, RZ, R132 ;  /* 0x000000ffff8b7224 */ /* 0x000fe400078e0084 */
[----:B------:R-:W-:Y:S01]  /*9c20*/  IMAD.MOV.U32 R150, RZ, RZ, R143 ;  /* 0x000000ffff967224 */ /* 0x000fe200078e008f */
[----:B------:R-:W-:Y:S04]  /*9c30*/  MOV R148, R141 ;  /* 0x0000008d00947202 */ /* 0x000fe80000000f00 */
[----:B------:R-:W-:Y:S01]  /*9c40*/  MOV R243, R150 ;  /* 0x0000009600f37202 */ /* 0x000fe20000000f00 */
[--C-:B-1----:R-:W-:Y:S01]  /*9c50*/  FFMA.FTZ R2, R137, c[0x0][0x2d0], -R111.reuse ;  /* 0x0000b40089027a23 */ /* 0x102fe2000001086f */
[----:B------:R-:W-:Y:S01]  /*9c60*/  MOV R137, R134 ;  /* 0x0000008600897202 */ /* 0x000fe20000000f00 */
[----:B------:R-:W-:Y:S01]  /*9c70*/  FFMA.FTZ R111, R136, c[0x0][0x2d0], -R111 ;  /* 0x0000b400886f7a23 */ /* 0x000fe2000001086f */
[----:B---3--:R-:W-:Y:S01]  /*9c80*/  F2FP.BF16.PACK_AB R177, R187, R186 ;  /* 0x000000babbb1723e */ /* 0x008fe200000010ff */
[----:B------:R1:W-:Y:S01]  /*9c90*/  MUFU.EX2 R185, R2 ;  /* 0x0000000200b97308 */ /* 0x0003e20000000800 */
[----:B------:R-:W-:Y:S02]  /*9ca0*/  IMAD.MOV.U32 R136, RZ, RZ, R135 ;  /* 0x000000ffff887224 */ /* 0x000fe400078e0087 */
[----:B------:R-:W3:Y:S07]  /*9cb0*/  LDSM.16.MT88.4 R132, [R209+0xd00] ;  /* 0x000d0000d184783b */ /* 0x000eee0000004200 */
[----:B------:R3:W3:Y:S01]  /*9cc0*/  MUFU.EX2 R107, R111 ;  /* 0x0000006f006b7308 */ /* 0x0006e20000000800 */
[--C-:B-1----:R-:W-:Y:S01]  /*9cd0*/  FFMA.FTZ R2, R151, c[0x0][0x2d0], -R184.reuse ;  /* 0x0000b40097027a23 */ /* 0x102fe200000108b8 */
[----:B------:R-:W-:Y:S01]  /*9ce0*/  MOV R151, R147 ;  /* 0x0000009300977202 */ /* 0x000fe20000000f00 */
[----:B------:R-:W-:Y:S01]  /*9cf0*/  FFMA.FTZ R184, R108, c[0x0][0x2d0], -R184 ;  /* 0x0000b4006cb87a23 */ /* 0x000fe200000108b8 */
[----:B------:R-:W-:Y:S06]  /*9d00*/  F2FP.BF16.PACK_AB R108, R196, R197 ;  /* 0x000000c5c46c723e */ /* 0x000fec00000010ff */
[----:B------:R-:W-:Y:S01]  /*9d10*/  MUFU.EX2 R106, R2 ;  /* 0x00000002006a7308 */ /* 0x000fe20000000800 */
[----:B------:R-:W-:Y:S01]  /*9d20*/  IMAD.MOV.U32 R147, RZ, RZ, R140 ;  /* 0x000000ffff937224 */ /* 0x000fe200078e008c */
[----:B------:R-:W-:Y:S01]  /*9d30*/  MOV R242, R151 ;  /* 0x0000009700f27202 */ /* 0x000fe20000000f00 */
[----:B------:R-:W1:Y:S01]  /*9d40*/  LDSM.16.MT88.4 R140, [R210+0xd00] ;  /* 0x000d0000d28c783b */ /* 0x000e620000004200 */
[----:B---3--:R-:W-:Y:S02]  /*9d50*/  F2FP.BF16.PACK_AB R111, R190, R191 ;  /* 0x000000bfbe6f723e */ /* 0x008fe400000010ff */
[----:B------:R-:W-:Y:S04]  /*9d60*/  F2FP.BF16.PACK_AB R178, R107, R185 ;  /* 0x000000b96bb2723e */ /* 0x000fe800000010ff */
[----:B------:R-:W3:Y:S02]  /*9d70*/  MUFU.EX2 R184, R184 ;  /* 0x000000b800b87308 */ /* 0x000ee40000000800 */
[----:B---3--:R-:W-:Y:S01]  /*9d80*/  F2FP.BF16.PACK_AB R179, R184, R106 ;  /* 0x0000006ab8b3723e */ /* 0x008fe200000010ff */
[----:B--2---:R-:W-:Y:S01]  /*9d90*/  FFMA.FTZ R100, R100, R109, R162 ;  /* 0x0000006d64647223 */ /* 0x004fe200000100a2 */
[----:B------:R-:W-:Y:S01]  /*9da0*/  F2FP.BF16.PACK_AB R109, R193, R195 ;  /* 0x000000c3c16d723e */ /* 0x000fe200000010ff */
[----:B----4-:R-:W-:Y:S06]  /*9db0*/  FFMA.FTZ R101, R101, R118, R161 ;  /* 0x0000007665657223 */ /* 0x010fec00000100a1 */
[-C--:B------:R-:W-:Y:S01]  /*9dc0*/  HMMA.16816.F32.BF16 R112, R108, R132.reuse, R4 ;  /* 0x000000846c70723c */ /* 0x080fe20000041804 */
[----:B------:R-:W2:Y:S04]  /*9dd0*/  LDSM.16.MT88.4 R4, [R210+0x2d00] ;  /* 0x002d0000d204783b */ /* 0x000ea80000004200 */
[----:B-----5:R-:W-:Y:S01]  /*9de0*/  FFMA.FTZ R2, R3, R117, R160 ;  /* 0x0000007503027223 */ /* 0x020fe200000100a0 */
[----:B------:R-:W-:Y:S01]  /*9df0*/  MOV R3, R148 ;  /* 0x0000009400037202 */ /* 0x000fe20000000f00 */
[----:B------:R-:W-:Y:S02]  /*9e00*/  FFMA.FTZ R0, R0, R116, R155 ;  /* 0x0000007400007223 */ /* 0x000fe4000001009b */
[C---:B------:R-:W-:Y:S04]  /*9e10*/  HMMA.16816.F32.BF16 R116, R176.reuse, R132, R8 ;  /* 0x00000084b074723c */ /* 0x040fe80000041808 */
[----:B------:R-:W-:Y:S02]  /*9e20*/  FADD.FTZ R3, R3, R101 ;  /* 0x0000006503037221 */ /* 0x000fe40000010000 */
[----:B------:R-:W-:Y:S01]  /*9e30*/  IMAD.MOV.U32 R101, RZ, RZ, R104 ;  /* 0x000000ffff657224 */ /* 0x000fe200078e0068 */
[----:B------:R-:W-:Y:S01]  /*9e40*/  MOV R10, R145 ;  /* 0x00000091000a7202 */ /* 0x000fe20000000f00 */
[-C--:B------:R-:W-:Y:S04]  /*9e50*/  HMMA.16816.F32.BF16 R120, R176, R134.reuse, R12 ;  /* 0x00000086b078723c */ /* 0x080fe8000004180c */
[----:B------:R-:W-:Y:S01]  /*9e60*/  FADD.FTZ R10, R10, R3 ;  /* 0x000000030a0a7221 */ /* 0x000fe20000010000 */
[----:B------:R-:W-:Y:S01]  /*9e70*/  MOV R9, R144 ;  /* 0x0000009000097202 */ /* 0x000fe20000000f00 */
[----:B------:R-:W-:Y:S01]  /*9e80*/  IMAD.MOV.U32 R11, RZ, RZ, R146 ;  /* 0x000000ffff0b7224 */ /* 0x000fe200078e0092 */
[----:B------:R-:W-:Y:S01]  /*9e90*/  MOV R13, R138 ;  /* 0x0000008a000d7202 */ /* 0x000fe20000000f00 */
[C---:B------:R-:W-:Y:S01]  /*9ea0*/  HMMA.16816.F32.BF16 R124, R108.reuse, R134, R16 ;  /* 0x000000866c7c723c */ /* 0x040fe20000041810 */
[----:B------:R-:W3:Y:S03]  /*9eb0*/  LDL R19, [R1+0x40] ;  /* 0x0000400001137983 */ /* 0x000ee60000100800 */
[----:B------:R-:W-:Y:S01]  /*9ec0*/  IMAD.MOV.U32 R15, RZ, RZ, R136 ;  /* 0x000000ffff0f7224 */ /* 0x000fe200078e0088 */
[----:B------:R-:W-:Y:S01]  /*9ed0*/  MOV R14, R137 ;  /* 0x00000089000e7202 */ /* 0x000fe20000000f00 */
[----:B------:R-:W-:Y:S01]  /*9ee0*/  FADD.FTZ R0, R13, R0 ;  /* 0x000000000d007221 */ /* 0x000fe20000010000 */
[----:B------:R-:W-:Y:S01]  /*9ef0*/  MOV R8, R147 ;  /* 0x0000009300087202 */ /* 0x000fe20000000f00 */
[-C--:B-1----:R-:W-:Y:S04]  /*9f00*/  HMMA.16816.F32.BF16 R128, R108, R140.reuse, R20 ;  /* 0x0000008c6c80723c */ /* 0x082fe80000041814 */
[----:B------:R-:W-:Y:S02]  /*9f10*/  IMAD.MOV.U32 R12, RZ, RZ, R139 ;  /* 0x000000ffff0c7224 */ /* 0x000fe400078e008b */
[----:B------:R-:W-:Y:S01]  /*9f20*/  FADD.FTZ R8, R8, R100 ;  /* 0x0000006408087221 */ /* 0x000fe20000010000 */
[----:B------:R-:W-:Y:S01]  /*9f30*/  MOV R100, R105 ;  /* 0x0000006900647202 */ /* 0x000fe20000000f00 */
        /* <DEDUP_REMOVED lines=33> */
[----:B------:R-:W-:Y:S01]  /*a150*/  FADD.FTZ R10, R236, R3 ;  /* 0x00000003ec0a7221 */ /* 0x000fe20000010000 */
[-C--:B------:R-:W-:Y:S03]  /*a160*/  HMMA.16816.F32.BF16 R68, R108, R180.reuse, R68 ;  /* 0x000000b46c44723c */ /* 0x080fe60000041844 */
[----:B------:R-:W-:Y:S02]  /*a170*/  FADD.FTZ R9, R234, R2 ;  /* 0x00000002ea097221 */ /* 0x000fe40000010000 */
[----:B------:R-:W-:Y:S02]  /*a180*/  FADD.FTZ R8, R232, R0 ;  /* 0x00000000e8087221 */ /* 0x000fe40000010000 */
[----:B------:R-:W-:Y:S01]  /*a190*/  FADD.FTZ R3, R231, R11 ;  /* 0x0000000be7037221 */ /* 0x000fe20000010000 */
        /* <DEDUP_REMOVED lines=12> */
[-C--:B--2---:R-:W-:Y:S03]  /*a260*/  HMMA.16816.F32.BF16 R84, R108, R4.reuse, R84 ;  /* 0x000000046c54723c */ /* 0x084fe60000041854 */
        /* <DEDUP_REMOVED lines=25> */
[----:B------:R-:W-:Y:S01]  /*a400*/  MOV R107, R102 ;  /* 0x00000066006b7202 */ /* 0x000fe20000000f00 */
[----:B------:R-:W-:Y:S01]  /*a410*/  FADD.FTZ R0, R184, R0 ;  /* 0x00000000b8007221 */ /* 0x000fe20000010000 */
[----:B------:R1:W-:Y:S04]  /*a420*/  STL [R1+0x18], R3 ;  /* 0x0000180301007387 */ /* 0x0003e80000100800 */
[----:B------:R1:W-:Y:S04]  /*a430*/  STL [R1+0x1c], R2 ;  /* 0x00001c0201007387 */ /* 0x0003e80000100800 */
[----:B------:R1:W-:Y:S01]  /*a440*/  STL [R1+0x20], R0 ;  /* 0x0000200001007387 */ /* 0x0003e20000100800 */
[----:B---3--:R-:W-:Y:S02]  /*a450*/  ISETP.GT.AND P0, PT, R225, R19, PT ;  /* 0x00000013e100720c */ /* 0x008fe40003f04270 */
[----:B------:R-:W-:Y:S11]  /*a460*/  MOV R225, R204 ;  /* 0x000000cc00e17202 */ /* 0x000ff60000000f00 */
[----:B-1----:R-:W-:-:S05]  /*a470*/  @P0 BRA `(.L_x_623) ;  /* 0xffffb7d000000947 */ /* 0x002fca000383ffff */
.L_x_622:
[----:B------:R-:W-:-:S13]  /*a480*/  ISETP.GE.AND P0, PT, R204, RZ, PT ;  /* 0x000000ffcc00720c */ /* 0x000fda0003f06270 */
[----:B------:R-:W-:Y:S05]  /*a490*/  @!P0 BRA `(.L_x_624) ;  /* 0x00003ee000008947 */ /* 0x000fea0003800000 */
[----:B------:R-:W2:Y:S01]  /*a4a0*/  LDL.64 R14, [R1+0x58] ;  /* 0x00005800010e7983 */ /* 0x000ea20000100a00 */
[----:B------:R-:W-:-:S03]  /*a4b0*/  ULDC.64 UR4, c[0x0][0x208] ;  /* 0x0000820000047ab9 */ /* 0x000fc60000000a00 */
[----:B-1----:R-:W3:Y:S04]  /*a4c0*/  LDL.64 R6, [R1+0x60] ;  /* 0x0000600001067983 */ /* 0x002ee80000100a00 */
[----:B------:R-:W4:Y:S04]  /*a4d0*/  LDL.64 R4, [R1+0x50] ;  /* 0x0000500001047983 */ /* 0x000f280000100a00 */
[----:B------:R-:W5:Y:S01]  /*a4e0*/  LDL.64 R8, [R1+0x48] ;  /* 0x0000480001087983 */ /* 0x000f620000100a00 */
[----:B------:R-:W-:Y:S01]  /*a4f0*/  IMAD.MOV.U32 R3, RZ, RZ, R104 ;  /* 0x000000ffff037224 */ /* 0x000fe200078e0068 */
[----:B------:R-:W-:Y:S01]  /*a500*/  MOV R107, R102 ;  /* 0x00000066006b7202 */ /* 0x000fe20000000f00 */
[----:B------:R-:W-:-:S02]  /*a510*/  IMAD.MOV.U32 R2, RZ, RZ, R105 ;  /* 0x000000ffff027224 */ /* 0x000fc400078e0069 */
[----:B------:R-:W-:Y:S01]  /*a520*/  IMAD.MOV.U32 R106, RZ, RZ, R103 ;  /* 0x000000ffff6a7224 */ /* 0x000fe200078e0067 */
[----:B------:R-:W-:Y:S02]  /*a530*/  USHF.L.U64.HI UR5, UR4, 0x5, UR5 ;  /* 0x0000000504057899 */ /* 0x000fe40008010205 */
[----:B------:R-:W-:Y:S01]  /*a540*/  USHF.L.U32 UR4, UR4, 0x5, URZ ;  /* 0x0000000504047899 */ /* 0x000fe2000800063f */
[----:B--2---:R-:W-:Y:S02]  /*a550*/  IADD3 R11, P1, R14, 0x20, RZ ;  /* 0x000000200e0b7810 */ /* 0x004fe40007f3e0ff */
[----:B---3--:R-:W-:-:S03]  /*a560*/  IADD3 R10, P2, R6, 0x40, RZ ;  /* 0x00000040060a7810 */ /* 0x008fc60007f5e0ff */
[----:B------:R1:W-:Y:S01]  /*a570*/  STL [R1+0x30], R11 ;  /* 0x0000300b01007387 */ /* 0x0003e20000100800 */
[----:B------:R-:W-:Y:S02]  /*a580*/  IADD3 R0, P0, R14, 0x40, RZ ;  /* 0x000000400e007810 */ /* 0x000fe40007f1e0ff */
[----:B------:R-:W-:-:S03]  /*a590*/  IADD3 R12, P3, R6, 0x20, RZ ;  /* 0x00000020060c7810 */ /* 0x000fc60007f7e0ff */
[----:B------:R5:W-:Y:S01]  /*a5a0*/  STL [R1+0x28], R0 ;  /* 0x0000280001007387 */ /* 0x000be20000100800 */
[----:B----4-:R-:W-:Y:S02]  /*a5b0*/  IADD3.X R13, RZ, R5, RZ, P3, !PT ;  /* 0x00000005ff0d7210 */ /* 0x010fe40001ffe4ff */
[----:B------:R-:W-:Y:S01]  /*a5c0*/  MOV R4, R6 ;  /* 0x0000000600047202 */ /* 0x000fe20000000f00 */
[----:B-1----:R-:W-:-:S05]  /*a5d0*/  IMAD.X R11, RZ, RZ, R5, P2 ;  /* 0x000000ffff0b7224 */ /* 0x002fca00010e0605 */
[----:B------:R1:W-:Y:S01]  /*a5e0*/  STL.64 [R1], R10 ;  /* 0x0000000a01007387 */ /* 0x0003e20000100a00 */
[----:B-----5:R-:W-:-:S03]  /*a5f0*/  IMAD.X R0, RZ, RZ, R9, P0 ;  /* 0x000000ffff007224 */ /* 0x020fc600000e0609 */
[----:B------:R2:W-:Y:S04]  /*a600*/  STL.64 [R1+0x8], R12 ;  /* 0x0000080c01007387 */ /* 0x0005e80000100a00 */
[----:B------:R2:W-:Y:S01]  /*a610*/  STL [R1+0x24], R0 ;  /* 0x0000240001007387 */ /* 0x0005e20000100800 */
[----:B-1----:R-:W-:-:S05]  /*a620*/  IADD3.X R10, RZ, R9, RZ, P1, !PT ;  /* 0x00000009ff0a7210 */ /* 0x002fca0000ffe4ff */
[----:B------:R2:W-:Y:S04]  /*a630*/  STL [R1+0x2c], R10 ;  /* 0x00002c0a01007387 */ /* 0x0005e80000100800 */
[----:B------:R2:W-:Y:S02]  /*a640*/  STL.64 [R1+0x50], R4 ;  /* 0x0000500401007387 */ /* 0x0005e40000100a00 */
.L_x_625:
[----:B---3--:R-:W3:Y:S01]  /*a650*/  LDL.64 R190, [R1+0x50] ;  /* 0x0000500001be7983 */ /* 0x008ee20000100a00 */
[----:B------:R-:W-:Y:S04]  /*a660*/  DEPBAR.LE SB0, 0x0 ;  /* 0x000080000000791a */ /* 0x000fe80000000000 */
[----:B------:R-:W-:Y:S01]  /*a670*/  MOV R53, 0x6 ;  /* 0x0000000600357802 */ /* 0x000fe20000000f00 */
[----:B------:R-:W4:Y:S01]  /*a680*/  LDL.64 R206, [R1+0x8] ;  /* 0x0000080001ce7983 */ /* 0x000f220000100a00 */
[----:B------:R-:W-:Y:S02]  /*a690*/  MOV R52, c[0x0][0x208] ;  /* 0x0000820000347a02 */ /* 0x000fe40000000f00 */
[----:B------:R-:W-:Y:S02]  /*a6a0*/  MOV R189, c[0x0][0x208] ;  /* 0x0000820000bd7a02 */ /* 0x000fe40000000f00 */
[----:B------:R-:W-:Y:S01]  /*a6b0*/  SHF.L.U64.HI R52, R52, R53, c[0x0][0x20c] ;  /* 0x0000830034347619 */ /* 0x000fe20000010235 */
[----:B------:R-:W5:Y:S01]  /*a6c0*/  LDL.64 R202, [R1] ;  /* 0x0000000001ca7983 */ /* 0x000f620000100a00 */
[----:B------:R-:W-:Y:S02]  /*a6d0*/  SHF.L.U32 R189, R189, 0x6, RZ ;  /* 0x00000006bdbd7819 */ /* 0x000fe400000006ff */
[----:B--2---:R-:W-:Y:S01]  /*a6e0*/  SHF.R.S32.HI R0, RZ, 0x1f, R204 ;  /* 0x0000001fff007819 */ /* 0x004fe200000114cc */
[----:B------:R-:W-:Y:S02]  /*a6f0*/  IMAD R188, R52, R204, RZ ;  /* 0x000000cc34bc7224 */ /* 0x000fe400078e02ff */
[----:B------:R-:W2:Y:S01]  /*a700*/  LDL.64 R194, [R1+0x60] ;  /* 0x0000600001c27983 */ /* 0x000ea20000100a00 */
[-C--:B------:R-:W-:Y:S04]  /*a710*/  IMAD.WIDE.U32 R186, R204, R189.reuse, UR4 ;  /* 0x00000004ccba7e25 */ /* 0x080fe8000f8e00bd */
[-C--:B------:R-:W-:Y:S01]  /*a720*/  IMAD R188, R0, R189.reuse, R188 ;  /* 0x000000bd00bc7224 */ /* 0x080fe200078e02bc */
[----:B------:R-:W-:Y:S08]  /*a730*/  BAR.SYNC.DEFER_BLOCKING 0x0 ;  /* 0x0000000000007b1d */ /* 0x000ff00000010000 */
[----:B------:R-:W-:Y:S08]  /*a740*/  LDSM.16.M88.4 R64, [R211+0x6100] ;  /* 0x00610000d340783b */ /* 0x000ff00000000200 */
[----:B------:R-:W1:Y:S08]  /*a750*/  LDSM.16.M88.4 R16, [R208+0x3100] ;  /* 0x00310000d010783b */ /* 0x000e700000000200 */
[----:B------:R-:W1:Y:S08]  /*a760*/  LDSM.16.M88.4 R60, [R211+0x7100] ;  /* 0x00710000d33c783b */ /* 0x000e700000000200 */
[----:B------:R-:W1:Y:S08]  /*a770*/  LDSM.16.M88.4 R32, [R208+0x3500] ;  /* 0x00350000d020783b */ /* 0x000e700000000200 */
[----:B------:R-:W1:Y:S08]  /*a780*/  LDSM.16.M88.4 R48, [R208+0x3900] ;  /* 0x00390000d030783b */ /* 0x000e700000000200 */
[----:B------:R-:W1:Y:S02]  /*a790*/  LDSM.16.M88.4 R100, [R208+0x3d00] ;  /* 0x003d0000d064783b */ /* 0x000e640000000200 */
[-C--:B-1----:R-:W-:Y:S06]  /*a7a0*/  HMMA.16816.F32.BF16 R4, R64, R16.reuse, RZ ;  /* 0x000000104004723c */ /* 0x082fec00000418ff */
[----:B------:R-:W-:Y:S02]  /*a7b0*/  LDSM.16.M88.4 R108, [R212+0x6100] ;  /* 0x00610000d46c783b */ /* 0x000fe40000000200 */
[C---:B------:R-:W-:Y:S06]  /*a7c0*/  HMMA.16816.F32.BF16 R8, R60.reuse, R16, RZ ;  /* 0x000000103c08723c */ /* 0x040fec00000418ff */
[----:B------:R-:W1:Y:S02]  /*a7d0*/  LDSM.16.M88.4 R176, [R213] ;  /* 0x00000000d5b0783b */ /* 0x000e640000000200 */
[-C--:B------:R-:W-:Y:S06]  /*a7e0*/  HMMA.16816.F32.BF16 R12, R60, R18.reuse, RZ ;  /* 0x000000123c0c723c */ /* 0x080fec00000418ff */
[----:B------:R-:W1:Y:S02]  /*a7f0*/  LDSM.16.M88.4 R180, [R212+0x7100] ;  /* 0x00710000d4b4783b */ /* 0x000e640000000200 */
        /* <DEDUP_REMOVED lines=12> */
[----:B------:R-:W-:Y:S08]  /*a8c0*/  HMMA.16816.F32.BF16 R64, R64, R102, RZ ;  /* 0x000000664040723c */ /* 0x000ff000000418ff */
[-C--:B-1----:R-:W-:Y:S08]  /*a8d0*/  HMMA.16816.F32.BF16 R4, R108, R176.reuse, R4 ;  /* 0x000000b06c04723c */ /* 0x082ff00000041804 */
[C---:B------:R-:W-:Y:S08]  /*a8e0*/  HMMA.16816.F32.BF16 R8, R180.reuse, R176, R8 ;  /* 0x000000b0b408723c */ /* 0x040ff00000041808 */
[-C--:B------:R-:W-:Y:S08]  /*a8f0*/  HMMA.16816.F32.BF16 R12, R180, R178.reuse, R12 ;  /* 0x000000b2b40c723c */ /* 0x080ff0000004180c */
[C---:B------:R-:W-:Y:S04]  /*a900*/  HMMA.16816.F32.BF16 R16, R108.reuse, R178, R16 ;  /* 0x000000b26c10723c */ /* 0x040fe80000041810 */
[-C--:B---3--:R-:W-:Y:S05]  /*a910*/  IMAD.WIDE.U32 R184, R204, R189.reuse, R190 ;  /* 0x000000bdccb87225 */ /* 0x088fea00078e00be */
[----:B------:R-:W-:Y:S03]  /*a920*/  LEA R192, P1, R184, c[0x0][0x1f8], 0x1 ;  /* 0x00007e00b8c07a11 */ /* 0x000fe600078208ff */
[-C--:B----4-:R-:W-:Y:S01]  /*a930*/  IMAD.WIDE.U32 R104, R204, R189.reuse, R206 ;  /* 0x000000bdcc687225 */ /* 0x090fe200078e00ce */
[----:B------:R-:W-:Y:S04]  /*a940*/  IADD3 R0, R185, R188, RZ ;  /* 0x000000bcb9007210 */ /* 0x000fe80007ffe0ff */
[----:B------:R-:W-:Y:S01]  /*a950*/  LEA R200, P0, R104, c[0x0][0x1f8], 0x1 ;  /* 0x00007e0068c87a11 */ /* 0x000fe200078008ff */
[----:B-----5:R-:W-:Y:S01]  /*a960*/  IMAD.WIDE.U32 R100, R204, R189, R202 ;  /* 0x000000bdcc647225 */ /* 0x020fe200078e00ca */
[----:B------:R-:W-:Y:S02]  /*a970*/  IADD3 R105, R188, R105, RZ ;  /* 0x00000069bc697210 */ /* 0x000fe40007ffe0ff */
[----:B------:R-:W-:Y:S02]  /*a980*/  LEA.HI.X R193, R184, c[0x0][0x1fc], R0, 0x1, P1 ;  /* 0x00007f00b8c17a11 */ /* 0x000fe400008f0c00 */
[----:B------:R-:W-:Y:S02]  /*a990*/  IADD3 R0, R188, R187, RZ ;  /* 0x000000bbbc007210 */ /* 0x000fe40007ffe0ff */
[----:B------:R-:W-:Y:S02]  /*a9a0*/  LEA.HI.X R201, R104, c[0x0][0x1fc], R105, 0x1, P0 ;  /* 0x00007f0068c97a11 */ /* 0x000fe400000f0c69 */
[-C--:B--2---:R-:W-:Y:S02]  /*a9b0*/  IADD3 R104, P0, R194, R186.reuse, RZ ;  /* 0x000000bac2687210 */ /* 0x084fe40007f1e0ff */
[----:B------:R-:W-:Y:S02]  /*a9c0*/  LEA R198, P3, R100, c[0x0][0x1f8], 0x1 ;  /* 0x00007e0064c67a11 */ /* 0x000fe400078608ff */
[----:B------:R-:W-:Y:S02]  /*a9d0*/  IADD3 R188, R188, R101, RZ ;  /* 0x00000065bcbc7210 */ /* 0x000fe40007ffe0ff */
[----:B------:R-:W-:Y:S02]  /*a9e0*/  LEA R194, P2, R104, c[0x0][0x1f8], 0x1 ;  /* 0x00007e0068c27a11 */ /* 0x000fe400078408ff */
[----:B------:R-:W-:Y:S02]  /*a9f0*/  IADD3.X R101, R0, R191, RZ, P0, !PT ;  /* 0x000000bf00657210 */ /* 0x000fe400007fe4ff */
[----:B------:R-:W-:Y:S02]  /*aa00*/  LEA.HI.X R199, R100, c[0x0][0x1fc], R188, 0x1, P3 ;  /* 0x00007f0064c77a11 */ /* 0x000fe400018f0cbc */
[----:B------:R-:W-:Y:S01]  /*aa10*/  LEA.HI.X R195, R104, c[0x0][0x1fc], R101, 0x1, P2 ;  /* 0x00007f0068c37a11 */ /* 0x000fe200010f0c65 */
[----:B------:R-:W-:Y:S01]  /*aa20*/  LDSM.16.M88.4 R188, [R222] ;  /* 0x00000000debc783b */ /* 0x000fe20000000200 */
[-C--:B------:R-:W-:Y:S02]  /*aa30*/  IADD3 R105, P1, R206, R186.reuse, RZ ;  /* 0x000000bace697210 */ /* 0x080fe40007f3e0ff */
[----:B------:R-:W-:Y:S02]  /*aa40*/  IADD3 R196, P0, R202, R186, RZ ;  /* 0x000000bacac47210 */ /* 0x000fe40007f1e0ff */
[C---:B------:R-:W-:Y:S02]  /*aa50*/  IADD3.X R104, R0.reuse, R207, RZ, P1, !PT ;  /* 0x000000cf00687210 */ /* 0x040fe40000ffe4ff */
[----:B------:R-:W-:Y:S01]  /*aa60*/  IADD3.X R0, R0, R203, RZ, P0, !PT ;  /* 0x000000cb00007210 */ /* 0x000fe200007fe4ff */
[----:B------:R-:W1:Y:S01]  /*aa70*/  LDSM.16.M88.4 R100, [R224] ;  /* 0x00000000e064783b */ /* 0x000e620000000200 */
[C---:B------:R-:W-:Y:S02]  /*aa80*/  ISETP.GT.AND P0, PT, R204.reuse, RZ, PT ;  /* 0x000000ffcc00720c */ /* 0x040fe40003f04270 */
[----:B------:R-:W-:Y:S05]  /*aa90*/  IADD3 R204, R204, -0x1, RZ ;  /* 0xffffffffcccc7810 */ /* 0x000fea0007ffe0ff */
[----:B------:R-:W2:Y:S08]  /*aaa0*/  LDSM.16.M88.4 R184, [R223] ;  /* 0x00000000dfb8783b */ /* 0x000eb00000000200 */
[----:B------:R-:W-:Y:S01]  /*aab0*/  @!PT LDS RZ, [RZ] ;  /* 0x00000000fffff984 */ /* 0x000fe20000000800 */
[----:B------:R-:W-:Y:S01]  /*aac0*/  @!PT LDS RZ, [RZ] ;  /* 0x00000000fffff984 */ /* 0x000fe20000000800 */
[----:B------:R-:W-:Y:S01]  /*aad0*/  @!PT LDS RZ, [RZ] ;  /* 0x00000000fffff984 */ /* 0x000fe20000000800 */
[----:B------:R3:W-:Y:S08]  /*aae0*/  LDGSTS.E.BYPASS.LTC128B.128 [R226+0x100], [R192.64], !P6 ;  /* 0x00100000c0e27fae */ /* 0x0007f0000f101d46 */
[----:B------:R4:W-:Y:S08]  /*aaf0*/  LDGSTS.E.BYPASS.LTC128B.128 [R226+0x1100], [R200.64], !P5 ;  /* 0x01100000c8e27fae */ /* 0x0009f0000e901d46 */
[----:B------:R5:W-:Y:S01]  /*ab00*/  LDGSTS.E.BYPASS.LTC128B.128 [R226+0x2100], [R198.64], !P4 ;  /* 0x02100000c6e27fae */ /* 0x000be2000e101d46 */
[-C--:B-1----:R-:W-:Y:S07]  /*ab10*/  HMMA.16816.F32.BF16 R20, R108, R100.reuse, R20 ;  /* 0x000000646c14723c */ /* 0x082fee0000041814 */
[----:B------:R1:W-:Y:S01]  /*ab20*/  LDGSTS.E.BYPASS.LTC128B.128 [R226+0x900], [R194.64], !P6 ;  /* 0x00900000c2e27fae */ /* 0x0003e2000f101d46 */
[C---:B---3--:R-:W-:Y:S04]  /*ab30*/  LEA R192, P2, R105.reuse, c[0x0][0x1f8], 0x1 ;  /* 0x00007e0069c07a11 */ /* 0x048fe800078408ff */
[----:B------:R-:W-:Y:S01]  /*ab40*/  LEA.HI.X R193, R105, c[0x0][0x1fc], R104, 0x1, P2 ;  /* 0x00007f0069c17a11 */ /* 0x000fe200010f0c68 */
[C---:B------:R-:W-:Y:S04]  /*ab50*/  HMMA.16816.F32.BF16 R24, R180.reuse, R100, R24 ;  /* 0x00000064b418723c */ /* 0x040fe80000041818 */
[----:B------:R1:W-:Y:S01]  /*ab60*/  LDGSTS.E.BYPASS.LTC128B.128 [R226+0x1900], [R192.64], !P5 ;  /* 0x01900000c0e27fae */ /* 0x0003e2000e901d46 */
[C---:B------:R-:W-:Y:S03]  /*ab70*/  LEA R104, P1, R196.reuse, c[0x0][0x1f8], 0x1 ;  /* 0x00007e00c4687a11 */ /* 0x040fe600078208ff */
[-C--:B------:R-:W-:Y:S04]  /*ab80*/  HMMA.16816.F32.BF16 R28, R180, R102.reuse, R28 ;  /* 0x00000066b41c723c */ /* 0x080fe8000004181c */
[----:B------:R-:W-:Y:S04]  /*ab90*/  LEA.HI.X R105, R196, c[0x0][0x1fc], R0, 0x1, P1 ;  /* 0x00007f00c4697a11 */ /* 0x000fe800008f0c00 */
[C---:B------:R-:W-:Y:S01]  /*aba0*/  HMMA.16816.F32.BF16 R32, R108.reuse, R102, R32 ;  /* 0x000000666c20723c */ /* 0x040fe20000041820 */
[----:B------:R3:W-:Y:S07]  /*abb0*/  LDGSTS.E.BYPASS.LTC128B.128 [R226+0x2900], [R104.64], !P4 ;  /* 0x0290000068e27fae */ /* 0x0007ee000e101d46 */
[-C--:B--2---:R-:W-:Y:S01]  /*abc0*/  HMMA.16816.F32.BF16 R36, R108, R184.reuse, R36 ;  /* 0x000000b86c24723c */ /* 0x084fe20000041824 */
[----:B-----5:R-:W-:Y:S07]  /*abd0*/  LDSM.16.M88.4 R196, [R208+0x4100] ;  /* 0x00410000d0c4783b */ /* 0x020fee0000000200 */
[C---:B------:R-:W-:Y:S01]  /*abe0*/  HMMA.16816.F32.BF16 R40, R180.reuse, R184, R40 ;  /* 0x000000b8b428723c */ /* 0x040fe20000041828 */
[----:B------:R-:W0:Y:S07]  /*abf0*/  LDGDEPBAR ;  /* 0x00000000000079af */ /* 0x000e2e0000000000 */
[-C--:B------:R-:W-:Y:S01]  /*ac00*/  HMMA.16816.F32.BF16 R44, R180, R186.reuse, R44 ;  /* 0x000000bab42c723c */ /* 0x080fe2000004182c */
[----:B-1----:R-:W1:Y:S07]  /*ac10*/  LDSM.16.M88.4 R192, [R211+0x8100] ;  /* 0x00810000d3c0783b */ /* 0x002e6e0000000200 */
[C---:B------:R-:W-:Y:S01]  /*ac20*/  HMMA.16816.F32.BF16 R48, R108.reuse, R186, R48 ;  /* 0x000000ba6c30723c */ /* 0x040fe20000041830 */
[----:B----4-:R-:W2:Y:S07]  /*ac30*/  LDSM.16.M88.4 R200, [R211+0x9100] ;  /* 0x00910000d3c8783b */ /* 0x010eae0000000200 */
[-C--:B------:R-:W-:Y:S01]  /*ac40*/  HMMA.16816.F32.BF16 R52, R108, R188.reuse, R52 ;  /* 0x000000bc6c34723c */ /* 0x080fe20000041834 */
[----:B------:R-:W4:Y:S07]  /*ac50*/  LDSM.16.M88.4 R176, [R208+0x4500] ;  /* 0x00450000d0b0783b */ /* 0x000f2e0000000200 */
[C---:B------:R-:W-:Y:S01]  /*ac60*/  HMMA.16816.F32.BF16 R56, R180.reuse, R188, R56 ;  /* 0x000000bcb438723c */ /* 0x040fe20000041838 */
[----:B------:R-:W5:Y:S07]  /*ac70*/  LDSM.16.M88.4 R100, [R208+0x4900] ;  /* 0x00490000d064783b */ /* 0x000f6e0000000200 */
[-C--:B------:R-:W-:Y:S01]  /*ac80*/  HMMA.16816.F32.BF16 R60, R180, R190.reuse, R60 ;  /* 0x000000beb43c723c */ /* 0x080fe2000004183c */
[----:B------:R-:W-:Y:S07]  /*ac90*/  LDSM.16.M88.4 R180, [R212+0x8100] ;  /* 0x00810000d4b4783b */ /* 0x000fee0000000200 */
[----:B------:R-:W-:Y:S01]  /*aca0*/  HMMA.16816.F32.BF16 R64, R108, R190, R64 ;  /* 0x000000be6c40723c */ /* 0x000fe20000041840 */
[----:B------:R-:W3:Y:S07]  /*acb0*/  LDSM.16.M88.4 R108, [R208+0x4d00] ;  /* 0x004d0000d06c783b */ /* 0x000eee0000000200 */
[-C--:B-1----:R-:W-:Y:S01]  /*acc0*/  HMMA.16816.F32.BF16 R4, R192, R196.reuse, R4 ;  /* 0x000000c4c004723c */ /* 0x082fe20000041804 */
[----:B------:R-:W1:Y:S07]  /*acd0*/  LDSM.16.M88.4 R184, [R221] ;  /* 0x00000000ddb8783b */ /* 0x000e6e0000000200 */
[C---:B--2---:R-:W-:Y:S01]  /*ace0*/  HMMA.16816.F32.BF16 R8, R200.reuse, R196, R8 ;  /* 0x000000c4c808723c */ /* 0x044fe20000041808 */
[----:B------:R-:W2:Y:S07]  /*acf0*/  LDSM.16.M88.4 R188, [R212+0x9100] ;  /* 0x00910000d4bc783b */ /* 0x000eae0000000200 */
[-C--:B------:R-:W-:Y:S08]  /*ad00*/  HMMA.16816.F32.BF16 R12, R200, R198.reuse, R12 ;  /* 0x000000c6c80c723c */ /* 0x080ff0000004180c */
[C---:B------:R-:W-:Y:S01]  /*ad10*/  HMMA.16816.F32.BF16 R16, R192.reuse, R198, R16 ;  /* 0x000000c6c010723c */ /* 0x040fe20000041810 */
[----:B------:R-:W1:Y:S07]  /*ad20*/  LDSM.16.M88.4 R196, [R220] ;  /* 0x00000000dcc4783b */ /* 0x000e6e0000000200 */
[-C--:B----4-:R-:W-:Y:S08]  /*ad30*/  HMMA.16816.F32.BF16 R20, R192, R176.reuse, R20 ;  /* 0x000000b0c014723c */ /* 0x090ff00000041814 */
[C---:B------:R-:W-:Y:S08]  /*ad40*/  HMMA.16816.F32.BF16 R24, R200.reuse, R176, R24 ;  /* 0x000000b0c818723c */ /* 0x040ff00000041818 */
[-C--:B------:R-:W-:Y:S08]  /*ad50*/  HMMA.16816.F32.BF16 R28, R200, R178.reuse, R28 ;  /* 0x000000b2c81c723c */ /* 0x080ff0000004181c */
[C---:B------:R-:W-:Y:S01]  /*ad60*/  HMMA.16816.F32.BF16 R32, R192.reuse, R178, R32 ;  /* 0x000000b2c020723c */ /* 0x040fe20000041820 */
[----:B------:R-:W4:Y:S07]  /*ad70*/  LDSM.16.M88.4 R176, [R219] ;  /* 0x00000000dbb0783b */ /* 0x000f2e0000000200 */
[-C--:B-----5:R-:W-:Y:S08]  /*ad80*/  HMMA.16816.F32.BF16 R36, R192, R100.reuse, R36 ;  /* 0x00000064c024723c */ /* 0x0a0ff00000041824 */
[C---:B------:R-:W-:Y:S08]  /*ad90*/  HMMA.16816.F32.BF16 R40, R200.reuse, R100, R40 ;  /* 0x00000064c828723c */ /* 0x040ff00000041828 */
[-C--:B------:R-:W-:Y:S08]  /*ada0*/  HMMA.16816.F32.BF16 R44, R200, R102.reuse, R44 ;  /* 0x00000066c82c723c */ /* 0x080ff0000004182c */
[C---:B------:R-:W-:Y:S01]  /*adb0*/  HMMA.16816.F32.BF16 R48, R192.reuse, R102, R48 ;  /* 0x00000066c030723c */ /* 0x040fe20000041830 */
[----:B------:R-:W5:Y:S07]  /*adc0*/  LDSM.16.M88.4 R100, [R218] ;  /* 0x00000000da64783b */ /* 0x000f6e0000000200 */
[-C--:B---3--:R-:W-:Y:S08]  /*add0*/  HMMA.16816.F32.BF16 R52, R192, R108.reuse, R52 ;  /* 0x0000006cc034723c */ /* 0x088ff00000041834 */
[C---:B------:R-:W-:Y:S08]  /*ade0*/  HMMA.16816.F32.BF16 R56, R200.reuse, R108, R56 ;  /* 0x0000006cc838723c */ /* 0x040ff00000041838 */
[-C--:B------:R-:W-:Y:S08]  /*adf0*/  HMMA.16816.F32.BF16 R60, R200, R110.reuse, R60 ;  /* 0x0000006ec83c723c */ /* 0x080ff0000004183c */
[----:B------:R-:W-:Y:S01]  /*ae00*/  HMMA.16816.F32.BF16 R64, R192, R110, R64 ;  /* 0x0000006ec040723c */ /* 0x000fe20000041840 */
[----:B------:R-:W-:Y:S07]  /*ae10*/  LDSM.16.M88.4 R108, [R211+0xa100] ;  /* 0x00a10000d36c783b */ /* 0x000fee0000000200 */
[-C--:B-1----:R-:W-:Y:S01]  /*ae20*/  HMMA.16816.F32.BF16 R4, R180, R184.reuse, R4 ;  /* 0x000000b8b404723c */ /* 0x082fe20000041804 */
[----:B------:R-:W-:Y:S07]  /*ae30*/  LDSM.16.M88.4 R192, [R211+0xb100] ;  /* 0x00b10000d3c0783b */ /* 0x000fee0000000200 */
[C---:B--2---:R-:W-:Y:S08]  /*ae40*/  HMMA.16816.F32.BF16 R8, R188.reuse, R184, R8 ;  /* 0x000000b8bc08723c */ /* 0x044ff00000041808 */
        /* <DEDUP_REMOVED lines=12> */
[----:B------:R-:W2:Y:S07]  /*af10*/  LDSM.16.M88.4 R176, [R208+0x5500] ;  /* 0x00550000d0b0783b */ /* 0x000eae0000000200 */
[-C--:B-----5:R-:W-:Y:S08]  /*af20*/  HMMA.16816.F32.BF16 R52, R180, R100.reuse, R52 ;  /* 0x00000064b434723c */ /* 0x0a0ff00000041834 */
        /* <DEDUP_REMOVED lines=46> */
[----:B------:R-:W-:Y:S09]  /*b210*/  FMUL.FTZ R17, R17, c[0x0][0x320] ;  /* 0x0000c80011117a20 */ /* 0x000ff20000410000 */
[----:B------:R1:W-:Y:S10]  /*b220*/  MUFU.TANH R177, R7 ;  /* 0x0000000700b17308 */ /* 0x0003f40000002400 */
[----:B------:R-:W-:Y:S10]  /*b230*/  MUFU.TANH R16, R16 ;  /* 0x0000001000107308 */ /* 0x000ff40000002400 */
[----:B------:R-:W2:Y:S01]  /*b240*/  MUFU.TANH R179, R8 ;  /* 0x0000000800b37308 */ /* 0x000ea20000002400 */
[----:B-1----:R-:W1:Y:S09]  /*b250*/  LDSM.16.M88.4 R4, [R216] ;  /* 0x00000000d804783b */ /* 0x002e720000000200 */
[----:B------:R-:W-:Y:S10]  /*b260*/  MUFU.TANH R17, R17 ;  /* 0x0000001100117308 */ /* 0x000ff40000002400 */
[----:B------:R-:W3:Y:S01]  /*b270*/  MUFU.TANH R188, R9 ;  /* 0x0000000900bc7308 */ /* 0x000ee20000002400 */
[----:B--2---:R-:W-:Y:S09]  /*b280*/  FMNMX.FTZ R0, R179, R106, !PT ;  /* 0x0000006ab3007209 */ /* 0x004ff20007810000 */
[----:B------:R-:W2:Y:S10]  /*b290*/  MUFU.TANH R180, R13 ;  /* 0x0000000d00b47308 */ /* 0x000eb40000002400 */
[----:B------:R-:W-:Y:S01]  /*b2a0*/  MUFU.TANH R189, R10 ;  /* 0x0000000a00bd7308 */ /* 0x000fe20000002400 */
[-C--:B-1----:R-:W-:Y:S03]  /*b2b0*/  HMMA.16816.F32.BF16 R20, R100, R4.reuse, R20 ;  /* 0x000000046414723c */ /* 0x082fe60000041814 */
[----:B---3--:R-:W-:Y:S06]  /*b2c0*/  FMNMX.FTZ R0, R188, R0, !PT ;  /* 0x00000000bc007209 */ /* 0x008fec0007810000 */
[----:B------:R-:W-:Y:S03]  /*b2d0*/  MUFU.TANH R183, R14 ;  /* 0x0000000e00b77308 */ /* 0x000fe60000002400 */
[----:B------:R-:W-:Y:S01]  /*b2e0*/  FMNMX.FTZ R0, R181, R0, !PT ;  /* 0x00000000b5007209 */ /* 0x000fe20007810000 */
[C---:B------:R-:W-:Y:S04]  /*b2f0*/  HMMA.16816.F32.BF16 R24, R184.reuse, R4, R24 ;  /* 0x00000004b818723c */ /* 0x040fe80000041818 */
[----:B--2---:R-:W-:Y:S02]  /*b300*/  FMNMX.FTZ R0, R180, R0, !PT ;  /* 0x00000000b4007209 */ /* 0x004fe40007810000 */
        /* <DEDUP_REMOVED lines=22> */
[----:B------:R3:W-:Y:S01]  /*b470*/  MUFU.TANH R192, R33 ;  /* 0x0000002100c07308 */ /* 0x0007e20000002400 */
[----:B------:R-:W-:Y:S02]  /*b480*/  FMUL.FTZ R35, R35, c[0x0][0x320] ;  /* 0x0000c80023237a20 */ /* 0x000fe40000410000 */
[----:B------:R-:W-:Y:S01]  /*b490*/  FMUL.FTZ R24, R24, c[0x0][0x320] ;  /* 0x0000c80018187a20 */ /* 0x000fe20000410000 */
[----:B--2---:R-:W2:Y:S01]  /*b4a0*/  LDL R23, [R1+0x24] ;  /* 0x0000240001177983 */ /* 0x004ea20000100800 */
[----:B------:R-:W-:Y:S02]  /*b4b0*/  FMUL.FTZ R27, R27, c[0x0][0x320] ;  /* 0x0000c8001b1b7a20 */ /* 0x000fe40000410000 */
[----:B------:R-:W-:Y:S03]  /*b4c0*/  FMUL.FTZ R34, R34, c[0x0][0x320] ;  /* 0x0000c80022227a20 */ /* 0x000fe60000410000 */
[----:B------:R4:W-:Y:S10]  /*b4d0*/  MUFU.TANH R233, R31 ;  /* 0x0000001f00e97308 */ /* 0x0009f40000002400 */
[----:B------:R-:W-:Y:S01]  /*b4e0*/  MUFU.TANH R193, R20 ;  /* 0x0000001400c17308 */ /* 0x000fe20000002400 */
[-C--:B-1----:R-:W-:Y:S01]  /*b4f0*/  HMMA.16816.F32.BF16 R36, R100, R8.reuse, R36 ;  /* 0x000000086424723c */ /* 0x082fe20000041824 */
[----:B---3--:R-:W3:Y:S08]  /*b500*/  LDL R33, [R1+0x30] ;  /* 0x0000300001217983 */ /* 0x008ef00000100800 */
[----:B------:R1:W-:Y:S01]  /*b510*/  MUFU.TANH R191, R32 ;  /* 0x0000002000bf7308 */ /* 0x0003e20000002400 */
[C---:B------:R-:W-:Y:S01]  /*b520*/  HMMA.16816.F32.BF16 R40, R184.reuse, R8, R40 ;  /* 0x00000008b828723c */ /* 0x040fe20000041828 */
[----:B----4-:R-:W4:Y:S06]  /*b530*/  LDL.64 R30, [R1+0x48] ;  /* 0x00004800011e7983 */ /* 0x010f2c0000100a00 */
[----:B------:R-:W-:Y:S02]  /*b540*/  MOV R9, c[0x0][0x1e0] ;  /* 0x0000780000097a02 */ /* 0x000fe40000000f00 */
[----:B------:R-:W5:Y:S01]  /*b550*/  MUFU.TANH R18, R18 ;  /* 0x0000001200127308 */ /* 0x000f620000002400 */
[-C--:B------:R-:W-:Y:S03]  /*b560*/  HMMA.16816.F32.BF16 R44, R184, R10.reuse, R44 ;  /* 0x0000000ab82c723c */ /* 0x080fe6000004182c */
[----:B------:R-:W-:Y:S01]  /*b570*/  SHF.L.U32 R9, R9, 0x5, RZ ;  /* 0x0000000509097819 */ /* 0x000fe200000006ff */
[----:B------:R-:W-:Y:S04]  /*b580*/  FMUL.FTZ R36, R36, c[0x0][0x320] ;  /* 0x0000c80024247a20 */ /* 0x000fe80000410000 */
[C---:B------:R-:W-:Y:S01]  /*b590*/  HMMA.16816.F32.BF16 R48, R100.reuse, R10, R48 ;  /* 0x0000000a6430723c */ /* 0x040fe20000041830 */
[----:B------:R5:W-:Y:S03]  /*b5a0*/  MUFU.TANH R201, R29 ;  /* 0x0000001d00c97308 */ /* 0x000be60000002400 */
[----:B------:R-:W-:Y:S01]  /*b5b0*/  FMUL.FTZ R37, R37, c[0x0][0x320] ;  /* 0x0000c80025257a20 */ /* 0x000fe20000410000 */
[----:B-1----:R-:W2:Y:S01]  /*b5c0*/  LDL R32, [R1+0x28] ;  /* 0x0000280001207983 */ /* 0x002ea20000100800 */
[----:B------:R-:W-:Y:S02]  /*b5d0*/  FMUL.FTZ R38, R38, c[0x0][0x320] ;  /* 0x0000c80026267a20 */ /* 0x000fe40000410000 */
[----:B------:R-:W-:Y:S01]  /*b5e0*/  FMUL.FTZ R39, R39, c[0x0][0x320] ;  /* 0x0000c80027277a20 */ /* 0x000fe20000410000 */
[-C--:B------:R-:W-:Y:S02]  /*b5f0*/  HMMA.16816.F32.BF16 R52, R100, R4.reuse, R52 ;  /* 0x000000046434723c */ /* 0x080fe40000041834 */
[----:B------:R-:W-:Y:S01]  /*b600*/  MUFU.TANH R231, R36 ;  /* 0x0000002400e77308 */ /* 0x000fe20000002400 */
[----:B------:R-:W-:Y:S02]  /*b610*/  FMUL.FTZ R42, R42, c[0x0][0x320] ;  /* 0x0000c8002a2a7a20 */ /* 0x000fe40000410000 */
[----:B------:R-:W-:Y:S02]  /*b620*/  FMUL.FTZ R41, R41, c[0x0][0x320] ;  /* 0x0000c80029297a20 */ /* 0x000fe40000410000 */
[----:B------:R-:W-:Y:S01]  /*b630*/  FMUL.FTZ R46, R46, c[0x0][0x320] ;  /* 0x0000c8002e2e7a20 */ /* 0x000fe20000410000 */
[C---:B------:R-:W-:Y:S04]  /*b640*/  HMMA.16816.F32.BF16 R56, R184.reuse, R4, R56 ;  /* 0x00000004b838723c */ /* 0x040fe80000041838 */
[----:B------:R1:W-:Y:S01]  /*b650*/  MUFU.TANH R232, R37 ;  /* 0x0000002500e87308 */ /* 0x0003e20000002400 */
[----:B------:R-:W-:Y:S02]  /*b660*/  FMUL.FTZ R40, R40, c[0x0][0x320] ;  /* 0x0000c80028287a20 */ /* 0x000fe40000410000 */
[----:B------:R-:W-:Y:S01]  /*b670*/  FMUL.FTZ R50, R50, c[0x0][0x320] ;  /* 0x0000c80032327a20 */ /* 0x000fe20000410000 */
[----:B-----5:R-:W5:Y:S01]  /*b680*/  LDL R29, [R1+0x2c] ;  /* 0x00002c00011d7983 */ /* 0x020f620000100800 */
[-C--:B------:R-:W-:Y:S03]  /*b690*/  HMMA.16816.F32.BF16 R60, R184, R6.reuse, R60 ;  /* 0x00000006b83c723c */ /* 0x080fe6000004183c */
[----:B------:R-:W-:Y:S01]  /*b6a0*/  FMNMX.FTZ R5, R176, R2, !PT ;  /* 0x00000002b0057209 */ /* 0x000fe20007810000 */
[----:B------:R-:W-:Y:S01]  /*b6b0*/  FMUL.FTZ R49, R49, c[0x0][0x320] ;  /* 0x0000c80031317a20 */ /* 0x000fe20000410000 */
[----:B------:R-:W-:Y:S01]  /*b6c0*/  MUFU.TANH R185, R46 ;  /* 0x0000002e00b97308 */ /* 0x000fe20000002400 */
[----:B------:R-:W-:Y:S01]  /*b6d0*/  FMNMX.FTZ R4, R178, R3, !PT ;  /* 0x00000003b2047209 */ /* 0x000fe20007810000 */
[----:B------:R-:W-:Y:S01]  /*b6e0*/  FMUL.FTZ R52, R52, c[0x0][0x320] ;  /* 0x0000c80034347a20 */ /* 0x000fe20000410000 */
[----:B------:R-:W-:Y:S04]  /*b6f0*/  HMMA.16816.F32.BF16 R64, R100, R6, R64 ;  /* 0x000000066440723c */ /* 0x000fe80000041840 */
[----:B------:R-:W-:Y:S01]  /*b700*/  FMUL.FTZ R53, R53, c[0x0][0x320] ;  /* 0x0000c80035357a20 */ /* 0x000fe20000410000 */
[----:B------:R-:W-:Y:S01]  /*b710*/  FMNMX.FTZ R4, R177, R4, !PT ;  /* 0x00000004b1047209 */ /* 0x000fe20007810000 */
[----:B------:R-:W-:Y:S01]  /*b720*/  FMUL.FTZ R54, R54, c[0x0][0x320] ;  /* 0x0000c80036367a20 */ /* 0x000fe20000410000 */
[----:B------:R-:W1:Y:S01]  /*b730*/  MUFU.TANH R194, R21 ;  /* 0x0000001500c27308 */ /* 0x000e620000002400 */
[----:B------:R-:W-:Y:S01]  /*b740*/  FMUL.FTZ R55, R55, c[0x0][0x320] ;  /* 0x0000c80037377a20 */ /* 0x000fe20000410000 */
[----:B------:R-:W-:Y:S01]  /*b750*/  FMNMX.FTZ R4, R18, R4, !PT ;  /* 0x0000000412047209 */ /* 0x000fe20007810000 */
[----:B-1----:R-:W2:Y:S02]  /*b760*/  LDL.64 R36, [R1+0x58] ;  /* 0x0000580001247983 */ /* 0x002ea40000100a00 */
[----:B------:R-:W-:Y:S01]  /*b770*/  FMUL.FTZ R51, R51, c[0x0][0x320] ;  /* 0x0000c80033337a20 */ /* 0x000fe20000410000 */
[----:B------:R-:W-:Y:S01]  /*b780*/  FMNMX.FTZ R6, R189, R107, !PT ;  /* 0x0000006bbd067209 */ /* 0x000fe20007810000 */
[----:B------:R-:W-:Y:S01]  /*b790*/  FMUL.FTZ R44, R44, c[0x0][0x320] ;  /* 0x0000c8002c2c7a20 */ /* 0x000fe20000410000 */
[----:B------:R-:W-:Y:S01]  /*b7a0*/  FMNMX.FTZ R5, R111, R5, !PT ;  /* 0x000000056f057209 */ /* 0x000fe20007810000 */
[----:B------:R-:W-:Y:S01]  /*b7b0*/  FMUL.FTZ R57, R57, c[0x0][0x320] ;  /* 0x0000c80039397a20 */ /* 0x000fe20000410000 */
[----:B------:R-:W1:Y:S01]  /*b7c0*/  MUFU.TANH R19, R19 ;  /* 0x0000001300137308 */ /* 0x000e620000002400 */
        /* <DEDUP_REMOVED lines=12> */
[----:B------:R-:W-:Y:S02]  /*b890*/  FMUL.FTZ R67, R67, c[0x0][0x320] ;  /* 0x0000c80043437a20 */ /* 0x000fe40000410000 */
[----:B------:R-:W-:Y:S01]  /*b8a0*/  FMUL.FTZ R64, R64, c[0x0][0x320] ;  /* 0x0000c80040407a20 */ /* 0x000fe20000410000 */
[----:B------:R-:W-:Y:S01]  /*b8b0*/  FMNMX.FTZ R5, R194, R5, !PT ;  /* 0x00000005c2057209 */ /* 0x000fe20007810000 */
[----:B------:R-:W-:Y:S02]  /*b8c0*/  FMUL.FTZ R58, R58, c[0x0][0x320] ;  /* 0x0000c8003a3a7a20 */ /* 0x000fe40000410000 */
[----:B------:R-:W-:Y:S01]  /*b8d0*/  FMUL.FTZ R59, R59, c[0x0][0x320] ;  /* 0x0000c8003b3b7a20 */ /* 0x000fe20000410000 */
[----:B------:R-:W1:Y:S01]  /*b8e0*/  MUFU.TANH R195, R34 ;  /* 0x0000002200c37308 */ /* 0x000e620000002400 */
[----:B------:R-:W-:Y:S01]  /*b8f0*/  FMUL.FTZ R48, R48, c[0x0][0x320] ;  /* 0x0000c80030307a20 */ /* 0x000fe20000410000 */
[----:B------:R-:W-:Y:S01]  /*b900*/  FMNMX.FTZ R5, R191, R5, !PT ;  /* 0x00000005bf057209 */ /* 0x000fe20007810000 */
[----:B------:R-:W-:Y:S01]  /*b910*/  FMUL.FTZ R62, R62, c[0x0][0x320] ;  /* 0x0000c8003e3e7a20 */ /* 0x000fe20000410000 */
[----:B-1----:R-:W-:Y:S01]  /*b920*/  FMNMX.FTZ R4, R19, R4, !PT ;  /* 0x0000000413047209 */ /* 0x002fe20007810000 */
[----:B------:R-:W-:Y:S01]  /*b930*/  FMUL.FTZ R45, R45, c[0x0][0x320] ;  /* 0x0000c8002d2d7a20 */ /* 0x000fe20000410000 */
[----:B------:R-:W-:Y:S01]  /*b940*/  FMNMX.FTZ R5, R192, R5, !PT ;  /* 0x00000005c0057209 */ /* 0x000fe20007810000 */
[----:B------:R-:W-:Y:S02]  /*b950*/  FMUL.FTZ R56, R56, c[0x0][0x320] ;  /* 0x0000c80038387a20 */ /* 0x000fe40000410000 */
[----:B------:R-:W-:Y:S01]  /*b960*/  FMUL.FTZ R47, R47, c[0x0][0x320] ;  /* 0x0000c8002f2f7a20 */ /* 0x000fe20000410000 */
[----:B------:R1:W1:Y:S01]  /*b970*/  MUFU.TANH R196, R35 ;  /* 0x0000002300c47308 */ /* 0x0002620000002400 */
[----:B------:R-:W-:Y:S02]  /*b980*/  FMNMX.FTZ R5, R231, R5, !PT ;  /* 0x00000005e7057209 */ /* 0x000fe40007810000 */
[----:B------:R-:W-:Y:S02]  /*b990*/  FMNMX.FTZ R4, R197, R4, !PT ;  /* 0x00000004c5047209 */ /* 0x000fe40007810000 */
[----:B------:R-:W-:Y:S02]  /*b9a0*/  FMNMX.FTZ R5, R232, R5, !PT ;  /* 0x00000005e8057209 */ /* 0x000fe40007810000 */
[----:B------:R-:W-:Y:S03]  /*b9b0*/  FMNMX.FTZ R4, R198, R4, !PT ;  /* 0x00000004c6047209 */ /* 0x000fe60007810000 */
[----:B------:R-:W1:Y:S01]  /*b9c0*/  MUFU.TANH R203, R48 ;  /* 0x0000003000cb7308 */ /* 0x000e620000002400 */
[----:B------:R-:W-:Y:S02]  /*b9d0*/  FMNMX.FTZ R4, R195, R4, !PT ;  /* 0x00000004c3047209 */ /* 0x000fe40007810000 */
[----:B------:R-:W-:Y:S07]  /*b9e0*/  MOV R34, c[0x0][0x1e0] ;  /* 0x0000780000227a02 */ /* 0x000fee0000000f00 */
[----:B------:R-:W1:Y:S02]  /*b9f0*/  MUFU.TANH R235, R38 ;  /* 0x0000002600eb7308 */ /* 0x000e640000002400 */
[----:B-1----:R-:W-:Y:S02]  /*ba00*/  MOV R35, 0x5 ;  /* 0x0000000500237802 */ /* 0x002fe40000000f00 */
[----:B------:R-:W-:Y:S02]  /*ba10*/  FMNMX.FTZ R4, R196, R4, !PT ;  /* 0x00000004c4047209 */ /* 0x000fe40007810000 */
[----:B------:R-:W-:Y:S04]  /*ba20*/  SHF.L.U64.HI R34, R34, R35, c[0x0][0x1e4] ;  /* 0x0000790022227619 */ /* 0x000fe80000010223 */
[----:B------:R-:W1:Y:S01]  /*ba30*/  MUFU.TANH R229, R49 ;  /* 0x0000003100e57308 */ /* 0x000e620000002400 */
[----:B------:R-:W-:Y:S09]  /*ba40*/  FMNMX.FTZ R5, R203, R5, !PT ;  /* 0x00000005cb057209 */ /* 0x000ff20007810000 */
[----:B------:R-:W1:Y:S01]  /*ba50*/  MUFU.TANH R207, R52 ;  /* 0x0000003400cf7308 */ /* 0x000e620000002400 */
[----:B------:R-:W-:Y:S09]  /*ba60*/  FMNMX.FTZ R4, R235, R4, !PT ;  /* 0x00000004eb047209 */ /* 0x000ff20007810000 */
[----:B------:R-:W1:Y:S02]  /*ba70*/  MUFU.TANH R236, R39 ;  /* 0x0000002700ec7308 */ /* 0x000e640000002400 */
[----:B-1----:R-:W-:Y:S08]  /*ba80*/  FMNMX.FTZ R5, R229, R5, !PT ;  /* 0x00000005e5057209 */ /* 0x002ff00007810000 */
[----:B------:R-:W1:Y:S01]  /*ba90*/  MUFU.TANH R234, R50 ;  /* 0x0000003200ea7308 */ /* 0x000e620000002400 */
[----:B------:R-:W-:Y:S04]  /*baa0*/  MOV R187, R207 ;  /* 0x000000cf00bb7202 */ /* 0x000fe80000000f00 */
[----:B------:R-:W-:Y:S05]  /*bab0*/  FMNMX.FTZ R5, R187, R5, !PT ;  /* 0x00000005bb057209 */ /* 0x000fea0007810000 */
        /* <DEDUP_REMOVED lines=12> */
[----:B------:R-:W-:Y:S01]  /*bb80*/  MUFU.TANH R202, R28 ;  /* 0x0000001c00ca7308 */ /* 0x000fe20000002400 */
[----:B------:R-:W-:Y:S09]  /*bb90*/  FMNMX.FTZ R0, R200, R0, !PT ;  /* 0x00000000c8007209 */ /* 0x000ff20007810000 */
[----:B------:R-:W1:Y:S02]  /*bba0*/  MUFU.TANH R28, R65 ;  /* 0x00000041001c7308 */ /* 0x000e640000002400 */
[----:B-1----:R-:W-:Y:S08]  /*bbb0*/  FMNMX.FTZ R4, R244, R4, !PT ;  /* 0x00000004f4047209 */ /* 0x002ff00007810000 */
[----:B------:R-:W1:Y:S10]  /*bbc0*/  MUFU.TANH R199, R25 ;  /* 0x0000001900c77308 */ /* 0x000e740000002400 */
[----:B------:R-:W1:Y:S01]  /*bbd0*/  MUFU.TANH R50, R55 ;  /* 0x0000003700327308 */ /* 0x000e620000002400 */
[----:B------:R-:W-:Y:S05]  /*bbe0*/  FMNMX.FTZ R5, R28, R5, !PT ;  /* 0x000000051c057209 */ /* 0x000fea0007810000 */
[----:B------:R-:W3:Y:S04]  /*bbf0*/  SHFL.BFLY PT, R8, R5, 0x2, 0x1f ;  /* 0x0c401f0005087f89 */ /* 0x000ee800000e0000 */
[----:B------:R-:W-:Y:S01]  /*bc00*/  MUFU.TANH R243, R42 ;  /* 0x0000002a00f37308 */ /* 0x000fe20000002400 */
[----:B-1----:R-:W-:Y:S04]  /*bc10*/  FMNMX.FTZ R0, R199, R0, !PT ;  /* 0x00000000c7007209 */ /* 0x002fe80007810000 */
[----:B------:R-:W-:Y:S05]  /*bc20*/  FMNMX.FTZ R0, R202, R0, !PT ;  /* 0x00000000ca007209 */ /* 0x000fea0007810000 */
[----:B------:R-:W1:Y:S01]  /*bc30*/  MUFU.TANH R42, R66 ;  /* 0x00000042002a7308 */ /* 0x000e620000002400 */
[----:B------:R-:W-:Y:S02]  /*bc40*/  FMNMX.FTZ R0, R201, R0, !PT ;  /* 0x00000000c9007209 */ /* 0x000fe40007810000 */
[----:B------:R-:W-:Y:S07]  /*bc50*/  FMNMX.FTZ R4, R50, R4, !PT ;  /* 0x0000000432047209 */ /* 0x000fee0007810000 */
[----:B------:R-:W-:Y:S01]  /*bc60*/  MUFU.TANH R240, R41 ;  /* 0x0000002900f07308 */ /* 0x000fe20000002400 */
[----:B---3--:R-:W-:Y:S05]  /*bc70*/  FMNMX.FTZ R5, R5, R8, !PT ;  /* 0x0000000805057209 */ /* 0x008fea0007810000 */
[----:B------:R-:W3:Y:S04]  /*bc80*/  SHFL.BFLY PT, R105, R5, 0x1, 0x1f ;  /* 0x0c201f0005697f89 */ /* 0x000ee800000e0000 */
[----:B------:R-:W4:Y:S01]  /*bc90*/  MUFU.TANH R41, R67 ;  /* 0x0000004300297308 */ /* 0x000f220000002400 */
[----:B-1----:R-:W-:Y:S09]  /*bca0*/  FMNMX.FTZ R4, R42, R4, !PT ;  /* 0x000000042a047209 */ /* 0x002ff20007810000 */
[----:B------:R-:W1:Y:S10]  /*bcb0*/  MUFU.TANH R241, R40 ;  /* 0x0000002800f17308 */ /* 0x000e740000002400 */
[----:B------:R-:W5:Y:S01]  /*bcc0*/  MUFU.TANH R238, R44 ;  /* 0x0000002c00ee7308 */ /* 0x000f620000002400 */
[----:B---3--:R-:W-:Y:S02]  /*bcd0*/  FMNMX.FTZ R105, R5, R105, !PT ;  /* 0x0000006905697209 */ /* 0x008fe40007810000 */
[----:B----4-:R-:W-:Y:S03]  /*bce0*/  FMNMX.FTZ R4, R41, R4, !PT ;  /* 0x0000000429047209 */ /* 0x010fe60007810000 */
[----:B------:R-:W-:Y:S02]  /*bcf0*/  FMUL.FTZ R110, R105, c[0x0][0x2d0] ;  /* 0x0000b400696e7a20 */ /* 0x000fe40000410000 */
[----:B------:R-:W3:Y:S02]  /*bd00*/  SHFL.BFLY PT, R7, R4, 0x2, 0x1f ;  /* 0x0c401f0004077f89 */ /* 0x000ee400000e0000 */
[----:B------:R-:W4:Y:S01]  /*bd10*/  MUFU.TANH R239, R45 ;  /* 0x0000002d00ef7308 */ /* 0x000f220000002400 */
[----:B-1----:R-:W-:Y:S04]  /*bd20*/  FMNMX.FTZ R0, R241, R0, !PT ;  /* 0x00000000f1007209 */ /* 0x002fe80007810000 */
[----:B------:R-:W-:Y:S05]  /*bd30*/  FMNMX.FTZ R0, R240, R0, !PT ;  /* 0x00000000f0007209 */ /* 0x000fea0007810000 */
[----:B------:R-:W1:Y:S01]  /*bd40*/  MUFU.TANH R24, R56 ;  /* 0x0000003800187308 */ /* 0x000e620000002400 */
[----:B-----5:R-:W-:Y:S09]  /*bd50*/  FMNMX.FTZ R0, R238, R0, !PT ;  /* 0x00000000ee007209 */ /* 0x020ff20007810000 */
[----:B------:R-:W5:Y:S01]  /*bd60*/  MUFU.TANH R206, R27 ;  /* 0x0000001b00ce7308 */ /* 0x000f620000002400 */
[----:B---3--:R-:W-:Y:S02]  /*bd70*/  FMNMX.FTZ R4, R4, R7, !PT ;  /* 0x0000000704047209 */ /* 0x008fe40007810000 */
[----:B----4-:R-:W-:Y:S03]  /*bd80*/  FMNMX.FTZ R0, R239, R0, !PT ;  /* 0x00000000ef007209 */ /* 0x010fe60007810000 */
[----:B------:R-:W3:Y:S04]  /*bd90*/  SHFL.BFLY PT, R104, R4, 0x1, 0x1f ;  /* 0x0c201f0004687f89 */ /* 0x000ee800000e0000 */
[----:B------:R-:W4:Y:S01]  /*bda0*/  MUFU.TANH R27, R57 ;  /* 0x00000039001b7308 */ /* 0x000f220000002400 */
[----:B-1----:R-:W-:Y:S09]  /*bdb0*/  FMNMX.FTZ R0, R24, R0, !PT ;  /* 0x0000000018007209 */ /* 0x002ff20007810000 */
[----:B------:R-:W1:Y:S01]  /*bdc0*/  MUFU.TANH R245, R60 ;  /* 0x0000003c00f57308 */ /* 0x000e620000002400 */
[----:B-----5:R-:W-:Y:S04]  /*bdd0*/  FMNMX.FTZ R6, R206, R6, !PT ;  /* 0x00000006ce067209 */ /* 0x020fe80007810000 */
[----:B------:R-:W-:Y:S05]  /*bde0*/  FMNMX.FTZ R6, R230, R6, !PT ;  /* 0x00000006e6067209 */ /* 0x000fea0007810000 */
[----:B------:R-:W5:Y:S01]  /*bdf0*/  MUFU.TANH R51, R61 ;  /* 0x0000003d00337308 */ /* 0x000f620000002400 */
[----:B---3--:R-:W-:Y:S01]  /*be00*/  FMNMX.FTZ R104, R4, R104, !PT ;  /* 0x0000006804687209 */ /* 0x008fe20007810000 */
[--C-:B------:R-:W-:Y:S01]  /*be10*/  FFMA.FTZ R4, R176, c[0x0][0x2d0], -R110.reuse ;  /* 0x0000b400b0047a23 */ /* 0x100fe2000001086e */
[----:B----4-:R-:W-:Y:S07]  /*be20*/  FMNMX.FTZ R0, R27, R0, !PT ;  /* 0x000000001b007209 */ /* 0x010fee0007810000 */
[----:B------:R3:W-:Y:S01]  /*be30*/  MUFU.EX2 R22, R4 ;  /* 0x0000000400167308 */ /* 0x0007e20000000800 */
[----:B-1----:R-:W-:Y:S09]  /*be40*/  FMNMX.FTZ R0, R245, R0, !PT ;  /* 0x00000000f5007209 */ /* 0x002ff20007810000 */
[----:B------:R-:W1:Y:S01]  /*be50*/  MUFU.TANH R184, R43 ;  /* 0x0000002b00b87308 */ /* 0x000e620000002400 */
[----:B-----5:R-:W-:Y:S05]  /*be60*/  FMNMX.FTZ R0, R51, R0, !PT ;  /* 0x0000000033007209 */ /* 0x020fea0007810000 */
[----:B------:R-:W4:Y:S04]  /*be70*/  SHFL.BFLY PT, R103, R0, 0x2, 0x1f ;  /* 0x0c401f0000677f89 */ /* 0x000f2800000e0000 */
[----:B------:R-:W5:Y:S01]  /*be80*/  MUFU.TANH R186, R47 ;  /* 0x0000002f00ba7308 */ /* 0x000f620000002400 */
[--C-:B---3--:R-:W-:Y:S02]  /*be90*/  FFMA.FTZ R4, R111, c[0x0][0x2d0], -R110.reuse ;  /* 0x0000b4006f047a23 */ /* 0x108fe4000001086e */
[----:B------:R-:W-:Y:S07]  /*bea0*/  FMUL.FTZ R111, R104, c[0x0][0x2d0] ;  /* 0x0000b400686f7a20 */ /* 0x000fee0000410000 */
[----:B------:R3:W-:Y:S01]  /*beb0*/  MUFU.EX2 R20, R4 ;  /* 0x0000000400147308 */ /* 0x0007e20000000800 */
[--C-:B------:R-:W-:Y:S02]  /*bec0*/  FFMA.FTZ R64, R196, c[0x0][0x2d0], -R111.reuse ;  /* 0x0000b400c4407a23 */ /* 0x100fe4000001086f */
[--C-:B------:R-:W-:Y:S02]  /*bed0*/  FFMA.FTZ R56, R198, c[0x0][0x2d0], -R111.reuse ;  /* 0x0000b400c6387a23 */ /* 0x100fe4000001086f */
[--C-:B------:R-:W-:Y:S05]  /*bee0*/  FFMA.FTZ R60, R195, c[0x0][0x2d0], -R111.reuse ;  /* 0x0000b400c33c7a23 */ /* 0x100fea000001086f */
[----:B------:R-:W2:Y:S01]  /*bef0*/  MUFU.TANH R40, R58 ;  /* 0x0000003a00287308 */ /* 0x000ea20000002400 */
[----:B----4-:R-:W-:Y:S02]  /*bf00*/  FMNMX.FTZ R103, R0, R103, !PT ;  /* 0x0000006700677209 */ /* 0x010fe40007810000 */
[----:B------:R-:W-:Y:S03]  /*bf10*/  FMNMX.FTZ R0, R233, R6, !PT ;  /* 0x00000006e9007209 */ /* 0x000fe60007810000 */
[----:B------:R-:W4:Y:S01]  /*bf20*/  SHFL.BFLY PT, R7, R103, 0x1, 0x1f ;  /* 0x0c201f0067077f89 */ /* 0x000f2200000e0000 */
[----:B------:R-:W-:Y:S01]  /*bf30*/  FMNMX.FTZ R6, R243, R0, !PT ;  /* 0x00000000f3067209 */ /* 0x000fe20007810000 */
[----:B------:R-:W-:Y:S02]  /*bf40*/  FMUL.FTZ R0, R63, c[0x0][0x320] ;  /* 0x0000c8003f007a20 */ /* 0x000fe40000410000 */
[----:B------:R-:W2:Y:S01]  /*bf50*/  MUFU.TANH R49, R59 ;  /* 0x0000003b00317308 */ /* 0x000ea20000002400 */
[----:B-1----:R-:W-:Y:S01]  /*bf60*/  FMNMX.FTZ R5, R184, R6, !PT ;  /* 0x00000006b8057209 */ /* 0x002fe20007810000 */
[----:B---3--:R-:W-:Y:S03]  /*bf70*/  FFMA.FTZ R4, R16, c[0x0][0x2d0], -R110 ;  /* 0x0000b40010047a23 */ /* 0x008fe6000001086e */
[----:B------:R-:W-:Y:S05]  /*bf80*/  FMNMX.FTZ R5, R185, R5, !PT ;  /* 0x00000005b9057209 */ /* 0x000fea0007810000 */
[----:B------:R1:W-:Y:S10]  /*bf90*/  MUFU.TANH R109, R0 ;  /* 0x00000000006d7308 */ /* 0x0003f40000002400 */
[----:B------:R3:W-:Y:S01]  /*bfa0*/  MUFU.EX2 R48, R4 ;  /* 0x0000000400307308 */ /* 0x0007e20000000800 */
[----:B----4-:R-:W-:Y:S01]  /*bfb0*/  FMNMX.FTZ R103, R103, R7, !PT ;  /* 0x0000000767677209 */ /* 0x010fe20007810000 */
[----:B------:R-:W-:Y:S04]  /*bfc0*/  @P0 IMAD.WIDE.U32 R6, R204, c[0x0][0x1e0], RZ ;  /* 0x00007800cc060a25 */ /* 0x000fe800078e00ff */
[----:B------:R-:W-:Y:S04]  /*bfd0*/  FMUL.FTZ R176, R103, c[0x0][0x2d0] ;  /* 0x0000b40067b07a20 */ /* 0x000fe80000410000 */
[----:B------:R-:W-:Y:S01]  /*bfe0*/  MUFU.TANH R108, R62 ;  /* 0x0000003e006c7308 */ /* 0x000fe20000002400 */
[----:B-1----:R-:W-:Y:S01]  /*bff0*/  FADD.FTZ R0, -R105, R2 ;  /* 0x0000000269007221 */ /* 0x002fe20000010100 */
[----:B-----5:R-:W-:Y:S01]  /*c000*/  FMNMX.FTZ R2, R186, R5, !PT ;  /* 0x00000005ba027209 */ /* 0x020fe20007810000 */
[----:B------:R-:W-:Y:S02]  /*c010*/  FFMA.FTZ R5, R17, c[0x0][0x2d0], -R110 ;  /* 0x0000b40011057a23 */ /* 0x000fe4000001086e */
[----:B------:R-:W-:Y:S01]  /*c020*/  FMUL.FTZ R0, R0, c[0x0][0x2d0] ;  /* 0x0000b40000007a20 */ /* 0x000fe20000410000 */
[----:B--2---:R-:W-:Y:S04]  /*c030*/  FMNMX.FTZ R2, R40, R2, !PT ;  /* 0x0000000228027209 */ /* 0x004fe80007810000 */
[----:B------:R1:W-:Y:S01]  /*c040*/  MUFU.EX2 R45, R5 ;  /* 0x00000005002d7308 */ /* 0x0003e20000000800 */
[----:B------:R-:W-:Y:S01]  /*c050*/  FMNMX.FTZ R2, R49, R2, !PT ;  /* 0x0000000231027209 */ /* 0x000fe20007810000 */
[--C-:B---3--:R-:W-:Y:S08]  /*c060*/  FFMA.FTZ R4, R178, c[0x0][0x2d0], -R111.reuse ;  /* 0x0000b400b2047a23 */ /* 0x108ff0000001086f */
[----:B------:R2:W3:Y:S10]  /*c070*/  MUFU.EX2 R101, R0 ;  /* 0x0000000000657308 */ /* 0x0004f40000000800 */
[----:B------:R4:W-:Y:S01]  /*c080*/  MUFU.EX2 R178, R4 ;  /* 0x0000000400b27308 */ /* 0x0009e20000000800 */
[----:B-1----:R-:W-:Y:S02]  /*c090*/  FFMA.FTZ R5, R18, c[0x0][0x2d0], -R111 ;  /* 0x0000b40012057a23 */ /* 0x002fe4000001086f */
[----:B------:R-:W-:Y:S07]  /*c0a0*/  FFMA.FTZ R18, R181, c[0x0][0x2d0], -R176 ;  /* 0x0000b400b5127a23 */ /* 0x000fee00000108b0 */
[----:B------:R-:W-:Y:S01]  /*c0b0*/  MUFU.EX2 R44, R5 ;  /* 0x00000005002c7308 */ /* 0x000fe20000000800 */
[----:B--2---:R-:W-:Y:S02]  /*c0c0*/  FADD.FTZ R0, -R104, R3 ;  /* 0x0000000368007221 */ /* 0x004fe40000010100 */
[----:B---3--:R-:W-:Y:S02]  /*c0d0*/  FMUL.FTZ R65, R101, R173 ;  /* 0x000000ad65417220 */ /* 0x008fe40000410000 */
[----:B------:R-:W-:Y:S01]  /*c0e0*/  FMUL.FTZ R3, R0, c[0x0][0x2d0] ;  /* 0x0000b40000037a20 */ /* 0x000fe20000410000 */
[----:B------:R-:W-:Y:S01]  /*c0f0*/  FMNMX.FTZ R0, R108, R2, !PT ;  /* 0x000000026c007209 */ /* 0x000fe20007810000 */
[----:B------:R-:W-:Y:S03]  /*c100*/  FADD.FTZ R2, -R103, R106 ;  /* 0x0000006a67027221 */ /* 0x000fe60000010100 */
[----:B------:R-:W-:Y:S01]  /*c110*/  MUFU.EX2 R247, R56 ;  /* 0x0000003800f77308 */ /* 0x000fe20000000800 */
[----:B------:R-:W-:Y:S01]  /*c120*/  FFMA.FTZ R106, R200, c[0x0][0x2d0], -R176 ;  /* 0x0000b400c86a7a23 */ /* 0x000fe200000108b0 */
[----:B------:R-:W-:Y:S01]  /*c130*/  FMNMX.FTZ R0, R109, R0, !PT ;  /* 0x000000006d007209 */ /* 0x000fe20007810000 */
[--C-:B----4-:R-:W-:Y:S02]  /*c140*/  FFMA.FTZ R4, R177, c[0x0][0x2d0], -R111.reuse ;  /* 0x0000b400b1047a23 */ /* 0x110fe4000001086f */
[C---:B------:R-:W-:Y:S02]  /*c150*/  FMUL.FTZ R68, R101.reuse, R68 ;  /* 0x0000004465447220 */ /* 0x040fe40000410000 */
[C---:B------:R-:W-:Y:S02]  /*c160*/  FMUL.FTZ R69, R101.reuse, R69 ;  /* 0x0000004565457220 */ /* 0x040fe40000410000 */
[C---:B------:R-:W-:Y:S01]  /*c170*/  FMUL.FTZ R80, R101.reuse, R80 ;  /* 0x0000005065507220 */ /* 0x040fe20000410000 */
[----:B------:R1:W2:Y:S01]  /*c180*/  MUFU.EX2 R100, R3 ;  /* 0x0000000300647308 */ /* 0x0002a20000000800 */
[C---:B------:R-:W-:Y:S02]  /*c190*/  FMUL.FTZ R81, R101.reuse, R81 ;  /* 0x0000005165517220 */ /* 0x040fe40000410000 */
[C---:B------:R-:W-:Y:S02]  /*c1a0*/  FMUL.FTZ R84, R101.reuse, R84 ;  /* 0x0000005465547220 */ /* 0x040fe40000410000 */
[C---:B------:R-:W-:Y:S02]  /*c1b0*/  FMUL.FTZ R85, R101.reuse, R85 ;  /* 0x0000005565557220 */ /* 0x040fe40000410000 */
[C---:B------:R-:W-:Y:S02]  /*c1c0*/  FMUL.FTZ R96, R101.reuse, R96 ;  /* 0x0000006065607220 */ /* 0x040fe40000410000 */
[----:B------:R-:W-:Y:S01]  /*c1d0*/  FMUL.FTZ R97, R101, R97 ;  /* 0x0000006165617220 */ /* 0x000fe20000410000 */
[----:B------:R3:W4:Y:S10]  /*c1e0*/  MUFU.EX2 R21, R4 ;  /* 0x0000000400157308 */ /* 0x0007340000000800 */
[----:B------:R5:W-:Y:S01]  /*c1f0*/  MUFU.EX2 R177, R18 ;  /* 0x0000001200b17308 */ /* 0x000be20000000800 */
[----:B-1----:R-:W-:Y:S02]  /*c200*/  FMUL.FTZ R3, R2, c[0x0][0x2d0] ;  /* 0x0000b40002037a20 */ /* 0x002fe40000410000 */
[----:B------:R-:W1:Y:S01]  /*c210*/  SHFL.BFLY PT, R2, R0, 0x2, 0x1f ;  /* 0x0c401f0000027f89 */ /* 0x000e6200000e0000 */
[C---:B--2---:R-:W-:Y:S01]  /*c220*/  FMUL.FTZ R35, R100.reuse, R143 ;  /* 0x0000008f64237220 */ /* 0x044fe20000410000 */
[----:B------:R-:W-:Y:S01]  /*c230*/  MOV R143, R245 ;  /* 0x000000f5008f7202 */ /* 0x000fe20000000f00 */
[C---:B------:R-:W-:Y:S04]  /*c240*/  FMUL.FTZ R66, R100.reuse, R174 ;  /* 0x000000ae64427220 */ /* 0x040fe80000410000 */
[----:B------:R-:W2:Y:S01]  /*c250*/  MUFU.EX2 R3, R3 ;  /* 0x0000000300037308 */ /* 0x000ea20000000800 */
[C---:B------:R-:W-:Y:S02]  /*c260*/  FMUL.FTZ R67, R100.reuse, R175 ;  /* 0x000000af64437220 */ /* 0x040fe40000410000 */
[C---:B------:R-:W-:Y:S01]  /*c270*/  FMUL.FTZ R70, R100.reuse, R70 ;  /* 0x0000004664467220 */ /* 0x040fe20000410000 */
[----:B---3--:R-:W-:Y:S01]  /*c280*/  @P0 SHF.R.S32.HI R4, RZ, 0x1f, R204 ;  /* 0x0000001fff040819 */ /* 0x008fe200000114cc */
[C---:B------:R-:W-:Y:S01]  /*c290*/  FMUL.FTZ R71, R100.reuse, R71 ;  /* 0x0000004764477220 */ /* 0x040fe20000410000 */
[----:B----4-:R-:W-:Y:S01]  /*c2a0*/  MOV R181, R21 ;  /* 0x0000001500b57202 */ /* 0x010fe20000000f00 */
[----:B------:R-:W-:Y:S02]  /*c2b0*/  FMUL.FTZ R82, R100, R82 ;  /* 0x0000005264527220 */ /* 0x000fe40000410000 */
[----:B------:R-:W-:Y:S01]  /*c2c0*/  @P0 IMAD R4, R4, c[0x0][0x1e0], RZ ;  /* 0x0000780004040a24 */ /* 0x000fe200078e02ff */
[----:B------:R3:W-:Y:S01]  /*c2d0*/  MUFU.EX2 R246, R60 ;  /* 0x0000003c00f67308 */ /* 0x0007e20000000800 */
[----:B------:R-:W-:Y:S02]  /*c2e0*/  FMUL.FTZ R83, R100, R83 ;  /* 0x0000005364537220 */ /* 0x000fe40000410000 */
[----:B------:R-:W-:Y:S01]  /*c2f0*/  @P0 IMAD R5, R204, c[0x0][0x1e4], R4 ;  /* 0x00007900cc050a24 */ /* 0x000fe200078e0204 */
[----:B------:R-:W-:Y:S01]  /*c300*/  @P0 SHF.L.U32 R4, R6, 0x6, RZ ;  /* 0x0000000606040819 */ /* 0x000fe200000006ff */
[C---:B-----5:R-:W-:Y:S02]  /*c310*/  FMUL.FTZ R18, R100.reuse, R126 ;  /* 0x0000007e64127220 */ /* 0x060fe40000410000 */
[C---:B------:R-:W-:Y:S02]  /*c320*/  FMUL.FTZ R86, R100.reuse, R86 ;  /* 0x0000005664567220 */ /* 0x040fe40000410000 */
[----:B------:R-:W-:Y:S01]  /*c330*/  FMUL.FTZ R87, R100, R87 ;  /* 0x0000005764577220 */ /* 0x000fe20000410000 */
[----:B-1----:R-:W-:Y:S01]  /*c340*/  FMNMX.FTZ R0, R0, R2, !PT ;  /* 0x0000000200007209 */ /* 0x002fe20007810000 */
[----:B------:R1:W-:Y:S01]  /*c350*/  MUFU.EX2 R245, R64 ;  /* 0x0000004000f57308 */ /* 0x0003e20000000800 */
[----:B------:R-:W-:Y:S02]  /*c360*/  FMUL.FTZ R98, R100, R98 ;  /* 0x0000006264627220 */ /* 0x000fe40000410000 */
[C---:B--2---:R-:W-:Y:S01]  /*c370*/  FMUL.FTZ R56, R3.reuse, R164 ;  /* 0x000000a403387220 */ /* 0x044fe20000410000 */
[----:B------:R-:W2:Y:S01]  /*c380*/  SHFL.BFLY PT, R2, R0, 0x1, 0x1f ;  /* 0x0c201f0000027f89 */ /* 0x000ea200000e0000 */
[C---:B------:R-:W-:Y:S02]  /*c390*/  FMUL.FTZ R57, R3.reuse, R165 ;  /* 0x000000a503397220 */ /* 0x040fe40000410000 */
[C---:B------:R-:W-:Y:S02]  /*c3a0*/  FMUL.FTZ R61, R3.reuse, R169 ;  /* 0x000000a9033d7220 */ /* 0x040fe40000410000 */
[C---:B------:R-:W-:Y:S02]  /*c3b0*/  FMUL.FTZ R72, R3.reuse, R72 ;  /* 0x0000004803487220 */ /* 0x040fe40000410000 */
[C---:B------:R-:W-:Y:S02]  /*c3c0*/  FMUL.FTZ R73, R3.reuse, R73 ;  /* 0x0000004903497220 */ /* 0x040fe40000410000 */
[C---:B---3--:R-:W-:Y:S02]  /*c3d0*/  FMUL.FTZ R60, R3.reuse, R168 ;  /* 0x000000a8033c7220 */ /* 0x048fe40000410000 */
[C---:B------:R-:W-:Y:S02]  /*c3e0*/  FMUL.FTZ R76, R3.reuse, R76 ;  /* 0x0000004c034c7220 */ /* 0x040fe40000410000 */
[C---:B------:R-:W-:Y:S02]  /*c3f0*/  FMUL.FTZ R77, R3.reuse, R77 ;  /* 0x0000004d034d7220 */ /* 0x040fe40000410000 */
[C---:B------:R-:W-:Y:S02]  /*c400*/  FMUL.FTZ R88, R3.reuse, R88 ;  /* 0x0000005803587220 */ /* 0x040fe40000410000 */
[C---:B------:R-:W-:Y:S02]  /*c410*/  FMUL.FTZ R89, R3.reuse, R89 ;  /* 0x0000005903597220 */ /* 0x040fe40000410000 */
[----:B------:R-:W-:Y:S02]  /*c420*/  FMUL.FTZ R92, R3, R92 ;  /* 0x0000005c035c7220 */ /* 0x000fe40000410000 */
[----:B-1----:R-:W-:Y:S02]  /*c430*/  FMUL.FTZ R64, R101, R172 ;  /* 0x000000ac65407220 */ /* 0x002fe40000410000 */
[----:B------:R-:W-:Y:S01]  /*c440*/  FMUL.FTZ R93, R3, R93 ;  /* 0x0000005d035d7220 */ /* 0x000fe20000410000 */
[----:B--2---:R-:W-:Y:S01]  /*c450*/  FMNMX.FTZ R102, R0, R2, !PT ;  /* 0x0000000200667209 */ /* 0x004fe20007810000 */
[----:B------:R-:W-:Y:S01]  /*c460*/  FFMA.FTZ R0, R19, c[0x0][0x2d0], -R111 ;  /* 0x0000b40013007a23 */ /* 0x000fe2000001086f */
[----:B------:R-:W-:Y:S01]  /*c470*/  @P0 IADD3 R2, R7, R5, RZ ;  /* 0x0000000507020210 */ /* 0x000fe20007ffe0ff */
[----:B------:R-:W-:Y:S01]  /*c480*/  FMUL.FTZ R19, R100, R127 ;  /* 0x0000007f64137220 */ /* 0x000fe20000410000 */
[----:B------:R-:W-:Y:S01]  /*c490*/  @P0 IADD3 R5, P2, R4, R36, RZ ;  /* 0x0000002404050210 */ /* 0x000fe20007f5e0ff */
[----:B------:R1:W-:Y:S01]  /*c4a0*/  MUFU.EX2 R25, R0 ;  /* 0x0000000000197308 */ /* 0x0003e20000000800 */
[----:B------:R-:W-:Y:S01]  /*c4b0*/  @P0 SHF.L.U64.HI R2, R6, 0x6, R2 ;  /* 0x0000000606020819 */ /* 0x000fe20000010202 */
[----:B------:R-:W-:Y:S01]  /*c4c0*/  FMUL.FTZ R99, R100, R99 ;  /* 0x0000006364637220 */ /* 0x000fe20000410000 */
[C---:B------:R-:W-:Y:S02]  /*c4d0*/  @P0 LEA R14, P1, R5.reuse, c[0x0][0x1c8], 0x1 ;  /* 0x00007200050e0a11 */ /* 0x040fe400078208ff */
[----:B------:R-:W-:Y:S04]  /*c4e0*/  @P0 IADD3.X R6, R2, R31, RZ, P2, !PT ;  /* 0x0000001f02060210 */ /* 0x000fe800017fe4ff */
[----:B------:R-:W-:Y:S02]  /*c4f0*/  @P0 LEA.HI.X R15, R5, c[0x0][0x1cc], R6, 0x1, P1 ;  /* 0x00007300050f0a11 */ /* 0x000fe400008f0c06 */
[C---:B------:R-:W-:Y:S02]  /*c500*/  @P0 IADD3 R5, P3, R4.reuse, R33, RZ ;  /* 0x0000002104050210 */ /* 0x040fe40007f7e0ff */
[----:B------:R-:W-:Y:S01]  /*c510*/  @P0 IADD3 R6, P2, R4, R32, RZ ;  /* 0x0000002004060210 */ /* 0x000fe20007f5e0ff */
[----:B------:R2:W-:Y:S01]  /*c520*/  @P0 LDGSTS.E.BYPASS.LTC128B.128 [R226+0x3100], [R14.64], !P6 ;  /* 0x031000000ee20fae */ /* 0x0005e2000f101d46 */
[----:B------:R-:W-:Y:S01]  /*c530*/  @P0 IADD3 R4, P1, R9, R4, RZ ;  /* 0x0000000409040210 */ /* 0x000fe20007f3e0ff */
[----:B------:R-:W-:Y:S01]  /*c540*/  FFMA.FTZ R9, R179, c[0x0][0x2d0], -R176 ;  /* 0x0000b400b3097a23 */ /* 0x000fe200000108b0 */
[----:B------:R-:W-:Y:S02]  /*c550*/  @P0 IADD3.X R8, R2, R23, RZ, P2, !PT ;  /* 0x0000001702080210 */ /* 0x000fe400017fe4ff */
[----:B------:R-:W-:Y:S01]  /*c560*/  @P0 LEA R12, P2, R6, c[0x0][0x1c8], 0x1 ;  /* 0x00007200060c0a11 */ /* 0x000fe200078408ff */
[----:B------:R3:W-:Y:S01]  /*c570*/  MUFU.EX2 R43, R9 ;  /* 0x00000009002b7308 */ /* 0x0007e20000000800 */
[----:B------:R-:W-:Y:S02]  /*c580*/  @P0 IADD3.X R7, R2, R29, RZ, P3, !PT ;  /* 0x0000001d02070210 */ /* 0x000fe40001ffe4ff */
[----:B------:R-:W-:Y:S01]  /*c590*/  @P0 LEA.HI.X R13, R6, c[0x0][0x1cc], R8, 0x1, P2 ;  /* 0x00007300060d0a11 */ /* 0x000fe200010f0c08 */
[----:B------:R-:W-:Y:S01]  /*c5a0*/  FFMA.FTZ R6, R188, c[0x0][0x2d0], -R176 ;  /* 0x0000b400bc067a23 */ /* 0x000fe200000108b0 */
[C---:B------:R-:W-:Y:S01]  /*c5b0*/  @P0 LEA R10, P3, R5.reuse, c[0x0][0x1c8], 0x1 ;  /* 0x00007200050a0a11 */ /* 0x040fe200078608ff */
[----:B-1----:R-:W-:Y:S01]  /*c5c0*/  FADD.FTZ R0, -R102, R107 ;  /* 0x0000006b66007221 */ /* 0x002fe20000010100 */
[----:B------:R-:W-:Y:S01]  /*c5d0*/  @P0 IADD3.X R2, R34, R2, RZ, P1, !PT ;  /* 0x0000000222020210 */ /* 0x000fe20000ffe4ff */
[----:B------:R-:W-:Y:S01]  /*c5e0*/  FMUL.FTZ R34, R100, R142 ;  /* 0x0000008e64227220 */ /* 0x000fe20000410000 */
[----:B------:R-:W-:Y:S01]  /*c5f0*/  @P0 LEA.HI.X R11, R5, c[0x0][0x1cc], R7, 0x1, P3 ;  /* 0x00007300050b0a11 */ /* 0x000fe200018f0c07 */
[----:B------:R1:W-:Y:S01]  /*c600*/  MUFU.EX2 R46, R6 ;  /* 0x00000006002e7308 */ /* 0x0003e20000000800 */
[----:B------:R-:W-:Y:S01]  /*c610*/  @P0 IADD3 R7, P2, R4, R33, RZ ;  /* 0x0000002104070210 */ /* 0x000fe20007f5e0ff */
[----:B------:R-:W-:Y:S01]  /*c620*/  FMUL.FTZ R0, R0, c[0x0][0x2d0] ;  /* 0x0000b40000007a20 */ /* 0x000fe20000410000 */
[----:B------:R-:W-:Y:S01]  /*c630*/  @P0 IADD3 R5, P1, R4, R32, RZ ;  /* 0x0000002004050210 */ /* 0x000fe20007f3e0ff */
[----:B------:R4:W-:Y:S01]  /*c640*/  @P0 LDGSTS.E.BYPASS.LTC128B.128 [R226+0x4100], [R10.64], !P5 ;  /* 0x041000000ae20fae */ /* 0x0009e2000e901d46 */
[----:B------:R-:W-:Y:S01]  /*c650*/  @P0 IADD3.X R17, R2, R29, RZ, P2, !PT ;  /* 0x0000001d02110210 */ /* 0x000fe200017fe4ff */
[----:B------:R-:W-:Y:S01]  /*c660*/  FMUL.FTZ R29, R3, R137 ;  /* 0x00000089031d7220 */ /* 0x000fe20000410000 */
[----:B------:R-:W-:Y:S01]  /*c670*/  MOV R179, R22 ;  /* 0x0000001600b37202 */ /* 0x000fe20000000f00 */
[----:B------:R-:W-:Y:S01]  /*c680*/  FMUL.FTZ R32, R101, R140 ;  /* 0x0000008c65207220 */ /* 0x000fe20000410000 */
[----:B------:R-:W-:Y:S01]  /*c690*/  MOV R107, R24 ;  /* 0x00000018006b7202 */ /* 0x000fe20000000f00 */
[----:B------:R-:W4:Y:S01]  /*c6a0*/  MUFU.EX2 R0, R0 ;  /* 0x0000000000007308 */ /* 0x000f220000000800 */
[----:B------:R-:W-:Y:S01]  /*c6b0*/  FMUL.FTZ R24, R3, R132 ;  /* 0x0000008403187220 */ /* 0x000fe20000410000 */
[----:B------:R5:W-:Y:S01]  /*c6c0*/  @P0 LDGSTS.E.BYPASS.LTC128B.128 [R226+0x5100], [R12.64], !P4 ;  /* 0x051000000ce20fae */ /* 0x000be2000e101d46 */
[----:B------:R-:W-:Y:S01]  /*c6d0*/  MOV R142, R40 ;  /* 0x00000028008e7202 */ /* 0x000fe20000000f00 */
[----:B------:R-:W-:Y:S01]  /*c6e0*/  FMUL.FTZ R33, R101, R141 ;  /* 0x0000008d65217220 */ /* 0x000fe20000410000 */
[----:B---3--:R-:W-:Y:S01]  /*c6f0*/  @P0 IADD3 R9, P3, R4, R36, RZ ;  /* 0x0000002404090210 */ /* 0x008fe20007f7e0ff */
[----:B------:R-:W-:Y:S01]  /*c700*/  FFMA.FTZ R40, R194, c[0x0][0x2d0], -R110 ;  /* 0x0000b400c2287a23 */ /* 0x000fe2000001086e */
[----:B------:R-:W-:Y:S01]  /*c710*/  MOV R132, R41 ;  /* 0x0000002900847202 */ /* 0x000fe20000000f00 */
[----:B------:R-:W-:Y:S01]  /*c720*/  FMUL.FTZ R41, R3, R149 ;  /* 0x0000009503297220 */ /* 0x000fe20000410000 */
[C---:B------:R-:W-:Y:S01]  /*c730*/  @P0 IADD3.X R16, R2.reuse, R31, RZ, P3, !PT ;  /* 0x0000001f02100210 */ /* 0x040fe20001ffe4ff */
[----:B------:R3:W-:Y:S01]  /*c740*/  MUFU.EX2 R251, R40 ;  /* 0x0000002800fb7308 */ /* 0x0007e20000000800 */
[C---:B------:R-:W-:Y:S02]  /*c750*/  @P0 LEA R8, P3, R9.reuse, c[0x0][0x1c8], 0x1 ;  /* 0x0000720009080a11 */ /* 0x040fe400078608ff */
[----:B------:R-:W-:Y:S02]  /*c760*/  @P0 IADD3.X R2, R2, R23, RZ, P1, !PT ;  /* 0x0000001702020210 */ /* 0x000fe40000ffe4ff */
[----:B------:R-:W-:Y:S02]  /*c770*/  @P0 LEA.HI.X R9, R9, c[0x0][0x1cc], R16, 0x1, P3 ;  /* 0x0000730009090a11 */ /* 0x000fe400018f0c10 */
[----:B-1----:R-:W-:Y:S02]  /*c780*/  @P0 LEA R6, P2, R7, c[0x0][0x1c8], 0x1 ;  /* 0x0000720007060a11 */ /* 0x002fe400078408ff */
[----:B------:R-:W-:Y:S01]  /*c790*/  @P0 LEA R4, P1, R5, c[0x0][0x1c8], 0x1 ;  /* 0x0000720005040a11 */ /* 0x000fe200078208ff */
[----:B------:R1:W-:Y:S01]  /*c7a0*/  @P0 LDGSTS.E.BYPASS.LTC128B.128 [R226+0x3900], [R8.64], !P6 ;  /* 0x0390000008e20fae */ /* 0x0003e2000f101d46 */
[----:B------:R-:W-:Y:S01]  /*c7b0*/  @P0 LEA.HI.X R7, R7, c[0x0][0x1cc], R17, 0x1, P2 ;  /* 0x0000730007070a11 */ /* 0x000fe200010f0c11 */
[----:B------:R-:W-:Y:S01]  /*c7c0*/  FMUL.FTZ R17, R101, R125 ;  /* 0x0000007d65117220 */ /* 0x000fe20000410000 */
[----:B------:R-:W-:Y:S01]  /*c7d0*/  @P0 LEA.HI.X R5, R5, c[0x0][0x1cc], R2, 0x1, P1 ;  /* 0x0000730005050a11 */ /* 0x000fe200008f0c02 */
[----:B------:R-:W-:Y:S01]  /*c7e0*/  FFMA.FTZ R2, R180, c[0x0][0x2d0], -R176 ;  /* 0x0000b400b4027a23 */ /* 0x000fe200000108b0 */
[----:B------:R-:W-:Y:S01]  /*c7f0*/  MOV R180, R20 ;  /* 0x0000001400b47202 */ /* 0x000fe20000000f00 */
[C---:B----4-:R-:W-:Y:S01]  /*c800*/  FMUL.FTZ R11, R0.reuse, R119 ;  /* 0x00000077000b7220 */ /* 0x050fe20000410000 */
[----:B------:R-:W-:Y:S01]  /*c810*/  MOV R188, R42 ;  /* 0x0000002a00bc7202 */ /* 0x000fe20000000f00 */
[----:B------:R4:W-:Y:S01]  /*c820*/  @P0 LDGSTS.E.BYPASS.LTC128B.128 [R226+0x4900], [R6.64], !P5 ;  /* 0x0490000006e20fae */ /* 0x0009e2000e901d46 */
[----:B------:R4:W-:Y:S01]  /*c830*/  MUFU.EX2 R16, R2 ;  /* 0x0000000200107308 */ /* 0x0009e20000000800 */
[C---:B-----5:R-:W-:Y:S01]  /*c840*/  FMUL.FTZ R12, R3.reuse, R120 ;  /* 0x00000078030c7220 */ /* 0x060fe20000410000 */
[----:B------:R-:W-:Y:S01]  /*c850*/  MOV R149, R240 ;  /* 0x000000f000957202 */ /* 0x000fe20000000f00 */
[C---:B------:R-:W-:Y:S01]  /*c860*/  FMUL.FTZ R13, R3.reuse, R121 ;  /* 0x00000079030d7220 */ /* 0x040fe20000410000 */
[----:B------:R-:W-:Y:S01]  /*c870*/  MOV R140, R46 ;  /* 0x0000002e008c7202 */ /* 0x000fe20000000f00 */
[C---:B--2---:R-:W-:Y:S01]  /*c880*/  FMUL.FTZ R14, R0.reuse, R122 ;  /* 0x0000007a000e7220 */ /* 0x044fe20000410000 */
[----:B------:R-:W-:Y:S01]  /*c890*/  MOV R137, R45 ;  /* 0x0000002d00897202 */ /* 0x000fe20000000f00 */
[----:B------:R2:W-:Y:S01]  /*c8a0*/  @P0 LDGSTS.E.BYPASS.LTC128B.128 [R226+0x5900], [R4.64], !P4 ;  /* 0x0590000004e20fae */ /* 0x0005e2000e101d46 */
[C---:B------:R-:W-:Y:S01]  /*c8b0*/  FMUL.FTZ R15, R0.reuse, R123 ;  /* 0x0000007b000f7220 */ /* 0x040fe20000410000 */
[----:B------:R-:W-:Y:S01]  /*c8c0*/  MOV R141, R49 ;  /* 0x00000031008d7202 */ /* 0x000fe20000000f00 */
[C---:B------:R-:W-:Y:S01]  /*c8d0*/  FMUL.FTZ R30, R0.reuse, R138 ;  /* 0x0000008a001e7220 */ /* 0x040fe20000410000 */
[----:B------:R-:W-:Y:S01]  /*c8e0*/  MOV R138, R44 ;  /* 0x0000002c008a7202 */ /* 0x000fe20000000f00 */
[C---:B------:R-:W-:Y:S01]  /*c8f0*/  FMUL.FTZ R31, R0.reuse, R139 ;  /* 0x0000008b001f7220 */ /* 0x040fe20000410000 */
[----:B------:R-:W-:Y:S01]  /*c900*/  MOV R139, R48 ;  /* 0x00000030008b7202 */ /* 0x000fe20000000f00 */
[C---:B---3--:R-:W-:Y:S01]  /*c910*/  FMUL.FTZ R40, R3.reuse, R148 ;  /* 0x0000009403287220 */ /* 0x048fe20000410000 */
[----:B------:R-:W3:Y:S01]  /*c920*/  LDSM.16.MT88.4 R20, [R209+0x100] ;  /* 0x00010000d114783b */ /* 0x000ee20000004200 */
[----:B------:R-:W-:Y:S01]  /*c930*/  FMUL.FTZ R42, R0, R150 ;  /* 0x00000096002a7220 */ /* 0x000fe20000410000 */
[----:B------:R-:W-:Y:S01]  /*c940*/  MOV R148, R238 ;  /* 0x000000ee00947202 */ /* 0x000fe20000000f00 */
[C---:B-1----:R-:W-:Y:S01]  /*c950*/  FMUL.FTZ R8, R3.reuse, R116 ;  /* 0x0000007403087220 */ /* 0x042fe20000410000 */
[----:B------:R-:W-:Y:S01]  /*c960*/  F2FP.BF16.PACK_AB R116, R46, R43 ;  /* 0x0000002b2e74723e */ /* 0x000fe200000010ff */
[----:B------:R-:W-:Y:S01]  /*c970*/  FMUL.FTZ R9, R3, R117 ;  /* 0x0000007503097220 */ /* 0x000fe20000410000 */
[----:B------:R-:W-:Y:S01]  /*c980*/  MOV R150, R237 ;  /* 0x000000ed00967202 */ /* 0x000fe20000000f00 */
[----:B------:R-:W-:Y:S01]  /*c990*/  FMUL.FTZ R46, R0, R154 ;  /* 0x0000009a002e7220 */ /* 0x000fe20000410000 */
[----:B------:R-:W1:Y:S01]  /*c9a0*/  LDSM.16.MT88.4 R36, [R210+0x100] ;  /* 0x00010000d224783b */ /* 0x000e620000004200 */
[----:B----4-:R-:W-:Y:S02]  /*c9b0*/  FMUL.FTZ R2, R102, c[0x0][0x2d0] ;  /* 0x0000b40066027a20 */ /* 0x010fe40000410000 */
[C---:B------:R-:W-:Y:S02]  /*c9c0*/  FMUL.FTZ R7, R100.reuse, R115 ;  /* 0x0000007364077220 */ /* 0x040fe40000410000 */
[--C-:B------:R-:W-:Y:S01]  /*c9d0*/  FFMA.FTZ R10, R189, c[0x0][0x2d0], -R2.reuse ;  /* 0x0000b400bd0a7a23 */ /* 0x100fe20000010802 */
[----:B------:R-:W-:Y:S01]  /*c9e0*/  MOV R189, R242 ;  /* 0x000000f200bd7202 */ /* 0x000fe20000000f00 */
        /* <DEDUP_REMOVED lines=8> */
[----:B------:R-:W-:Y:S01]  /*ca70*/  FFMA.FTZ R48, R192, c[0x0][0x2d0], -R110 ;  /* 0x0000b400c0307a23 */ /* 0x000fe2000001086e */
[----:B------:R-:W-:Y:S01]  /*ca80*/  MOV R192, R187 ;  /* 0x000000bb00c07202 */ /* 0x000fe20000000f00 */
[----:B------:R-:W-:Y:S01]  /*ca90*/  FMUL.FTZ R45, R3, R153 ;  /* 0x00000099032d7220 */ /* 0x000fe20000410000 */
[----:B------:R-:W2:Y:S01]  /*caa0*/  LDSM.16.MT88.4 R120, [R210+0x1100] ;  /* 0x00110000d278783b */ /* 0x000ea20000004200 */
[----:B------:R-:W1:Y:S01]  /*cab0*/  MUFU.EX2 R225, R4 ;  /* 0x0000000400e17308 */ /* 0x000e620000000800 */
[----:B------:R-:W-:Y:S02]  /*cac0*/  FMUL.FTZ R47, R0, R155 ;  /* 0x0000009b002f7220 */ /* 0x000fe40000410000 */
[----:B------:R-:W-:Y:S02]  /*cad0*/  FMUL.FTZ R49, R101, R157 ;  /* 0x0000009d65317220 */ /* 0x000fe40000410000 */
[----:B------:R-:W-:Y:S02]  /*cae0*/  FMUL.FTZ R51, R100, R159 ;  /* 0x0000009f64337220 */ /* 0x000fe40000410000 */
[C---:B------:R-:W-:Y:S01]  /*caf0*/  FMUL.FTZ R58, R0.reuse, R166 ;  /* 0x000000a6003a7220 */ /* 0x040fe20000410000 */
[----:B------:R-:W-:Y:S01]  /*cb00*/  LDSM.16.MT88.4 R172, [R210+0x1d00] ;  /* 0x001d0000d2ac783b */ /* 0x000fe20000004200 */
[C---:B------:R-:W-:Y:S01]  /*cb10*/  FMUL.FTZ R59, R0.reuse, R167 ;  /* 0x000000a7003b7220 */ /* 0x040fe20000410000 */
[----:B------:R2:W-:Y:S01]  /*cb20*/  MUFU.EX2 R249, R48 ;  /* 0x0000003000f97308 */ /* 0x0005e20000000800 */
[C---:B------:R-:W-:Y:S02]  /*cb30*/  FMUL.FTZ R62, R0.reuse, R170 ;  /* 0x000000aa003e7220 */ /* 0x040fe40000410000 */
[C---:B------:R-:W-:Y:S02]  /*cb40*/  FMUL.FTZ R63, R0.reuse, R171 ;  /* 0x000000ab003f7220 */ /* 0x040fe40000410000 */
[C---:B----4-:R-:W-:Y:S01]  /*cb50*/  FMUL.FTZ R10, R0.reuse, R118 ;  /* 0x00000076000a7220 */ /* 0x050fe20000410000 */
[----:B------:R-:W0:Y:S01]  /*cb60*/  LDGDEPBAR ;  /* 0x00000000000079af */ /* 0x000e220000000000 */
[C---:B------:R-:W-:Y:S02]  /*cb70*/  FMUL.FTZ R74, R0.reuse, R74 ;  /* 0x0000004a004a7220 */ /* 0x040fe40000410000 */
[C---:B------:R-:W-:Y:S02]  /*cb80*/  FMUL.FTZ R75, R0.reuse, R75 ;  /* 0x0000004b004b7220 */ /* 0x040fe40000410000 */
[C---:B------:R-:W-:Y:S02]  /*cb90*/  FMUL.FTZ R78, R0.reuse, R78 ;  /* 0x0000004e004e7220 */ /* 0x040fe40000410000 */
[C---:B------:R-:W-:Y:S01]  /*cba0*/  FMUL.FTZ R79, R0.reuse, R79 ;  /* 0x0000004f004f7220 */ /* 0x040fe20000410000 */
[----:B-1----:R-:W-:Y:S01]  /*cbb0*/  F2FP.BF16.PACK_AB R117, R225, R207 ;  /* 0x000000cfe175723e */ /* 0x002fe200000010ff */
[----:B------:R-:W-:Y:S01]  /*cbc0*/  FFMA.FTZ R4, R183, c[0x0][0x2d0], -R2 ;  /* 0x0000b400b7047a23 */ /* 0x000fe20000010802 */
[----:B------:R-:W-:Y:S01]  /*cbd0*/  MOV R183, R25 ;  /* 0x0000001900b77202 */ /* 0x000fe20000000f00 */
[----:B------:R-:W-:Y:S01]  /*cbe0*/  FMUL.FTZ R25, R3, R133 ;  /* 0x0000008503197220 */ /* 0x000fe20000410000 */
[----:B------:R-:W-:Y:S01]  /*cbf0*/  MOV R133, R26 ;  /* 0x0000001a00857202 */ /* 0x000fe20000000f00 */
[----:B------:R1:W-:Y:S01]  /*cc00*/  MUFU.EX2 R227, R4 ;  /* 0x0000000400e37308 */ /* 0x0003e20000000800 */
[----:B------:R-:W-:Y:S01]  /*cc10*/  F2FP.BF16.PACK_AB R115, R183, R44 ;  /* 0x0000002cb773723e */ /* 0x000fe200000010ff */
[C---:B------:R-:W-:Y:S01]  /*cc20*/  FMUL.FTZ R26, R0.reuse, R134 ;  /* 0x00000086001a7220 */ /* 0x040fe20000410000 */
[----:B------:R-:W-:Y:S01]  /*cc30*/  MOV R134, R27 ;  /* 0x0000001b00867202 */ /* 0x000fe20000000f00 */
[C---:B------:R-:W-:Y:S01]  /*cc40*/  FMUL.FTZ R27, R0.reuse, R135 ;  /* 0x00000087001b7220 */ /* 0x040fe20000410000 */
[----:B------:R-:W-:Y:S01]  /*cc50*/  MOV R135, R28 ;  /* 0x0000001c00877202 */ /* 0x000fe20000000f00 */
[----:B------:R-:W-:Y:S01]  /*cc60*/  FMUL.FTZ R28, R3, R136 ;  /* 0x00000088031c7220 */ /* 0x000fe20000410000 */
[----:B------:R-:W-:Y:S01]  /*cc70*/  MOV R136, R43 ;  /* 0x0000002b00887202 */ /* 0x000fe20000000f00 */
[C---:B------:R-:W-:Y:S01]  /*cc80*/  FMUL.FTZ R43, R0.reuse, R151 ;  /* 0x00000097002b7220 */ /* 0x040fe20000410000 */
[----:B------:R-:W-:Y:S01]  /*cc90*/  MOV R151, R236 ;  /* 0x000000ec00977202 */ /* 0x000fe20000000f00 */
[----:B------:R-:W-:Y:S02]  /*cca0*/  FFMA.FTZ R44, R191, c[0x0][0x2d0], -R110 ;  /* 0x0000b400bf2c7a23 */ /* 0x000fe4000001086e */
[C---:B--2---:R-:W-:Y:S02]  /*ccb0*/  FMUL.FTZ R48, R101.reuse, R156 ;  /* 0x0000009c65307220 */ /* 0x044fe40000410000 */
[----:B------:R2:W-:Y:S01]  /*ccc0*/  MUFU.EX2 R250, R44 ;  /* 0x0000002c00fa7308 */ /* 0x0005e20000000800 */
[C---:B------:R-:W-:Y:S02]  /*ccd0*/  FMUL.FTZ R90, R0.reuse, R90 ;  /* 0x0000005a005a7220 */ /* 0x040fe40000410000 */
[C---:B------:R-:W-:Y:S02]  /*cce0*/  FMUL.FTZ R91, R0.reuse, R91 ;  /* 0x0000005b005b7220 */ /* 0x040fe40000410000 */
[C---:B------:R-:W-:Y:S02]  /*ccf0*/  FMUL.FTZ R94, R0.reuse, R94 ;  /* 0x0000005e005e7220 */ /* 0x040fe40000410000 */
[----:B------:R-:W-:Y:S02]  /*cd00*/  FMUL.FTZ R95, R0, R95 ;  /* 0x0000005f005f7220 */ /* 0x000fe40000410000 */
[--C-:B------:R-:W-:Y:S02]  /*cd10*/  FFMA.FTZ R108, R108, c[0x0][0x2d0], -R2.reuse ;  /* 0x0000b4006c6c7a23 */ /* 0x100fe40000010802 */
[----:B-1----:R-:W-:Y:S01]  /*cd20*/  FFMA.FTZ R4, R182, c[0x0][0x2d0], -R2 ;  /* 0x0000b400b6047a23 */ /* 0x002fe20000010802 */
[----:B------:R-:W-:Y:S01]  /*cd30*/  MOV R182, R16 ;  /* 0x0000001000b67202 */ /* 0x000fe20000000f00 */
[----:B------:R-:W-:Y:S02]  /*cd40*/  FMUL.FTZ R16, R101, R124 ;  /* 0x0000007c65107220 */ /* 0x000fe40000410000 */
[----:B------:R1:W4:Y:S01]  /*cd50*/  MUFU.EX2 R228, R4 ;  /* 0x0000000400e47308 */ /* 0x0003220000000800 */
[----:B------:R-:W-:Y:S01]  /*cd60*/  F2FP.BF16.PACK_AB R118, R182, R177 ;  /* 0x000000b1b676723e */ /* 0x000fe200000010ff */
[----:B------:R-:W5:Y:S01]  /*cd70*/  LDSM.16.MT88.4 R124, [R209+0x2100] ;  /* 0x00210000d17c783b */ /* 0x000f620000004200 */
[----:B--2---:R-:W-:Y:S02]  /*cd80*/  FMUL.FTZ R44, R3, R152 ;  /* 0x00000098032c7220 */ /* 0x004fe40000410000 */
[C---:B-1----:R-:W-:Y:S01]  /*cd90*/  FMUL.FTZ R4, R101.reuse, R112 ;  /* 0x0000007065047220 */ /* 0x042fe20000410000 */
[----:B------:R-:W-:Y:S02]  /*cda0*/  F2FP.BF16.PACK_AB R112, R180, R179 ;  /* 0x000000b3b470723e */ /* 0x000fe400000010ff */
[----:B----4-:R-:W-:Y:S05]  /*cdb0*/  F2FP.BF16.PACK_AB R119, R228, R227 ;  /* 0x000000e3e477723e */ /* 0x010fea00000010ff */
[-C--:B---3--:R-:W-:Y:S08]  /*cdc0*/  HMMA.16816.F32.BF16 R4, R112, R20.reuse, R4 ;  /* 0x000000147004723c */ /* 0x088ff00000041804 */
[C---:B------:R-:W-:Y:S07]  /*cdd0*/  HMMA.16816.F32.BF16 R8, R116.reuse, R20, R8 ;  /* 0x000000147408723c */ /* 0x040fee0000041808 */
[C---:B------:R-:W-:Y:S01]  /*cde0*/  FMUL.FTZ R20, R101.reuse, R128 ;  /* 0x0000008065147220 */ /* 0x040fe20000410000 */
[-C--:B------:R-:W-:Y:S04]  /*cdf0*/  HMMA.16816.F32.BF16 R12, R116, R22.reuse, R12 ;  /* 0x00000016740c723c */ /* 0x080fe8000004180c */
[----:B------:R-:W-:Y:S04]  /*ce00*/  FMUL.FTZ R21, R101, R129 ;  /* 0x0000008165157220 */ /* 0x000fe80000410000 */
[C---:B------:R-:W-:Y:S07]  /*ce10*/  HMMA.16816.F32.BF16 R16, R112.reuse, R22, R16 ;  /* 0x000000167010723c */ /* 0x040fee0000041810 */
[C---:B------:R-:W-:Y:S02]  /*ce20*/  FMUL.FTZ R22, R100.reuse, R130 ;  /* 0x0000008264167220 */ /* 0x040fe40000410000 */
[C---:B------:R-:W-:Y:S02]  /*ce30*/  FMUL.FTZ R23, R100.reuse, R131 ;  /* 0x0000008364177220 */ /* 0x040fe40000410000 */
[----:B------:R-:W-:Y:S05]  /*ce40*/  LDSM.16.MT88.4 R128, [R210+0x500] ;  /* 0x00050000d280783b */ /* 0x000fea0000004200 */
[-C--:B------:R-:W-:Y:S08]  /*ce50*/  HMMA.16816.F32.BF16 R20, R112, R36.reuse, R20 ;  /* 0x000000247014723c */ /* 0x080ff00000041814 */
[C---:B------:R-:W-:Y:S07]  /*ce60*/  HMMA.16816.F32.BF16 R24, R116.reuse, R36, R24 ;  /* 0x000000247418723c */ /* 0x040fee0000041818 */
[----:B------:R-:W-:Y:S01]  /*ce70*/  FFMA.FTZ R36, R193, c[0x0][0x2d0], -R110 ;  /* 0x0000b400c1247a23 */ /* 0x000fe2000001086e */
[-C--:B------:R-:W-:Y:S03]  /*ce80*/  HMMA.16816.F32.BF16 R28, R116, R38.reuse, R28 ;  /* 0x00000026741c723c */ /* 0x080fe6000004181c */
[----:B------:R1:W-:Y:S01]  /*ce90*/  MUFU.EX2 R252, R36 ;  /* 0x0000002400fc7308 */ /* 0x0003e20000000800 */
[----:B------:R-:W-:Y:S01]  /*cea0*/  MOV R193, R244 ;  /* 0x000000f400c17202 */ /* 0x000fe20000000f00 */
[C---:B------:R-:W-:Y:S01]  /*ceb0*/  FMUL.FTZ R37, R101.reuse, R145 ;  /* 0x0000009165257220 */ /* 0x040fe20000410000 */
[----:B------:R-:W-:Y:S02]  /*cec0*/  MOV R145, R243 ;  /* 0x000000f300917202 */ /* 0x000fe40000000f00 */
[C---:B------:R-:W-:Y:S05]  /*ced0*/  HMMA.16816.F32.BF16 R32, R112.reuse, R38, R32 ;  /* 0x000000267020723c */ /* 0x040fea0000041820 */
[----:B------:R2:W-:Y:S02]  /*cee0*/  MUFU.EX2 R244, R106 ;  /* 0x0000006a00f47308 */ /* 0x0005e40000000800 */
[C---:B------:R-:W-:Y:S01]  /*cef0*/  FMUL.FTZ R38, R100.reuse, R146 ;  /* 0x0000009264267220 */ /* 0x040fe20000410000 */
[----:B------:R-:W-:Y:S01]  /*cf00*/  MOV R146, R241 ;  /* 0x000000f100927202 */ /* 0x000fe20000000f00 */
[C---:B------:R-:W-:Y:S03]  /*cf10*/  FMUL.FTZ R39, R100.reuse, R147 ;  /* 0x0000009364277220 */ /* 0x040fe60000410000 */
[----:B------:R-:W-:Y:S01]  /*cf20*/  MOV R147, R239 ;  /* 0x000000ef00937202 */ /* 0x000fe20000000f00 */
[----:B-1----:R-:W-:Y:S01]  /*cf30*/  FMUL.FTZ R36, R101, R144 ;  /* 0x0000009065247220 */ /* 0x002fe20000410000 */
[----:B------:R-:W-:Y:S01]  /*cf40*/  MOV R144, R50 ;  /* 0x0000003200907202 */ /* 0x000fe20000000f00 */
[----:B------:R-:W-:Y:S02]  /*cf50*/  FMUL.FTZ R50, R100, R158 ;  /* 0x0000009e64327220 */ /* 0x000fe40000410000 */
[----:B------:R-:W-:Y:S03]  /*cf60*/  LDSM.16.MT88.4 R156, [R209+0x1d00] ;  /* 0x001d0000d19c783b */ /* 0x000fe60000004200 */
[-C--:B-----5:R-:W-:Y:S03]  /*cf70*/  HMMA.16816.F32.BF16 R36, R112, R52.reuse, R36 ;  /* 0x000000347024723c */ /* 0x0a0fe60000041824 */
[--C-:B--2---:R-:W-:Y:S04]  /*cf80*/  FFMA.FTZ R106, R199, c[0x0][0x2d0], -R176.reuse ;  /* 0x0000b400c76a7a23 */ /* 0x104fe800000108b0 */
[----:B------:R1:W2:Y:S01]  /*cf90*/  MUFU.EX2 R243, R106 ;  /* 0x0000006a00f37308 */ /* 0x0002a20000000800 */
[C---:B------:R-:W-:Y:S07]  /*cfa0*/  HMMA.16816.F32.BF16 R40, R116.reuse, R52, R40 ;  /* 0x000000347428723c */ /* 0x040fee0000041828 */
[--C-:B------:R-:W-:Y:S01]  /*cfb0*/  FFMA.FTZ R52, R197, c[0x0][0x2d0], -R111.reuse ;  /* 0x0000b400c5347a23 */ /* 0x100fe2000001086f */
[-C--:B------:R-:W-:Y:S03]  /*cfc0*/  HMMA.16816.F32.BF16 R44, R116, R54.reuse, R44 ;  /* 0x00000036742c723c */ /* 0x080fe6000004182c */
[----:B------:R3:W-:Y:S01]  /*cfd0*/  MUFU.EX2 R248, R52 ;  /* 0x0000003400f87308 */ /* 0x0007e20000000800 */
[C---:B------:R-:W-:Y:S04]  /*cfe0*/  FMUL.FTZ R53, R101.reuse, R161 ;  /* 0x000000a165357220 */ /* 0x040fe80000410000 */
[C---:B------:R-:W-:Y:S04]  /*cff0*/  HMMA.16816.F32.BF16 R48, R112.reuse, R54, R48 ;  /* 0x000000367030723c */ /* 0x040fe80000041830 */
[--C-:B-1----:R-:W-:Y:S03]  /*d000*/  FFMA.FTZ R106, R202, c[0x0][0x2d0], -R176.reuse ;  /* 0x0000b400ca6a7a23 */ /* 0x102fe600000108b0 */
[C---:B------:R-:W-:Y:S01]  /*d010*/  FMUL.FTZ R54, R100.reuse, R162 ;  /* 0x000000a264367220 */ /* 0x040fe20000410000 */
[----:B------:R1:W-:Y:S01]  /*d020*/  MUFU.EX2 R242, R106 ;  /* 0x0000006a00f27308 */ /* 0x0003e20000000800 */
[----:B------:R-:W-:Y:S03]  /*d030*/  FMUL.FTZ R55, R100, R163 ;  /* 0x000000a364377220 */ /* 0x000fe60000410000 */
[----:B---3--:R-:W-:Y:S07]  /*d040*/  FMUL.FTZ R52, R101, R160 ;  /* 0x000000a065347220 */ /* 0x008fee0000410000 */
[-C--:B------:R-:W-:Y:S08]  /*d050*/  HMMA.16816.F32.BF16 R52, R112, R120.reuse, R52 ;  /* 0x000000787034723c */ /* 0x080ff00000041834 */
[C---:B------:R-:W-:Y:S04]  /*d060*/  HMMA.16816.F32.BF16 R56, R116.reuse, R120, R56 ;  /* 0x000000787438723c */ /* 0x040fe80000041838 */
[----:B-1----:R-:W-:Y:S04]  /*d070*/  FFMA.FTZ R106, R201, c[0x0][0x2d0], -R176 ;  /* 0x0000b400c96a7a23 */ /* 0x002fe800000108b0 */
[-C--:B------:R-:W-:Y:S01]  /*d080*/  HMMA.16816.F32.BF16 R60, R116, R122.reuse, R60 ;  /* 0x0000007a743c723c */ /* 0x080fe2000004183c */
[----:B------:R1:W3:Y:S07]  /*d090*/  MUFU.EX2 R241, R106 ;  /* 0x0000006a00f17308 */ /* 0x0002ee0000000800 */
[C---:B------:R-:W-:Y:S01]  /*d0a0*/  HMMA.16816.F32.BF16 R64, R112.reuse, R122, R64 ;  /* 0x0000007a7040723c */ /* 0x040fe20000041840 */
[----:B------:R-:W4:Y:S07]  /*d0b0*/  LDSM.16.MT88.4 R120, [R210+0x2100] ;  /* 0x00210000d278783b */ /* 0x000f2e0000004200 */
[-C--:B------:R-:W-:Y:S08]  /*d0c0*/  HMMA.16816.F32.BF16 R68, R112, R124.reuse, R68 ;  /* 0x0000007c7044723c */ /* 0x080ff00000041844 */
[C---:B------:R-:W-:Y:S04]  /*d0d0*/  HMMA.16816.F32.BF16 R72, R116.reuse, R124, R72 ;  /* 0x0000007c7448723c */ /* 0x040fe80000041848 */
[--C-:B-1----:R-:W-:Y:S04]  /*d0e0*/  FFMA.FTZ R106, R205, c[0x0][0x2d0], -R2.reuse ;  /* 0x0000b400cd6a7a23 */ /* 0x102fe80000010802 */
[-C--:B------:R-:W-:Y:S01]  /*d0f0*/  HMMA.16816.F32.BF16 R76, R116, R126.reuse, R76 ;  /* 0x0000007e744c723c */ /* 0x080fe2000004184c */
[----:B------:R1:W-:Y:S07]  /*d100*/  MUFU.EX2 R197, R106 ;  /* 0x0000006a00c57308 */ /* 0x0003ee0000000800 */
[C---:B------:R-:W-:Y:S01]  /*d110*/  HMMA.16816.F32.BF16 R80, R112.reuse, R126, R80 ;  /* 0x0000007e7050723c */ /* 0x040fe20000041850 */
[----:B------:R-:W5:Y:S07]  /*d120*/  LDSM.16.MT88.4 R124, [R209+0x500] ;  /* 0x00050000d17c783b */ /* 0x000f6e0000004200 */
[-C--:B----4-:R-:W-:Y:S08]  /*d130*/  HMMA.16816.F32.BF16 R84, R112, R120.reuse, R84 ;  /* 0x000000787054723c */ /* 0x090ff00000041854 */
[C---:B------:R-:W-:Y:S04]  /*d140*/  HMMA.16816.F32.BF16 R88, R116.reuse, R120, R88 ;  /* 0x000000787458723c */ /* 0x040fe80000041858 */
[--C-:B-1----:R-:W-:Y:S04]  /*d150*/  FFMA.FTZ R106, R206, c[0x0][0x2d0], -R2.reuse ;  /* 0x0000b400ce6a7a23 */ /* 0x102fe80000010802 */
[-C--:B------:R-:W-:Y:S01]  /*d160*/  HMMA.16816.F32.BF16 R92, R116, R122.reuse, R92 ;  /* 0x0000007a745c723c */ /* 0x080fe2000004185c */
[----:B------:R1:W4:Y:S06]  /*d170*/  MUFU.EX2 R196, R106 ;  /* 0x0000006a00c47308 */ /* 0x00032c0000000800 */
[----:B--2---:R-:W-:Y:S01]  /*d180*/  F2FP.BF16.PACK_AB R116, R243, R244 ;  /* 0x000000f4f374723e */ /* 0x004fe200000010ff */
[----:B------:R-:W-:Y:S01]  /*d190*/  HMMA.16816.F32.BF16 R96, R112, R122, R96 ;  /* 0x0000007a7060723c */ /* 0x000fe20000041860 */
[----:B------:R-:W2:Y:S03]  /*d1a0*/  LDSM.16.MT88.4 R120, [R209+0x1500] ;  /* 0x00150000d178783b */ /* 0x000ea60000004200 */
[----:B---3--:R-:W-:Y:S03]  /*d1b0*/  F2FP.BF16.PACK_AB R118, R241, R242 ;  /* 0x000000f2f176723e */ /* 0x008fe600000010ff */
[----:B------:R-:W-:Y:S02]  /*d1c0*/  F2FP.BF16.PACK_AB R112, R251, R252 ;  /* 0x000000fcfb70723e */ /* 0x000fe400000010ff */
[----:B------:R-:W-:Y:S03]  /*d1d0*/  F2FP.BF16.PACK_AB R114, R249, R250 ;  /* 0x000000faf972723e */ /* 0x000fe600000010ff */
[----:B------:R-:W-:Y:S02]  /*d1e0*/  F2FP.BF16.PACK_AB R113, R247, R248 ;  /* 0x000000f8f771723e */ /* 0x000fe400000010ff */
[----:B------:R-:W-:Y:S01]  /*d1f0*/  F2FP.BF16.PACK_AB R115, R245, R246 ;  /* 0x000000f6f573723e */ /* 0x000fe200000010ff */
[--C-:B-1----:R-:W-:Y:S01]  /*d200*/  FFMA.FTZ R106, R230, c[0x0][0x2d0], -R2.reuse ;  /* 0x0000b400e66a7a23 */ /* 0x102fe20000010802 */
[----:B----4-:R-:W-:Y:S05]  /*d210*/  F2FP.BF16.PACK_AB R117, R196, R197 ;  /* 0x000000c5c475723e */ /* 0x010fea00000010ff */
[-C--:B-----5:R-:W-:Y:S01]  /*d220*/  HMMA.16816.F32.BF16 R4, R112, R124.reuse, R4 ;  /* 0x0000007c7004723c */ /* 0x0a0fe20000041804 */
[----:B------:R1:W-:Y:S02]  /*d230*/  MUFU.EX2 R191, R106 ;  /* 0x0000006a00bf7308 */ /* 0x0003e40000000800 */
[----:B-1----:R-:W-:Y:S08]  /*d240*/  FFMA.FTZ R106, R233, c[0x0][0x2d0], -R2 ;  /* 0x0000b400e96a7a23 */ /* 0x002ff00000010802 */
[----:B------:R1:W3:Y:S02]  /*d250*/  MUFU.EX2 R194, R106 ;  /* 0x0000006a00c27308 */ /* 0x0002e40000000800 */
[--C-:B-1----:R-:W-:Y:S01]  /*d260*/  FFMA.FTZ R106, R231, c[0x0][0x2d0], -R110.reuse ;  /* 0x0000b400e76a7a23 */ /* 0x102fe2000001086e */
[----:B---3--:R-:W-:Y:S07]  /*d270*/  F2FP.BF16.PACK_AB R119, R194, R191 ;  /* 0x000000bfc277723e */ /* 0x008fee00000010ff */
[----:B------:R1:W-:Y:S01]  /*d280*/  MUFU.EX2 R240, R106 ;  /* 0x0000006a00f07308 */ /* 0x0003e20000000800 */
[C---:B------:R-:W-:Y:S08]  /*d290*/  HMMA.16816.F32.BF16 R8, R116.reuse, R124, R8 ;  /* 0x0000007c7408723c */ /* 0x040ff00000041808 */
[-C--:B------:R-:W-:Y:S08]  /*d2a0*/  HMMA.16816.F32.BF16 R12, R116, R126.reuse, R12 ;  /* 0x0000007e740c723c */ /* 0x080ff0000004180c */
[C---:B------:R-:W-:Y:S01]  /*d2b0*/  HMMA.16816.F32.BF16 R16, R112.reuse, R126, R16 ;  /* 0x0000007e7010723c */ /* 0x040fe20000041810 */
[----:B------:R-:W3:Y:S03]  /*d2c0*/  LDSM.16.MT88.4 R124, [R210+0x1500] ;  /* 0x00150000d27c783b */ /* 0x000ee60000004200 */
[--C-:B-1----:R-:W-:Y:S04]  /*d2d0*/  FFMA.FTZ R106, R232, c[0x0][0x2d0], -R110.reuse ;  /* 0x0000b400e86a7a23 */ /* 0x102fe8000001086e */
[-C--:B------:R-:W-:Y:S01]  /*d2e0*/  HMMA.16816.F32.BF16 R20, R112, R128.reuse, R20 ;  /* 0x000000807014723c */ /* 0x080fe20000041814 */
[----:B------:R1:W4:Y:S07]  /*d2f0*/  MUFU.EX2 R238, R106 ;  /* 0x0000006a00ee7308 */ /* 0x00032e0000000800 */
[C---:B------:R-:W-:Y:S08]  /*d300*/  HMMA.16816.F32.BF16 R24, R116.reuse, R128, R24 ;  /* 0x000000807418723c */ /* 0x040ff00000041818 */
[-C--:B------:R-:W-:Y:S08]  /*d310*/  HMMA.16816.F32.BF16 R28, R116, R130.reuse, R28 ;  /* 0x00000082741c723c */ /* 0x080ff0000004181c */
[C---:B------:R-:W-:Y:S01]  /*d320*/  HMMA.16816.F32.BF16 R32, R112.reuse, R130, R32 ;  /* 0x000000827020723c */ /* 0x040fe20000041820 */
[----:B------:R-:W5:Y:S03]  /*d330*/  LDSM.16.MT88.4 R128, [R209+0x2500] ;  /* 0x00250000d180783b */ /* 0x000f660000004200 */
[--C-:B-1----:R-:W-:Y:S04]  /*d340*/  FFMA.FTZ R106, R203, c[0x0][0x2d0], -R110.reuse ;  /* 0x0000b400cb6a7a23 */ /* 0x102fe8000001086e */
[-C--:B--2---:R-:W-:Y:S01]  /*d350*/  HMMA.16816.F32.BF16 R36, R112, R120.reuse, R36 ;  /* 0x000000787024723c */ /* 0x084fe20000041824 */
[----:B------:R1:W-:Y:S07]  /*d360*/  MUFU.EX2 R239, R106 ;  /* 0x0000006a00ef7308 */ /* 0x0003ee0000000800 */
[C---:B------:R-:W-:Y:S08]  /*d370*/  HMMA.16816.F32.BF16 R40, R116.reuse, R120, R40 ;  /* 0x000000787428723c */ /* 0x040ff00000041828 */
[-C--:B------:R-:W-:Y:S08]  /*d380*/  HMMA.16816.F32.BF16 R44, R116, R122.reuse, R44 ;  /* 0x0000007a742c723c */ /* 0x080ff0000004182c */
[C---:B------:R-:W-:Y:S01]  /*d390*/  HMMA.16816.F32.BF16 R48, R112.reuse, R122, R48 ;  /* 0x0000007a7030723c */ /* 0x040fe20000041830 */
[----:B------:R-:W2:Y:S03]  /*d3a0*/  LDSM.16.MT88.4 R120, [R210+0x2500] ;  /* 0x00250000d278783b */ /* 0x000ea60000004200 */
[----:B-1----:R-:W-:Y:S04]  /*d3b0*/  FFMA.FTZ R106, R229, c[0x0][0x2d0], -R110 ;  /* 0x0000b400e56a7a23 */ /* 0x002fe8000001086e */
[-C--:B---3--:R-:W-:Y:S01]  /*d3c0*/  HMMA.16816.F32.BF16 R52, R112, R124.reuse, R52 ;  /* 0x0000007c7034723c */ /* 0x088fe20000041834 */
[----:B------:R1:W3:Y:S07]  /*d3d0*/  MUFU.EX2 R237, R106 ;  /* 0x0000006a00ed7308 */ /* 0x0002ee0000000800 */
[C---:B------:R-:W-:Y:S08]  /*d3e0*/  HMMA.16816.F32.BF16 R56, R116.reuse, R124, R56 ;  /* 0x0000007c7438723c */ /* 0x040ff00000041838 */
[-C--:B------:R-:W-:Y:S08]  /*d3f0*/  HMMA.16816.F32.BF16 R60, R116, R126.reuse, R60 ;  /* 0x0000007e743c723c */ /* 0x080ff0000004183c */
[C---:B------:R-:W-:Y:S01]  /*d400*/  HMMA.16816.F32.BF16 R64, R112.reuse, R126, R64 ;  /* 0x0000007e7040723c */ /* 0x040fe20000041840 */
[----:B------:R-:W-:Y:S03]  /*d410*/  LDSM.16.MT88.4 R124, [R210+0x900] ;  /* 0x00090000d27c783b */ /* 0x000fe60000004200 */
[--C-:B-1----:R-:W-:Y:S04]  /*d420*/  FFMA.FTZ R106, R235, c[0x0][0x2d0], -R111.reuse ;  /* 0x0000b400eb6a7a23 */ /* 0x102fe8000001086f */
[-C--:B-----5:R-:W-:Y:S01]  /*d430*/  HMMA.16816.F32.BF16 R68, R112, R128.reuse, R68 ;  /* 0x000000807044723c */ /* 0x0a0fe20000041844 */
[----:B------:R1:W-:Y:S07]  /*d440*/  MUFU.EX2 R236, R106 ;  /* 0x0000006a00ec7308 */ /* 0x0003ee0000000800 */
[C---:B------:R-:W-:Y:S08]  /*d450*/  HMMA.16816.F32.BF16 R72, R116.reuse, R128, R72 ;  /* 0x000000807448723c */ /* 0x040ff00000041848 */
[-C--:B------:R-:W-:Y:S08]  /*d460*/  HMMA.16816.F32.BF16 R76, R116, R130.reuse, R76 ;  /* 0x00000082744c723c */ /* 0x080ff0000004184c */
[C---:B------:R-:W-:Y:S01]  /*d470*/  HMMA.16816.F32.BF16 R80, R112.reuse, R130, R80 ;  /* 0x000000827050723c */ /* 0x040fe20000041850 */
[----:B------:R-:W-:Y:S03]  /*d480*/  LDSM.16.MT88.4 R128, [R210+0x1900] ;  /* 0x00190000d280783b */ /* 0x000fe60000004200 */
[--C-:B-1----:R-:W-:Y:S01]  /*d490*/  FFMA.FTZ R106, R151, c[0x0][0x2d0], -R111.reuse ;  /* 0x0000b400976a7a23 */ /* 0x102fe2000001086f */
[----:B------:R-:W-:Y:S02]  /*d4a0*/  MOV R151, R150 ;  /* 0x0000009600977202 */ /* 0x000fe40000000f00 */
[----:B------:R-:W-:Y:S01]  /*d4b0*/  MOV R150, R146 ;  /* 0x0000009200967202 */ /* 0x000fe20000000f00 */
[-C--:B--2---:R-:W-:Y:S01]  /*d4c0*/  HMMA.16816.F32.BF16 R84, R112, R120.reuse, R84 ;  /* 0x000000787054723c */ /* 0x084fe20000041854 */
[----:B------:R1:W2:Y:S03]  /*d4d0*/  MUFU.EX2 R235, R106 ;  /* 0x0000006a00eb7308 */ /* 0x0002a60000000800 */
[----:B------:R-:W-:Y:S02]  /*d4e0*/  MOV R146, R145 ;  /* 0x0000009100927202 */ /* 0x000fe40000000f00 */
[----:B------:R-:W-:Y:S02]  /*d4f0*/  MOV R145, R144 ;  /* 0x0000009000917202 */ /* 0x000fe40000000f00 */
[C---:B------:R-:W-:Y:S04]  /*d500*/  HMMA.16816.F32.BF16 R88, R116.reuse, R120, R88 ;  /* 0x000000787458723c */ /* 0x040fe80000041858 */
[----:B------:R-:W-:Y:S02]  /*d510*/  MOV R144, R193 ;  /* 0x000000c100907202 */ /* 0x000fe40000000f00 */
[----:B------:R-:W-:Y:S02]  /*d520*/  MOV R193, R135 ;  /* 0x0000008700c17202 */ /* 0x000fe40000000f00 */
[-C--:B------:R-:W-:Y:S04]  /*d530*/  HMMA.16816.F32.BF16 R92, R116, R122.reuse, R92 ;  /* 0x0000007a745c723c */ /* 0x080fe8000004185c */
[----:B------:R-:W-:Y:S02]  /*d540*/  MOV R135, R134 ;  /* 0x0000008600877202 */ /* 0x000fe40000000f00 */
[----:B------:R-:W-:Y:S02]  /*d550*/  MOV R134, R133 ;  /* 0x0000008500867202 */ /* 0x000fe40000000f00 */
[----:B------:R-:W-:Y:S01]  /*d560*/  HMMA.16816.F32.BF16 R96, R112, R122, R96 ;  /* 0x0000007a7060723c */ /* 0x000fe20000041860 */
[----:B------:R-:W-:Y:S03]  /*d570*/  LDSM.16.MT88.4 R120, [R209+0x1900] ;  /* 0x00190000d178783b */ /* 0x000fe60000004200 */
[--C-:B-1----:R-:W-:Y:S01]  /*d580*/  FFMA.FTZ R106, R151, c[0x0][0x2d0], -R111.reuse ;  /* 0x0000b400976a7a23 */ /* 0x102fe2000001086f */
[----:B------:R-:W-:Y:S01]  /*d590*/  MOV R133, R107 ;  /* 0x0000006b00857202 */ /* 0x000fe20000000f00 */
[--C-:B------:R-:W-:Y:S01]  /*d5a0*/  FFMA.FTZ R107, R234, c[0x0][0x2d0], -R111.reuse ;  /* 0x0000b400ea6b7a23 */ /* 0x100fe2000001086f */
[----:B------:R-:W-:Y:S01]  /*d5b0*/  MOV R151, R189 ;  /* 0x000000bd00977202 */ /* 0x000fe20000000f00 */
[----:B------:R1:W-:Y:S01]  /*d5c0*/  MUFU.EX2 R234, R106 ;  /* 0x0000006a00ea7308 */ /* 0x0003e20000000800 */
[----:B----4-:R-:W-:Y:S03]  /*d5d0*/  F2FP.BF16.PACK_AB R112, R238, R240 ;  /* 0x000000f0ee70723e */ /* 0x010fe600000010ff */
[----:B---3--:R-:W-:Y:S02]  /*d5e0*/  F2FP.BF16.PACK_AB R114, R237, R239 ;  /* 0x000000efed72723e */ /* 0x008fe400000010ff */
[----:B--2---:R-:W-:Y:S04]  /*d5f0*/  F2FP.BF16.PACK_AB R113, R235, R236 ;  /* 0x000000eceb71723e */ /* 0x004fe800000010ff */
[----:B------:R-:W2:Y:S01]  /*d600*/  MUFU.EX2 R233, R107 ;  /* 0x0000006b00e97308 */ /* 0x000ea20000000800 */
[----:B-1----:R-:W-:Y:S01]  /*d610*/  FFMA.FTZ R106, R150, c[0x0][0x2d0], -R176 ;  /* 0x0000b400966a7a23 */ /* 0x002fe200000108b0 */
[----:B------:R-:W-:Y:S08]  /*d620*/  MOV R150, R134 ;  /* 0x0000008600967202 */ /* 0x000ff00000000f00 */
[----:B------:R1:W-:Y:S01]  /*d630*/  MUFU.EX2 R232, R106 ;  /* 0x0000006a00e87308 */ /* 0x0003e20000000800 */
[----:B--2---:R-:W-:Y:S01]  /*d640*/  F2FP.BF16.PACK_AB R115, R234, R233 ;  /* 0x000000e9ea73723e */ /* 0x004fe200000010ff */
[----:B------:R-:W-:Y:S08]  /*d650*/  FFMA.FTZ R107, R150, c[0x0][0x2d0], -R110 ;  /* 0x0000b400966b7a23 */ /* 0x000ff0000001086e */
[----:B------:R-:W-:Y:S01]  /*d660*/  MUFU.EX2 R203, R107 ;  /* 0x0000006b00cb7308 */ /* 0x000fe20000000800 */
[--C-:B-1----:R-:W-:Y:S01]  /*d670*/  FFMA.FTZ R106, R149, c[0x0][0x2d0], -R176.reuse ;  /* 0x0000b400956a7a23 */ /* 0x102fe200000108b0 */
[----:B------:R-:W-:Y:S02]  /*d680*/  MOV R149, R193 ;  /* 0x000000c100957202 */ /* 0x000fe40000000f00 */
[----:B------:R-:W-:Y:S06]  /*d690*/  MOV R193, R133 ;  /* 0x0000008500c17202 */ /* 0x000fec0000000f00 */
[----:B------:R1:W2:Y:S02]  /*d6a0*/  MUFU.EX2 R231, R106 ;  /* 0x0000006a00e77308 */ /* 0x0002a40000000800 */
[--C-:B-1----:R-:W-:Y:S01]  /*d6b0*/  FFMA.FTZ R106, R148, c[0x0][0x2d0], -R176.reuse ;  /* 0x0000b400946a7a23 */ /* 0x102fe200000108b0 */
[----:B------:R-:W-:Y:S02]  /*d6c0*/  MOV R148, R144 ;  /* 0x0000009000947202 */ /* 0x000fe40000000f00 */
[----:B------:R-:W-:Y:S05]  /*d6d0*/  MOV R144, R135 ;  /* 0x0000008700907202 */ /* 0x000fea0000000f00 */
[----:B------:R1:W-:Y:S01]  /*d6e0*/  MUFU.EX2 R229, R106 ;  /* 0x0000006a00e57308 */ /* 0x0003e20000000800 */
[----:B--2---:R-:W-:Y:S01]  /*d6f0*/  F2FP.BF16.PACK_AB R116, R231, R232 ;  /* 0x000000e8e774723e */ /* 0x004fe200000010ff */
[--C-:B------:R-:W-:Y:S01]  /*d700*/  FFMA.FTZ R107, R144, c[0x0][0x2d0], -R176.reuse ;  /* 0x0000b400906b7a23 */ /* 0x100fe200000108b0 */
[----:B------:R-:W-:Y:S07]  /*d710*/  MOV R144, R140 ;  /* 0x0000008c00907202 */ /* 0x000fee0000000f00 */
[----:B------:R-:W-:Y:S10]  /*d720*/  MUFU.EX2 R195, R107 ;  /* 0x0000006b00c37308 */ /* 0x000ff40000000800 */
[----:B------:R-:W-:Y:S01]  /*d730*/  MUFU.EX2 R107, R108 ;  /* 0x0000006c006b7308 */ /* 0x000fe20000000800 */
[----:B-1----:R-:W-:Y:S01]  /*d740*/  FFMA.FTZ R106, R147, c[0x0][0x2d0], -R176 ;  /* 0x0000b400936a7a23 */ /* 0x002fe200000108b0 */
[----:B------:R-:W-:Y:S02]  /*d750*/  MOV R147, R145 ;  /* 0x0000009100937202 */ /* 0x000fe40000000f00 */
[----:B------:R-:W-:Y:S02]  /*d760*/  MOV R145, R132 ;  /* 0x0000008400917202 */ /* 0x000fe40000000f00 */
[----:B------:R-:W1:Y:S04]  /*d770*/  LDSM.16.MT88.4 R132, [R209+0x900] ;  /* 0x00090000d184783b */ /* 0x000e680000004200 */
[----:B------:R2:W3:Y:S02]  /*d780*/  MUFU.EX2 R230, R106 ;  /* 0x0000006a00e67308 */ /* 0x0004e40000000800 */
[--C-:B--2---:R-:W-:Y:S01]  /*d790*/  FFMA.FTZ R106, R146, c[0x0][0x2d0], -R2.reuse ;  /* 0x0000b400926a7a23 */ /* 0x104fe20000010802 */
[----:B------:R-:W-:Y:S02]  /*d7a0*/  MOV R146, R188 ;  /* 0x000000bc00927202 */ /* 0x000fe40000000f00 */
[----:B---3--:R-:W-:Y:S05]  /*d7b0*/  F2FP.BF16.PACK_AB R118, R230, R229 ;  /* 0x000000e5e676723e */ /* 0x008fea00000010ff */
[----:B------:R2:W-:Y:S01]  /*d7c0*/  MUFU.EX2 R189, R106 ;  /* 0x0000006a00bd7308 */ /* 0x0005e20000000800 */
[-C--:B-1----:R-:W-:Y:S03]  /*d7d0*/  HMMA.16816.F32.BF16 R4, R112, R132.reuse, R4 ;  /* 0x000000847004723c */ /* 0x082fe60000041804 */
[--C-:B--2---:R-:W-:Y:S06]  /*d7e0*/  FFMA.FTZ R106, R184, c[0x0][0x2d0], -R2.reuse ;  /* 0x0000b400b86a7a23 */ /* 0x104fec0000010802 */
[----:B------:R1:W2:Y:S03]  /*d7f0*/  MUFU.EX2 R188, R106 ;  /* 0x0000006a00bc7308 */ /* 0x0002a60000000800 */
[--C-:B-1----:R-:W-:Y:S01]  /*d800*/  FFMA.FTZ R106, R185, c[0x0][0x2d0], -R2.reuse ;  /* 0x0000b400b96a7a23 */ /* 0x102fe20000010802 */
[----:B--2---:R-:W-:Y:S06]  /*d810*/  F2FP.BF16.PACK_AB R117, R188, R189 ;  /* 0x000000bdbc75723e */ /* 0x004fec00000010ff */
[----:B------:R1:W-:Y:S02]  /*d820*/  MUFU.EX2 R187, R106 ;  /* 0x0000006a00bb7308 */ /* 0x0003e40000000800 */
[----:B-1----:R-:W-:Y:S08]  /*d830*/  FFMA.FTZ R106, R186, c[0x0][0x2d0], -R2 ;  /* 0x0000b400ba6a7a23 */ /* 0x002ff00000010802 */
[----:B------:R-:W1:Y:S02]  /*d840*/  MUFU.EX2 R186, R106 ;  /* 0x0000006a00ba7308 */ /* 0x000e640000000800 */
[----:B-1----:R-:W-:Y:S01]  /*d850*/  F2FP.BF16.PACK_AB R119, R186, R187 ;  /* 0x000000bbba77723e */ /* 0x002fe200000010ff */
[--C-:B------:R-:W-:Y:S07]  /*d860*/  FFMA.FTZ R106, R192, c[0x0][0x2d0], -R110.reuse ;  /* 0x0000b400c06a7a23 */ /* 0x100fee000001086e */
[----:B------:R1:W-:Y:S01]  /*d870*/  MUFU.EX2 R205, R106 ;  /* 0x0000006a00cd7308 */ /* 0x0003e20000000800 */
[C---:B------:R-:W-:Y:S08]  /*d880*/  HMMA.16816.F32.BF16 R8, R116.reuse, R132, R8 ;  /* 0x000000847408723c */ /* 0x040ff00000041808 */
[-C--:B------:R-:W-:Y:S08]  /*d890*/  HMMA.16816.F32.BF16 R12, R116, R134.reuse, R12 ;  /* 0x00000086740c723c */ /* 0x080ff0000004180c */
[C---:B------:R-:W-:Y:S04]  /*d8a0*/  HMMA.16816.F32.BF16 R16, R112.reuse, R134, R16 ;  /* 0x000000867010723c */ /* 0x040fe80000041810 */
[--C-:B-1----:R-:W-:Y:S04]  /*d8b0*/  FFMA.FTZ R106, R151, c[0x0][0x2d0], -R110.reuse ;  /* 0x0000b400976a7a23 */ /* 0x102fe8000001086e */
[-C--:B------:R-:W-:Y:S01]  /*d8c0*/  HMMA.16816.F32.BF16 R20, R112, R124.reuse, R20 ;  /* 0x0000007c7014723c */ /* 0x080fe20000041814 */
[----:B------:R-:W1:Y:S07]  /*d8d0*/  MUFU.EX2 R206, R106 ;  /* 0x0000006a00ce7308 */ /* 0x000e6e0000000800 */
[C---:B------:R-:W-:Y:S08]  /*d8e0*/  HMMA.16816.F32.BF16 R24, R116.reuse, R124, R24 ;  /* 0x0000007c7418723c */ /* 0x040ff00000041818 */
[-C--:B------:R-:W-:Y:S08]  /*d8f0*/  HMMA.16816.F32.BF16 R28, R116, R126.reuse, R28 ;  /* 0x0000007e741c723c */ /* 0x080ff0000004181c */
[C---:B------:R-:W-:Y:S01]  /*d900*/  HMMA.16816.F32.BF16 R32, R112.reuse, R126, R32 ;  /* 0x0000007e7020723c */ /* 0x040fe20000041820 */
[----:B------:R-:W2:Y:S03]  /*d910*/  LDSM.16.MT88.4 R124, [R209+0x2900] ;  /* 0x00290000d17c783b */ /* 0x000ea60000004200 */
[----:B-1----:R-:W-:Y:S01]  /*d920*/  F2FP.BF16.PACK_AB R108, R206, R205 ;  /* 0x000000cdce6c723e */ /* 0x002fe200000010ff */
[----:B------:R-:W-:Y:S03]  /*d930*/  FFMA.FTZ R106, R149, c[0x0][0x2d0], -R110 ;  /* 0x0000b400956a7a23 */ /* 0x000fe6000001086e */
[-C--:B------:R-:W-:Y:S01]  /*d940*/  HMMA.16816.F32.BF16 R36, R112, R120.reuse, R36 ;  /* 0x000000787024723c */ /* 0x080fe20000041824 */
[----:B------:R1:W3:Y:S07]  /*d950*/  MUFU.EX2 R202, R106 ;  /* 0x0000006a00ca7308 */ /* 0x0002ee0000000800 */
[C---:B------:R-:W-:Y:S08]  /*d960*/  HMMA.16816.F32.BF16 R40, R116.reuse, R120, R40 ;  /* 0x000000787428723c */ /* 0x040ff00000041828 */
[-C--:B------:R-:W-:Y:S08]  /*d970*/  HMMA.16816.F32.BF16 R44, R116, R122.reuse, R44 ;  /* 0x0000007a742c723c */ /* 0x080ff0000004182c */
[C---:B------:R-:W-:Y:S01]  /*d980*/  HMMA.16816.F32.BF16 R48, R112.reuse, R122, R48 ;  /* 0x0000007a7030723c */ /* 0x040fe20000041830 */
[----:B------:R-:W4:Y:S03]  /*d990*/  LDSM.16.MT88.4 R120, [R210+0x2900] ;  /* 0x00290000d278783b */ /* 0x000f260000004200 */
[--C-:B-1----:R-:W-:Y:S01]  /*d9a0*/  FFMA.FTZ R106, R148, c[0x0][0x2d0], -R111.reuse ;  /* 0x0000b400946a7a23 */ /* 0x102fe2000001086f */
[----:B------:R-:W-:Y:S02]  /*d9b0*/  MOV R148, R180 ;  /* 0x000000b400947202 */ /* 0x000fe40000000f00 */
[----:B---3--:R-:W-:Y:S01]  /*d9c0*/  F2FP.BF16.PACK_AB R110, R202, R203 ;  /* 0x000000cbca6e723e */ /* 0x008fe200000010ff */
        /* <DEDUP_REMOVED lines=8> */
[-C--:B--2---:R-:W-:Y:S01]  /*da50*/  HMMA.16816.F32.BF16 R68, R112, R124.reuse, R68 ;  /* 0x0000007c7044723c */ /* 0x084fe20000041844 */
[----:B------:R1:W-:Y:S07]  /*da60*/  MUFU.EX2 R201, R106 ;  /* 0x0000006a00c97308 */ /* 0x0003ee0000000800 */
[C---:B------:R-:W-:Y:S01]  /*da70*/  HMMA.16816.F32.BF16 R72, R116.reuse, R124, R72 ;  /* 0x0000007c7448723c */ /* 0x040fe20000041848 */
[----:B------:R-:W2:Y:S04]  /*da80*/  LDL.LU R125, [R1+0x14] ;  /* 0x00001400017d7983 */ /* 0x000ea80000300800 */
[----:B------:R-:W5:Y:S03]  /*da90*/  LDL.LU R124, [R1+0x18] ;  /* 0x00001800017c7983 */ /* 0x000f660000300800 */
[-C--:B------:R-:W-:Y:S08]  /*daa0*/  HMMA.16816.F32.BF16 R76, R116, R126.reuse, R76 ;  /* 0x0000007e744c723c */ /* 0x080ff0000004184c */
[C---:B------:R-:W-:Y:S04]  /*dab0*/  HMMA.16816.F32.BF16 R80, R112.reuse, R126, R80 ;  /* 0x0000007e7050723c */ /* 0x040fe80000041850 */
[--C-:B-1----:R-:W-:Y:S01]  /*dac0*/  FFMA.FTZ R106, R146, c[0x0][0x2d0], -R111.reuse ;  /* 0x0000b400926a7a23 */ /* 0x102fe2000001086f */
[----:B------:R-:W-:Y:S03]  /*dad0*/  MOV R146, R183 ;  /* 0x000000b700927202 */ /* 0x000fe60000000f00 */
[-C--:B----4-:R-:W-:Y:S01]  /*dae0*/  HMMA.16816.F32.BF16 R84, R112, R120.reuse, R84 ;  /* 0x000000787054723c */ /* 0x090fe20000041854 */
[----:B------:R1:W-:Y:S07]  /*daf0*/  MUFU.EX2 R199, R106 ;  /* 0x0000006a00c77308 */ /* 0x0003ee0000000800 */
[C---:B------:R-:W-:Y:S08]  /*db00*/  HMMA.16816.F32.BF16 R88, R116.reuse, R120, R88 ;  /* 0x000000787458723c */ /* 0x040ff00000041858 */
[-C--:B------:R-:W-:Y:S08]  /*db10*/  HMMA.16816.F32.BF16 R92, R116, R122.reuse, R92 ;  /* 0x0000007a745c723c */ /* 0x080ff0000004185c */
[----:B------:R-:W-:Y:S04]  /*db20*/  HMMA.16816.F32.BF16 R96, R112, R122, R96 ;  /* 0x0000007a7060723c */ /* 0x000fe80000041860 */
[----:B-1----:R-:W-:Y:S01]  /*db30*/  FFMA.FTZ R106, R145, c[0x0][0x2d0], -R111 ;  /* 0x0000b400916a7a23 */ /* 0x002fe2000001086f */
[----:B------:R-:W-:Y:S02]  /*db40*/  MOV R145, R182 ;  /* 0x000000b600917202 */ /* 0x000fe40000000f00 */
[----:B------:R-:W-:Y:S01]  /*db50*/  LDSM.16.MT88.4 R180, [R209+0x2d00] ;  /* 0x002d0000d1b4783b */ /* 0x000fe20000004200 */
[----:B------:R1:W4:Y:S04]  /*db60*/  MUFU.EX2 R198, R106 ;  /* 0x0000006a00c67308 */ /* 0x0003280000000800 */
[--C-:B-1----:R-:W-:Y:S01]  /*db70*/  FFMA.FTZ R106, R193, c[0x0][0x2d0], -R176.reuse ;  /* 0x0000b400c16a7a23 */ /* 0x102fe200000108b0 */
[----:B----4-:R-:W-:Y:S05]  /*db80*/  F2FP.BF16.PACK_AB R111, R198, R199 ;  /* 0x000000c7c66f723e */ /* 0x010fea00000010ff */
[----:B------:R1:W4:Y:S02]  /*db90*/  MUFU.EX2 R193, R106 ;  /* 0x0000006a00c17308 */ /* 0x0003240000000800 */
[--C-:B-1----:R-:W-:Y:S08]  /*dba0*/  FFMA.FTZ R106, R143, c[0x0][0x2d0], -R176.reuse ;  /* 0x0000b4008f6a7a23 */ /* 0x102ff000000108b0 */
[----:B------:R1:W-:Y:S02]  /*dbb0*/  MUFU.EX2 R192, R106 ;  /* 0x0000006a00c07308 */ /* 0x0003e40000000800 */
[----:B-1----:R-:W-:Y:S01]  /*dbc0*/  FFMA.FTZ R106, R190, c[0x0][0x2d0], -R176 ;  /* 0x0000b400be6a7a23 */ /* 0x002fe200000108b0 */
[----:B----4-:R-:W-:Y:S07]  /*dbd0*/  F2FP.BF16.PACK_AB R176, R195, R193 ;  /* 0x000000c1c3b0723e */ /* 0x010fee00000010ff */
[----:B------:R1:W-:Y:S02]  /*dbe0*/  MUFU.EX2 R190, R106 ;  /* 0x0000006a00be7308 */ /* 0x0003e40000000800 */
[--C-:B-1----:R-:W-:Y:S08]  /*dbf0*/  FFMA.FTZ R106, R142, c[0x0][0x2d0], -R2.reuse ;  /* 0x0000b4008e6a7a23 */ /* 0x102ff00000010802 */
[----:B------:R1:W-:Y:S02]  /*dc00*/  MUFU.EX2 R185, R106 ;  /* 0x0000006a00b97308 */ /* 0x0003e40000000800 */
[--C-:B-1----:R-:W-:Y:S02]  /*dc10*/  FFMA.FTZ R106, R141, c[0x0][0x2d0], -R2.reuse ;  /* 0x0000b4008d6a7a23 */ /* 0x102fe40000010802 */
[----:B------:R-:W-:Y:S01]  /*dc20*/  FFMA.FTZ R2, R109, c[0x0][0x2d0], -R2 ;  /* 0x0000b4006d027a23 */ /* 0x000fe20000010802 */
[----:B------:R-:W-:Y:S05]  /*dc30*/  F2FP.BF16.PACK_AB R109, R201, R200 ;  /* 0x000000c8c96d723e */ /* 0x000fea00000010ff */
[----:B------:R-:W1:Y:S01]  /*dc40*/  MUFU.EX2 R184, R106 ;  /* 0x0000006a00b87308 */ /* 0x000e620000000800 */
[----:B------:R-:W4:Y:S01]  /*dc50*/  LDSM.16.MT88.4 R140, [R210+0xd00] ;  /* 0x000d0000d28c783b */ /* 0x000f220000004200 */
[-C--:B---3--:R-:W-:Y:S07]  /*dc60*/  HMMA.16816.F32.BF16 R112, R108, R128.reuse, R4 ;  /* 0x000000806c70723c */ /* 0x088fee0000041804 */
[----:B------:R-:W3:Y:S01]  /*dc70*/  LDSM.16.MT88.4 R4, [R210+0x2d00] ;  /* 0x002d0000d204783b */ /* 0x000ee20000004200 */
[----:B------:R1:W1:Y:S04]  /*dc80*/  MUFU.EX2 R106, R2 ;  /* 0x00000002006a7308 */ /* 0x0002680000000800 */
[----:B-1----:R-:W-:Y:S02]  /*dc90*/  MOV R2, R177 ;  /* 0x000000b100027202 */ /* 0x002fe40000000f00 */
[----:B------:R-:W-:Y:S01]  /*dca0*/  F2FP.BF16.PACK_AB R177, R184, R185 ;  /* 0x000000b9b8b1723e */ /* 0x000fe200000010ff */
[----:B--2---:R-:W-:Y:S01]  /*dcb0*/  FFMA.FTZ R101, R101, R125, R179 ;  /* 0x0000007d65657223 */ /* 0x004fe200000100b3 */
[----:B------:R-:W-:Y:S01]  /*dcc0*/  F2FP.BF16.PACK_AB R179, R106, R107 ;  /* 0x0000006b6ab3723e */ /* 0x000fe200000010ff */
[----:B-----5:R-:W-:Y:S01]  /*dcd0*/  FFMA.FTZ R100, R100, R124, R178 ;  /* 0x0000007c64647223 */ /* 0x020fe200000100b2 */
[----:B------:R-:W-:Y:S07]  /*dce0*/  F2FP.BF16.PACK_AB R178, R190, R192 ;  /* 0x000000c0beb2723e */ /* 0x000fee00000010ff */
        /* <DEDUP_REMOVED lines=8> */
[----:B------:R-:W5:Y:S01]  /*dd70*/  LDL.LU R19, [R1+0x20] ;  /* 0x0000200001137983 */ /* 0x000f620000300800 */
[----:B------:R-:W-:Y:S01]  /*dd80*/  MOV R13, R139 ;  /* 0x0000008b000d7202 */ /* 0x000fe20000000f00 */
[----:B------:R-:W-:Y:S01]  /*dd90*/  FADD.FTZ R11, R11, R100 ;  /* 0x000000640b0b7221 */ /* 0x000fe20000010000 */
[-C--:B----4-:R-:W-:Y:S04]  /*dda0*/  HMMA.16816.F32.BF16 R128, R108, R140.reuse, R20 ;  /* 0x0000008c6c80723c */ /* 0x090fe80000041814 */
[----:B------:R-:W-:Y:S02]  /*ddb0*/  MOV R14, R138 ;  /* 0x0000008a000e7202 */ /* 0x000fe40000000f00 */
[----:B------:R-:W-:Y:S02]  /*ddc0*/  MOV R12, R144 ;  /* 0x00000090000c7202 */ /* 0x000fe40000000f00 */
[C---:B------:R-:W-:Y:S04]  /*ddd0*/  HMMA.16816.F32.BF16 R132, R176.reuse, R140, R24 ;  /* 0x0000008cb084723c */ /* 0x040fe80000041818 */
[----:B------:R-:W-:Y:S01]  /*dde0*/  MOV R17, R136 ;  /* 0x0000008800117202 */ /* 0x000fe20000000f00 */
[----:B------:R-:W-:Y:S01]  /*ddf0*/  FADD.FTZ R11, R14, R11 ;  /* 0x0000000b0e0b7221 */ /* 0x000fe20000010000 */
[----:B------:R-:W-:Y:S02]  /*de00*/  MOV R8, R148 ;  /* 0x0000009400087202 */ /* 0x000fe40000000f00 */
[-C--:B------:R-:W-:Y:S04]  /*de10*/  HMMA.16816.F32.BF16 R136, R176, R142.reuse, R28 ;  /* 0x0000008eb088723c */ /* 0x080fe8000004181c */
[----:B------:R-:W-:Y:S02]  /*de20*/  FADD.FTZ R11, R9, R11 ;  /* 0x0000000b090b7221 */ /* 0x000fe40000010000 */
[----:B------:R-:W-:Y:S02]  /*de30*/  FADD.FTZ R8, R8, R101 ;  /* 0x0000006508087221 */ /* 0x000fe40000010000 */
[C---:B------:R-:W-:Y:S04]  /*de40*/  HMMA.16816.F32.BF16 R140, R108.reuse, R142, R32 ;  /* 0x0000008e6c8c723c */ /* 0x040fe80000041820 */
[----:B------:R-:W-:Y:S04]  /*de50*/  FADD.FTZ R8, R13, R8 ;  /* 0x000000080d087221 */ /* 0x000fe80000010000 */
        /* <DEDUP_REMOVED lines=17> */
[----:B-----5:R-:W-:Y:S02]  /*df70*/  FFMA.FTZ R0, R0, R19, R207 ;  /* 0x0000001300007223 */ /* 0x020fe400000100cf */
        /* <DEDUP_REMOVED lines=64> */
.L_x_624:
[----:B-1-3--:R-:W2:Y:S04]  /*e380*/  LDL.LU R0, [R1+0x14] ;  /* 0x0000140001007983 */ /* 0x00aea80000300800 */
        /* <DEDUP_REMOVED lines=152> */
.L_x_615:
[----:B--2---:R-:W-:Y:S05]  /*ed10*/  @P0 BRA `(.L_x_626) ;  /* 0x0000176000000947 */ /* 0x004fea0003800000 */
[----:B------:R-:W2:Y:S01]  /*ed20*/  LDL R57, [R1+0x78] ;  /* 0x0000780001397983 */ /* 0x000ea20000100800 */
[----:B------:R-:W-:Y:S02]  /*ed30*/  F2FP.BF16.PACK_AB R45, R45, R112 ;  /* 0x000000702d2d723e */ /* 0x000fe400000010ff */
[----:B------:R-:W-:Y:S01]  /*ed40*/  F2FP.BF16.PACK_AB R44, R44, R114 ;  /* 0x000000722c2c723e */ /* 0x000fe200000010ff */
[----:B------:R-:W3:Y:S01]  /*ed50*/  S2R R55, SR_TID.X ;  /* 0x0000000000377919 */ /* 0x000ee20000002100 */
        /* <DEDUP_REMOVED lines=12> */
[----:B---3--:R-:W-:-:S02]  /*ee20*/  SHF.R.S32.HI R56, RZ, 0x1f, R55 ;  /* 0x0000001fff387819 */ /* 0x008fc40000011437 */
        /* <DEDUP_REMOVED lines=116> */
[----:B---3--:R-:W-:-:S03]  /*f570*/  IMAD.MOV.U32 R2, RZ, RZ, 0x4 ;  /* 0x00000004ff027424 */ /* 0x008fc600078e00ff */
[----:B------:R-:W-:Y:S04]  /*f580*/  STS [R4+0x5000], R11 ;  /* 0x0050000b04007388 */ /* 0x000fe80000000800 */
[----:B------:R3:W-:Y:S01]  /*f590*/  STS [R4+0x5200], R10 ;  /* 0x0052000a04007388 */ /* 0x0007e20000000800 */
[----:B------:R-:W-:Y:S02]  /*f5a0*/  IMAD.MOV.U32 R24, RZ, RZ, c[0x0][0x388] ;  /* 0x0000e200ff187624 */ /* 0x000fe400078e00ff */
[CC--:B--2---:R-:W-:Y:S01]  /*f5b0*/  IMAD.WIDE R6, R57.reuse, R2.reuse, c[0x0][0x500] ;  /* 0x0001400039067625 */ /* 0x0c4fe200078e0202 */
[----:B------:R-:W-:Y:S03]  /*f5c0*/  BAR.SYNC.DEFER_BLOCKING 0x1, 0x80 ;  /* 0x0042000000007b1d */ /* 0x000fe60000010000 */
[----:B----4-:R-:W-:-:S03]  /*f5d0*/  @P0 IMAD.WIDE R2, R57, R2, c[0x0][0x508] ;  /* 0x0001420039020625 */ /* 0x010fc600078e0202 */
[----:B------:R-:W2:Y:S04]  /*f5e0*/  @P1 LDG.E R0, [R6.64] ;  /* 0x0000000606001981 */ /* 0x000ea8000c1e1900 */
[----:B------:R4:W5:Y:S01]  /*f5f0*/  @P0 LDG.E R24, [R2.64] ;  /* 0x0000000602180981 */ /* 0x000962000c1e1900 */
[----:B---3--:R-:W-:Y:S02]  /*f600*/  CS2R R4, SRZ ;  /* 0x0000000000047805 */ /* 0x008fe4000001ff00 */
[--C-:B--2---:R-:W-:Y:S01]  /*f610*/  @P1 SHF.R.S32.HI R5, RZ, 0x1f, R0.reuse ;  /* 0x0000001fff051819 */ /* 0x104fe20000011400 */
[----:B------:R-:W-:Y:S01]  /*f620*/  @P1 IMAD.MOV.U32 R4, RZ, RZ, R0 ;  /* 0x000000ffff041224 */ /* 0x000fe200078e0000 */
[----:B------:R-:W-:Y:S05]  /*f630*/  @P0 BRA `(.L_x_627) ;  /* 0x0000004000000947 */ /* 0x000fea0003800000 */
[----:B----4-:R-:W-:Y:S05]  /*f640*/  @!P1 BRA `(.L_x_627) ;  /* 0x0000003000009947 */ /* 0x010fea0003800000 */
[----:B------:R-:W2:Y:S04]  /*f650*/  LDG.E R2, [R6.64] ;  /* 0x0000000606027981 */ /* 0x000ea8000c1e1900 */
[----:B------:R-:W2:Y:S02]  /*f660*/  LDG.E R0, [R6.64+0x4] ;  /* 0x0000040606007981 */ /* 0x000ea4000c1e1900 */
[----:B--2--5:R-:W-:-:S02]  /*f670*/  IADD3 R24, -R2, R0, RZ ;  /* 0x0000000002187210 */ /* 0x024fc40007ffe1ff */
.L_x_627:
[----:B----4-:R-:W-:Y:S01]  /*f680*/  LOP3.LUT R0, R48, 0xffffffe0, RZ, 0xc0, !PT ;  /* 0xffffffe030007812 */ /* 0x010fe200078ec0ff */
[----:B------:R-:W2:Y:S01]  /*f690*/  S2R R14, SR_CTAID.Y ;  /* 0x00000000000e7919 */ /* 0x000ea20000002600 */
[----:B------:R-:W-:Y:S01]  /*f6a0*/  SHF.R.S32.HI R7, RZ, 0x1f, R49 ;  /* 0x0000001fff077819 */ /* 0x000fe20000011431 */
[----:B------:R-:W-:Y:S01]  /*f6b0*/  IMAD.MOV.U32 R13, RZ, RZ, c[0x0][0x4e8] ;  /* 0x00013a00ff0d7624 */ /* 0x000fe200078e00ff */
[----:B------:R-:W-:Y:S01]  /*f6c0*/  LEA.HI R6, R29, R29, RZ, 0x1 ;  /* 0x0000001d1d067211 */ /* 0x000fe200078f08ff */
[----:B------:R-:W-:Y:S01]  /*f6d0*/  IMAD.IADD R0, R55, 0x1, -R0 ;  /* 0x0000000137007824 */ /* 0x000fe200078e0a00 */
[----:B------:R-:W-:Y:S01]  /*f6e0*/  LEA.HI R7, R7, R49, RZ, 0x2 ;  /* 0x0000003107077211 */ /* 0x000fe200078f10ff */
[----:B------:R-:W3:Y:S01]  /*f6f0*/  S2R R21, SR_CTAID.X ;  /* 0x0000000000157919 */ /* 0x000ee20000002500 */
        /* <DEDUP_REMOVED lines=19> */
[----:B------:R-:W-:Y:S01]  /*f830*/  ISETP.NE.AND P2, PT, R13, 0x1, PT ;  /* 0x000000010d00780c */ /* 0x000fe20003f45270 */
[----:B--2---:R-:W-:Y:S01]  /*f840*/  IMAD.WIDE.U32 R12, R14, c[0x0][0x490], R4 ;  /* 0x000124000e0c7a25 */ /* 0x004fe200078e0004 */
[----:B------:R-:W-:Y:S02]  /*f850*/  LOP3.LUT P0, RZ, R0, 0x3, RZ, 0xc0, !PT ;  /* 0x0000000300ff7812 */ /* 0x000fe4000780c0ff */
[----:B------:R-:W-:Y:S01]  /*f860*/  SHF.R.S32.HI R7, RZ, 0x1f, R14 ;  /* 0x0000001fff077819 */ /* 0x000fe2000001140e */
[----:B------:R-:W-:Y:S01]  /*f870*/  IMAD.IADD R0, R52, 0x1, -R6 ;  /* 0x0000000134007824 */ /* 0x000fe200078e0a06 */
[----:B------:R-:W-:Y:S02]  /*f880*/  IADD3 R6, R18, R8, RZ ;  /* 0x0000000812067210 */ /* 0x000fe40007ffe0ff */
[----:B------:R-:W-:Y:S01]  /*f890*/  SEL R10, R57, RZ, !P1 ;  /* 0x000000ff390a7207 */ /* 0x000fe20004800000 */
[----:B------:R-:W-:Y:S01]  /*f8a0*/  IMAD R20, R49, 0x8, R0 ;  /* 0x0000000831147824 */ /* 0x000fe200078e0200 */
[----:B------:R-:W-:Y:S01]  /*f8b0*/  LEA.HI R16, R56, R55, RZ, 0x3 ;  /* 0x0000003738107211 */ /* 0x000fe200078f18ff */
[----:B---3--:R-:W-:-:S02]  /*f8c0*/  IMAD R6, R21, 0x80, R6 ;  /* 0x0000008015067824 */ /* 0x008fc400078e0206 */
[----:B------:R-:W-:Y:S02]  /*f8d0*/  IMAD R4, R7, c[0x0][0x490], RZ ;  /* 0x0001240007047a24 */ /* 0x000fe400078e02ff */
[----:B------:R-:W-:Y:S01]  /*f8e0*/  @P2 IMAD.HI.U32 R0, R6, c[0x0][0x4ec], RZ ;  /* 0x00013b0006002a27 */ /* 0x000fe200078e00ff */
[----:B------:R-:W-:-:S03]  /*f8f0*/  MOV R8, R6 ;  /* 0x0000000600087202 */ /* 0x000fc60000000f00 */
[----:B------:R-:W-:Y:S01]  /*f900*/  IMAD R15, R7, c[0x0][0x3e8], RZ ;  /* 0x0000fa00070f7a24 */ /* 0x000fe200078e02ff */
[----:B------:R-:W-:Y:S01]  /*f910*/  @P2 SHF.R.U32.HI R8, RZ, c[0x0][0x4f0], R0 ;  /* 0x00013c00ff082a19 */ /* 0x000fe20000011600 */
[C---:B------:R-:W-:Y:S01]  /*f920*/  IMAD R7, R14.reuse, c[0x0][0x494], R4 ;  /* 0x000125000e077a24 */ /* 0x040fe200078e0204 */
[----:B------:R-:W-:Y:S01]  /*f930*/  SHF.R.S32.HI R0, RZ, 0x1f, R57 ;  /* 0x0000001fff007819 */ /* 0x000fe20000011439 */
[----:B------:R-:W-:-:S03]  /*f940*/  IMAD.WIDE.U32 R4, R14, c[0x0][0x3e8], R2 ;  /* 0x0000fa000e047a25 */ /* 0x000fc600078e0002 */
[----:B------:R-:W-:Y:S01]  /*f950*/  SEL R0, R0, RZ, !P1 ;  /* 0x000000ff00007207 */ /* 0x000fe20004800000 */
[----:B------:R-:W-:Y:S01]  /*f960*/  IMAD.IADD R3, R13, 0x1, R7 ;  /* 0x000000010d037824 */ /* 0x000fe200078e0207 */
[----:B------:R-:W-:Y:S01]  /*f970*/  IADD3 R7, -R8, RZ, RZ ;  /* 0x000000ff08077210 */ /* 0x000fe20007ffe1ff */
[----:B------:R-:W-:Y:S01]  /*f980*/  IMAD.MOV.U32 R2, RZ, RZ, R12 ;  /* 0x000000ffff027224 */ /* 0x000fe200078e000c */
[----:B------:R-:W-:Y:S01]  /*f990*/  SHF.L.U32 R12, R16, 0x3, RZ ;  /* 0x00000003100c7819 */ /* 0x000fe200000006ff */
[----:B------:R-:W-:Y:S02]  /*f9a0*/  IMAD R15, R14, c[0x0][0x3ec], R15 ;  /* 0x0000fb000e0f7a24 */ /* 0x000fe400078e020f */
[----:B------:R-:W-:Y:S02]  /*f9b0*/  IMAD R14, R29, 0x20, R52 ;  /* 0x000000201d0e7824 */ /* 0x000fe400078e0234 */
[----:B------:R-:W-:Y:S02]  /*f9c0*/  IMAD R11, R7, c[0x0][0x4e8], R6 ;  /* 0x00013a00070b7a24 */ /* 0x000fe400078e0206 */
[----:B------:R-:W-:-:S02]  /*f9d0*/  IMAD R9, R0, c[0x0][0x498], RZ ;  /* 0x0001260000097a24 */ /* 0x000fc400078e02ff */
        /* <DEDUP_REMOVED lines=15> */
[----:B------:R-:W-:-:S04]  /*fad0*/  IMAD.WIDE.U32 R4, R10, c[0x0][0x3f0], R2 ;  /* 0x0000fc000a047a25 */ /* 0x000fc800078e0002 */
[----:B------:R-:W-:Y:S01]  /*fae0*/  IMAD R13, R10, c[0x0][0x3f4], R0 ;  /* 0x0000fd000a0d7a24 */ /* 0x000fe200078e0200 */
[----:B------:R-:W-:Y:S01]  /*faf0*/  LOP3.LUT R0, R12, 0xc0, RZ, 0xc0, !PT ;  /* 0x000000c00c007812 */ /* 0x000fe200078ec0ff */
[----:B------:R-:W-:-:S03]  /*fb00*/  IMAD.WIDE.U32 R2, R11, c[0x0][0x488], R8 ;  /* 0x000122000b027a25 */ /* 0x000fc600078e0008 */
[----:B------:R-:W-:Y:S01]  /*fb10*/  SHF.R.U32.HI R10, RZ, 0x3, R0 ;  /* 0x00000003ff0a7819 */ /* 0x000fe20000011600 */
[----:B------:R-:W-:Y:S01]  /*fb20*/  IMAD R8, R11, c[0x0][0x48c], R7 ;  /* 0x000123000b087a24 */ /* 0x000fe200078e0207 */
[----:B------:R-:W-:Y:S01]  /*fb30*/  LOP3.LUT R9, R0, 0x18, R6, 0xf8, !PT ;  /* 0x0000001800097812 */ /* 0x000fe200078ef806 */
[--C-:B------:R-:W-:Y:S01]  /*fb40*/  IMAD.MOV R7, RZ, RZ, -R17.reuse ;  /* 0x000000ffff077224 */ /* 0x100fe200078e0a11 */
[C---:B------:R-:W-:Y:S01]  /*fb50*/  LEA R0, P1, R2.reuse, c[0x0][0x450], 0x2 ;  /* 0x0001140002007a11 */ /* 0x040fe200078210ff */
[----:B------:R-:W-:Y:S01]  /*fb60*/  IMAD.IADD R3, R3, 0x1, R8 ;  /* 0x0000000103037824 */ /* 0x000fe200078e0208 */
[----:B------:R-:W-:Y:S01]  /*fb70*/  SHF.R.S32.HI R8, RZ, 0x1f, R17 ;  /* 0x0000001fff087819 */ /* 0x000fe20000011411 */
[----:B------:R-:W-:Y:S01]  /*fb80*/  IMAD R16, R7, c[0x0][0x4e8], R14 ;  /* 0x00013a0007107a24 */ /* 0x000fe200078e020e */
[----:B------:R-:W-:Y:S01]  /*fb90*/  IADD3 R5, R5, R13, RZ ;  /* 0x0000000d05057210 */ /* 0x000fe20007ffe0ff */
[----:B------:R-:W-:Y:S01]  /*fba0*/  SHFL.IDX PT, R12, R0, RZ, 0x1c1f ;  /* 0x001c1fff000c7589 */ /* 0x000fe200000e0000 */
[----:B------:R-:W-:Y:S01]  /*fbb0*/  LEA.HI.X R2, R2, c[0x0][0x454], R3, 0x2, P1 ;  /* 0x0001150002027a11 */ /* 0x000fe200008f1403 */
[----:B------:R-:W-:Y:S01]  /*fbc0*/  IMAD R3, R8, c[0x0][0x3e0], RZ ;  /* 0x0000f80008037a24 */ /* 0x000fe200078e02ff */
[----:B------:R-:W-:Y:S01]  /*fbd0*/  LOP3.LUT R19, R9, R10, RZ, 0x3c, !PT ;  /* 0x0000000a09137212 */ /* 0x000fe200078e3cff */
[----:B------:R-:W-:Y:S01]  /*fbe0*/  SHFL.IDX PT, R14, R0, 0x2, 0x1c1f ;  /* 0x005c1f00000e7f89 */ /* 0x000fe200000e0000 */
[----:B------:R-:W-:-:S02]  /*fbf0*/  IMAD R7, R21, 0x80, R18 ;  /* 0x0000008015077824 */ /* 0x000fc400078e0212 */
[----:B------:R-:W-:Y:S01]  /*fc00*/  IMAD R18, R17, c[0x0][0x3e4], R3 ;  /* 0x0000f90011127a24 */ /* 0x000fe200078e0203 */
[----:B------:R-:W2:Y:S02]  /*fc10*/  SHFL.IDX PT, R13, R2, RZ, 0x1c1f ;  /* 0x001c1fff020d7589 */ /* 0x000ea400000e0000 */
[C---:B------:R-:W-:Y:S02]  /*fc20*/  ISETP.GE.OR P3, PT, R7.reuse, R24, P0 ;  /* 0x000000180700720c */ /* 0x040fe40000766670 */
[----:B------:R-:W-:Y:S04]  /*fc30*/  SHFL.IDX PT, R10, R0, 0x1, 0x1c1f ;  /* 0x003c1f00000a7f89 */ /* 0x000fe800000e0000 */
[----:B------:R-:W3:Y:S04]  /*fc40*/  SHFL.IDX PT, R11, R2, 0x1, 0x1c1f ;  /* 0x003c1f00020b7f89 */ /* 0x000ee800000e0000 */
[----:B------:R-:W4:Y:S04]  /*fc50*/  SHFL.IDX PT, R15, R2, 0x2, 0x1c1f ;  /* 0x005c1f00020f7f89 */ /* 0x000f2800000e0000 */
[----:B------:R1:W-:Y:S04]  /*fc60*/  SHFL.IDX PT, R8, R0, 0x3, 0x1c1f ;  /* 0x007c1f0000087f89 */ /* 0x0003e800000e0000 */
[----:B------:R3:W4:Y:S04]  /*fc70*/  SHFL.IDX PT, R9, R2, 0x3, 0x1c1f ;  /* 0x007c1f0002097f89 */ /* 0x00072800000e0000 */
[----:B--2---:R-:W-:Y:S01]  /*fc80*/  @!P3 ST.E [R12.64], R50 ;  /* 0x000000320c00b985 */ /* 0x004fe2000c101906 */
[----:B-1----:R-:W-:Y:S01]  /*fc90*/  IADD3 R0, R7, 0x8, RZ ;  /* 0x0000000807007810 */ /* 0x002fe20007ffe0ff */
[----:B---3--:R-:W-:Y:S01]  /*fca0*/  IMAD.WIDE.U32 R2, R17, c[0x0][0x3e0], R4 ;  /* 0x0000f80011027a25 */ /* 0x008fe200078e0004 */
[----:B------:R-:W-:-:S02]  /*fcb0*/  IADD3 R5, R7, 0x40, RZ ;  /* 0x0000004007057810 */ /* 0x000fc40007ffe0ff */
        /* <DEDUP_REMOVED lines=8> */
[C---:B------:R-:W-:Y:S02]  /*fd40*/  IMAD R4, R16.reuse, c[0x0][0x3dc], R0 ;  /* 0x0000f70010047a24 */ /* 0x040fe400078e0200 */
[----:B------:R-:W-:Y:S01]  /*fd50*/  IMAD.SHL.U32 R0, R5, 0x2, RZ ;  /* 0x0000000205007824 */ /* 0x000fe200078e00ff */
[----:B------:R1:W-:Y:S01]  /*fd60*/  @!P2 ST.E [R10.64], R51 ;  /* 0x000000330a00a985 */ /* 0x0003e2000c101906 */
[----:B------:R-:W-:-:S03]  /*fd70*/  IMAD.WIDE.U32 R2, R16, c[0x0][0x3d8], R2 ;  /* 0x0000f60010027a25 */ /* 0x000fc600078e0002 */
[----:B----4-:R2:W-:Y:S02]  /*fd80*/  @!P1 ST.E [R14.64], R53 ;  /* 0x000000350e009985 */ /* 0x0105e4000c101906 */
[----:B------:R-:W-:Y:S02]  /*fd90*/  IADD3 R3, R3, R4, RZ ;  /* 0x0000000403037210 */ /* 0x000fe40007ffe0ff */
[----:B------:R2:W-:Y:S01]  /*fda0*/  @!P0 ST.E [R8.64], R54 ;  /* 0x0000003608008985 */ /* 0x0005e2000c101906 */
[----:B------:R-:W-:-:S03]  /*fdb0*/  LEA R25, P0, R2, c[0x0][0x380], 0x1 ;  /* 0x0000e00002197a11 */ /* 0x000fc600078008ff */
[----:B------:R2:W3:Y:S04]  /*fdc0*/  LDS.128 R36, [R0+0x880] ;  /* 0x0008800000247984 */ /* 0x0004e80000000c00 */
[----:B------:R2:W4:Y:S04]  /*fdd0*/  LDS.128 R48, [R0+0x1080] ;  /* 0x0010800000307984 */ /* 0x0005280000000c00 */
        /* <DEDUP_REMOVED lines=19> */
[----:B--2---:R2:W4:Y:S01]  /*ff10*/  LDS.128 R12, [R0+0x4080] ;  /* 0x00408000000c7984 */ /* 0x0045220000000c00 */
[----:B------:R-:W-:-:S09]  /*ff20*/  ISETP.GE.AND P2, PT, R6, c[0x0][0x3c8], PT ;  /* 0x0000f20006007a0c */ /* 0x000fd20003f46270 */
[----:B------:R-:W-:-:S04]  /*ff30*/  @!P1 SHF.R.S32.HI R4, RZ, 0x1f, R5 ;  /* 0x0000001fff049819 */ /* 0x000fc80000011405 */
[----:B------:R-:W-:Y:S01]  /*ff40*/  @!P1 LEA.HI R4, R4, R5, RZ, 0x3 ;  /* 0x0000000504049211 */ /* 0x000fe200078f18ff */
[----:B-1----:R-:W-:-:S03]  /*ff50*/  @!P2 IMAD.WIDE R8, R6, 0x2, R2 ;  /* 0x000000020608a825 */ /* 0x002fc600078e0202 */
[----:B------:R-:W-:Y:S02]  /*ff60*/  @!P1 LOP3.LUT R4, R4, 0xfffffff8, RZ, 0xc0, !PT ;  /* 0xfffffff804049812 */ /* 0x000fe400078ec0ff */
[----:B--2---:R-:W-:-:S03]  /*ff70*/  @!P0 SHF.R.S32.HI R0, RZ, 0x1f, R7 ;  /* 0x0000001fff008819 */ /* 0x004fc60000011407 */
[----:B------:R-:W-:Y:S01]  /*ff80*/  @!P1 IMAD.WIDE R4, R4, 0x2, R2 ;  /* 0x0000000204049825 */ /* 0x000fe200078e0202 */
[----:B------:R-:W-:-:S04]  /*ff90*/  @!P0 LEA.HI R0, R0, R7, RZ, 0x3 ;  /* 0x0000000700008211 */ /* 0x000fc800078f18ff */
[----:B------:R-:W-:Y:S01]  /*ffa0*/  @!P0 LOP3.LUT R0, R0, 0xfffffff8, RZ, 0xc0, !PT ;  /* 0xfffffff800008812 */ /* 0x000fe200078ec0ff */
[----:B---3--:R1:W-:Y:S04]  /*ffb0*/  @!P2 ST.E.128 [R8.64], R20 ;  /* 0x000000140800a985 */ /* 0x0083e8000c101d06 */
[----:B------:R-:W-:Y:S01]  /*ffc0*/  @!P0 IMAD.WIDE R2, R0, 0x2, R2 ;  /* 0x0000000200028825 */ /* 0x000fe200078e0202 */
[----:B-----5:R1:W-:Y:S04]  /*ffd0*/  @!P1 ST.E.128 [R4.64], R16 ;  /* 0x0000001004009985 */ /* 0x0203e8000c101d06 */
[----:B----4-:R1:W-:Y:S02]  /*ffe0*/  @!P0 ST.E.128 [R2.64], R12 ;  /* 0x0000000c02008985 */ /* 0x0103e4000c101d06 */
.L_x_629:
[----:B---3--:R-:W-:Y:S05]  /*fff0*/  BSYNC B0 ;  /* 0x0000000000007941 */ /* 0x008fea0003800000 */
.L_x_628:
        /* <DEDUP_REMOVED lines=23> */
.L_x_631:
[----:B------:R-:W-:Y:S05]  /*10170*/  BSYNC B0 ;  /* 0x0000000000007941 */ /* 0x000fea0003800000 */
.L_x_630:
        /* <DEDUP_REMOVED lines=23> */
.L_x_633:
[----:B------:R-:W-:Y:S05]  /*102f0*/  BSYNC B0 ;  /* 0x0000000000007941 */ /* 0x000fea0003800000 */
.L_x_632:
        /* <DEDUP_REMOVED lines=24> */
.L_x_626:
        /* <DEDUP_REMOVED lines=15> */
[----:B---3--:R-:W-:Y:S05]  /*10570*/  @!P1 BRA `(.L_x_634) ;  /* 0x0000003000009947 */ /* 0x008fea0003800000 */
[----:B------:R2:W3:Y:S04]  /*10580*/  LDG.E R0, [R6.64] ;  /* 0x0000000606007981 */ /* 0x0004e8000c1e1900 */
[----:B--2---:R-:W3:Y:S02]  /*10590*/  LDG.E R6, [R6.64+0x4] ;  /* 0x0000040606067981 */ /* 0x004ee4000c1e1900 */
[----:B---3-5:R-:W-:-:S02]  /*105a0*/  IADD3 R13, -R0, R6, RZ ;  /* 0x00000006000d7210 */ /* 0x028fc40007ffe1ff */
.L_x_634:
[----:B---3--:R-:W2:Y:S01]  /*105b0*/  S2R R11, SR_TID.X ;  /* 0x00000000000b7919 */ /* 0x008ea20000002100 */
[----:B------:R-:W-:Y:S01]  /*105c0*/  SHF.R.S32.HI R0, RZ, 0x1f, R8 ;  /* 0x0000001fff007819 */ /* 0x000fe20000011408 */
[----:B------:R-:W-:Y:S01]  /*105d0*/  BSSY B0, `(.L_x_635) ;  /* 0x0000028000007945 */ /* 0x000fe20003800000 */
[----:B------:R-:W-:-:S02]  /*105e0*/  SEL R10, R8, RZ, !P1 ;  /* 0x000000ff080a7207 */ /* 0x000fc40004800000 */
[----:B------:R-:W-:Y:S02]  /*105f0*/  SEL R12, R0, RZ, !P1 ;  /* 0x000000ff000c7207 */ /* 0x000fe40004800000 */
[----:B--2---:R-:W-:-:S13]  /*10600*/  ISETP.GT.AND P0, PT, R11, 0x7f, PT ;  /* 0x0000007f0b00780c */ /* 0x004fda0003f04270 */
[----:B------:R-:W-:Y:S05]  /*10610*/  @P0 BRA `(.L_x_636) ;  /* 0x0000023000000947 */ /* 0x000fea0003800000 */
[----:B------:R-:W2:Y:S01]  /*10620*/  S2R R9, SR_CTAID.X ;  /* 0x0000000000097919 */ /* 0x000ea20000002500 */
[----:B-----5:R-:W-:Y:S01]  /*10630*/  IMAD R0, R13, c[0x0][0x4e8], RZ ;  /* 0x00013a000d007a24 */ /* 0x020fe200078e02ff */
[----:B--2---:R-:W-:-:S04]  /*10640*/  LEA R9, R9, R11, 0x7 ;  /* 0x0000000b09097211 */ /* 0x004fc800078e38ff */
[----:B------:R-:W-:-:S13]  /*10650*/  ISETP.GE.AND P0, PT, R9, R0, PT ;  /* 0x000000000900720c */ /* 0x000fda0003f06270 */
[----:B------:R-:W-:Y:S05]  /*10660*/  @P0 BRA `(.L_x_636) ;  /* 0x000001e000000947 */ /* 0x000fea0003800000 */
[----:B------:R-:W2:Y:S01]  /*10670*/  S2R R8, SR_CTAID.Y ;  /* 0x0000000000087919 */ /* 0x000ea20000002600 */
[----:B------:R-:W-:Y:S01]  /*10680*/  MOV R0, c[0x0][0x4e8] ;  /* 0x00013a0000007a02 */ /* 0x000fe20000000f00 */
[----:B------:R-:W-:Y:S01]  /*10690*/  IMAD.MOV.U32 R3, RZ, RZ, R5 ;  /* 0x000000ffff037224 */ /* 0x000fe200078e0005 */
[----:B------:R-:W-:Y:S02]  /*106a0*/  MOV R2, R4 ;  /* 0x0000000400027202 */ /* 0x000fe40000000f00 */
[----:B------:R-:W-:-:S13]  /*106b0*/  ISETP.NE.AND P0, PT, R0, 0x1, PT ;  /* 0x000000010000780c */ /* 0x000fda0003f05270 */
[----:B------:R-:W-:Y:S01]  /*106c0*/  @P0 IMAD.HI.U32 R7, R9, c[0x0][0x4ec], RZ ;  /* 0x00013b0009070a27 */ /* 0x000fe200078e00ff */
[----:B--2---:R-:W-:-:S03]  /*106d0*/  SHF.R.S32.HI R0, RZ, 0x1f, R8 ;  /* 0x0000001fff007819 */ /* 0x004fc60000011408 */
        /* <DEDUP_REMOVED lines=23> */
.L_x_636:
[----:B------:R-:W-:Y:S05]  /*10850*/  BSYNC B0 ;  /* 0x0000000000007941 */ /* 0x000fea0003800000 */
.L_x_635:
[----:B--2---:R-:W2:Y:S01]  /*10860*/  S2R R6, SR_CTAID.Y ;  /* 0x0000000000067919 */ /* 0x004ea20000002600 */
[----:B------:R-:W-:Y:S01]  /*10870*/  IMAD R0, R5, c[0x0][0x3a0], RZ ;  /* 0x0000e80005007a24 */ /* 0x000fe200078e02ff */
[----:B------:R-:W-:Y:S01]  /*10880*/  SHF.R.S32.HI R5, RZ, 0x1f, R11 ;  /* 0x0000001fff057819 */ /* 0x000fe2000001140b */
[C---:B------:R-:W-:Y:S01]  /*10890*/  IMAD.WIDE.U32 R2, R4.reuse, c[0x0][0x3a0], RZ ;  /* 0x0000e80004027a25 */ /* 0x040fe200078e00ff */
[----:B------:R-:W3:Y:S01]  /*108a0*/  S2R R9, SR_CTAID.X ;  /* 0x0000000000097919 */ /* 0x000ee20000002500 */
        /* <DEDUP_REMOVED lines=11> */
[----:B--2---:R-:W-:Y:S01]  /*10960*/  SHF.R.S32.HI R7, RZ, 0x1f, R6 ;  /* 0x0000001fff077819 */ /* 0x004fe20000011406 */
[----:B------:R-:W-:Y:S01]  /*10970*/  IMAD.WIDE.U32 R2, R6, c[0x0][0x3e8], R2 ;  /* 0x0000fa0006027a25 */ /* 0x000fe200078e0002 */
[----:B---3--:R-:W-:-:S03]  /*10980*/  LEA R11, R9, R11, 0x7 ;  /* 0x0000000b090b7211 */ /* 0x008fc600078e38ff */
        /* <DEDUP_REMOVED lines=26> */
[----:B------:R2:W3:Y:S01]  /*10b30*/  SHFL.IDX PT, R2, R14, RZ, 0x1c1f ;  /* 0x001c1fff0e027589 */ /* 0x0004e200000e0000 */
[----:B------:R-:W-:-:S03]  /*10b40*/  SHF.L.U32 R0, R8, 0x3, RZ ;  /* 0x0000000308007819 */ /* 0x000fc600000006ff */
[----:B------:R2:W4:Y:S01]  /*10b50*/  SHFL.IDX PT, R3, R12, RZ, 0x1c1f ;  /* 0x001c1fff0c037589 */ /* 0x00052200000e0000 */
        /* <DEDUP_REMOVED lines=18> */
.L_x_638:
[----:B------:R-:W-:Y:S05]  /*10c80*/  BSYNC B0 ;  /* 0x0000000000007941 */ /* 0x000fea0003800000 */
.L_x_637:
[----:B---3--:R-:W-:Y:S01]  /*10c90*/  IADD3 R4, R11, 0x20, RZ ;  /* 0x000000200b047810 */ /* 0x008fe20007ffe0ff */
[----:B----4-:R3:W4:Y:S01]  /*10ca0*/  SHFL.IDX PT, R3, R12, 0x1, 0x1c1f ;  /* 0x003c1f000c037f89 */ /* 0x01072200000e0000 */
[----:B------:R-:W-:Y:S02]  /*10cb0*/  BSSY B0, `(.L_x_639) ;  /* 0x0000013000007945 */ /* 0x000fe40003800000 */
[----:B------:R-:W-:Y:S01]  /*10cc0*/  ISETP.GE.AND P0, PT, R4, R13, PT ;  /* 0x0000000d0400720c */ /* 0x000fe20003f06270 */
[----:B------:R3:W1:-:S12]  /*10cd0*/  SHFL.IDX PT, R2, R14, 0x1, 0x1c1f ;  /* 0x003c1f000e027f89 */ /* 0x00065800000e0000 */
        /* <DEDUP_REMOVED lines=16> */
.L_x_640:
[----:B------:R-:W-:Y:S05]  /*10de0*/  BSYNC B0 ;  /* 0x0000000000007941 */ /* 0x000fea0003800000 */
.L_x_639:
[----:B-1----:R-:W-:Y:S01]  /*10df0*/  IADD3 R4, R11, 0x40, RZ ;  /* 0x000000400b047810 */ /* 0x002fe20007ffe0ff */
[----:B----4-:R1:W4:Y:S01]  /*10e00*/  SHFL.IDX PT, R3, R12, 0x2, 0x1c1f ;  /* 0x005c1f000c037f89 */ /* 0x01032200000e0000 */
[----:B------:R-:W-:Y:S02]  /*10e10*/  BSSY B0, `(.L_x_641) ;  /* 0x0000013000007945 */ /* 0x000fe40003800000 */
[----:B------:R-:W-:Y:S01]  /*10e20*/  ISETP.GE.AND P0, PT, R4, R13, PT ;  /* 0x0000000d0400720c */ /* 0x000fe20003f06270 */
[----:B------:R1:W2:-:S12]  /*10e30*/  SHFL.IDX PT, R2, R14, 0x2, 0x1c1f ;  /* 0x005c1f000e027f89 */ /* 0x00029800000e0000 */
[----:B------:R-:W-:Y:S05]  /*10e40*/  @P0 BRA `(.L_x_642) ;  /* 0x000000f000000947 */ /* 0x000fea0003800000 */
[----:B------:R-:W-:Y:S02]  /*10e50*/  ISETP.GE.AND P1, PT, R9, c[0x0][0x3c8], PT ;  /* 0x0000f20009007a0c */ /* 0x000fe40003f26270 */
[----:B------:R-:W-:Y:S02]  /*10e60*/  ISETP.GE.AND P0, PT, R10, c[0x0][0x3c8], PT ;  /* 0x0000f2000a007a0c */ /* 0x000fe40003f06270 */
[----:B------:R-:W-:-:S09]  /*10e70*/  ISETP.GE.AND P2, PT, R0, c[0x0][0x3c8], PT ;  /* 0x0000f20000007a0c */ /* 0x000fd20003f46270 */
[----:B------:R-:W-:Y:S02]  /*10e80*/  @!P1 SHF.R.S32.HI R5, RZ, 0x1f, R9 ;  /* 0x0000001fff059819 */ /* 0x000fe40000011409 */
[----:B------:R-:W-:Y:S02]  /*10e90*/  @!P0 SHF.R.S32.HI R4, RZ, 0x1f, R10 ;  /* 0x0000001fff048819 */ /* 0x000fe4000001140a */
[----:B------:R-:W-:Y:S01]  /*10ea0*/  @!P1 LEA.HI R5, R5, R9, RZ, 0x3 ;  /* 0x0000000905059211 */ /* 0x000fe200078f18ff */
[--C-:B--2-4-:R-:W-:Y:S01]  /*10eb0*/  @!P2 IMAD.WIDE R6, R0, 0x2, R2.reuse ;  /* 0x000000020006a825 */ /* 0x114fe200078e0202 */
        /* <DEDUP_REMOVED lines=8> */
.L_x_642:
[----:B------:R-:W-:Y:S05]  /*10f40*/  BSYNC B0 ;  /* 0x0000000000007941 */ /* 0x000fea0003800000 */
.L_x_641:
[----:B--2---:R-:W-:Y:S01]  /*10f50*/  IADD3 R4, R11, 0x60, RZ ;  /* 0x000000600b047810 */ /* 0x004fe20007ffe0ff */
[----:B----4-:R2:W4:Y:S03]  /*10f60*/  SHFL.IDX PT, R3, R12, 0x3, 0x1c1f ;  /* 0x007c1f000c037f89 */ /* 0x01052600000e0000 */
        /* <DEDUP_REMOVED lines=20> */
.L_x_643:
        /* <DEDUP_REMOVED lines=13> */
.L_x_763:


//--------------------- .text._ZN7cutlass13device_kernelIN5flash19enable_sm80_to_sm89INS1_16FlashAttnFwdSm80INS1_25CollectiveMainloopFwdSm80ILi4ELi1ELb0EN4cute5tupleIJNS5_1CILi128EEENS7_ILi64EEENS7_ILi96EEEEEELi96ENS_10bfloat16_tEfNS_4arch4Sm80ELb1ELb0ELb1ELb1ELb0ELb1ELb1ELb0EEENS1_21CollectiveEpilogueFwdINS6_IJS8_SA_S9_EEENS6_IJNS7_ILi1EEESI_SI_EEESC_SE_Li128ELb1ELb1ELb0ELb0EEENS1_19SingleTileSchedulerILb1ELb0ELb1ELi128EEEEEEEEEvNT_6ParamsE --------------------------
	.section	.text._ZN7cutlass13device_kernelIN5flash19enable_sm80_to_sm89INS1_16FlashAttnFwdSm80INS1_25CollectiveMainloopFwdSm80ILi4ELi1ELb0EN4cute5tupleIJNS5_1CILi128EEENS7_ILi64EEENS7_ILi96EEEEEELi96ENS_10bfloat16_tEfNS_4arch4Sm80ELb1ELb0ELb1ELb1ELb0ELb1ELb1ELb0EEENS1_21CollectiveEpilogueFwdINS6_IJS8_SA_S9_EEENS6_IJNS7_ILi1EEESI_SI_EEESC_SE_Li128ELb1ELb1ELb0ELb0EEENS1_19SingleTileSchedulerILb1ELb0ELb1ELi128EEEEEEEEEvNT_6ParamsE,"ax",@progbits
	.sectioninfo	@"SHI_REGISTERS=255"
	.align	128
.text._ZN7cutlass13device_kernelIN5flash19enable_sm80_to_sm89INS1_16FlashAttnFwdSm80INS1_25CollectiveMainloopFwdSm80ILi4ELi1ELb0EN4cute5tupleIJNS5_1CILi128EEENS7_ILi64EEENS7_ILi96EEEEEELi96ENS_10bfloat16_tEfNS_4arch4Sm80ELb1ELb0ELb1ELb1ELb0ELb1ELb1ELb0EEENS1_21CollectiveEpilogueFwdINS6_IJS8_SA_S9_EEENS6_IJNS7_ILi1EEESI_SI_EEESC_SE_Li128ELb1ELb1ELb0ELb0EEENS1_19SingleTileSchedulerILb1ELb0ELb1ELi128EEEEEEEEEvNT_6ParamsE:
        .type           _ZN7cutlass13device_kernelIN5flash19enable_sm80_to_sm89INS1_16FlashAttnFwdSm80INS1_25CollectiveMainloopFwdSm80ILi4ELi1ELb0EN4cute5tupleIJNS5_1CILi128EEENS7_ILi64EEENS7_ILi96EEEEEELi96ENS_10bfloat16_tEfNS_4arch4Sm80ELb1ELb0ELb1ELb1ELb0ELb1ELb1ELb0EEENS1_21CollectiveEpilogueFwdINS6_IJS8_SA_S9_EEENS6_IJNS7_ILi1EEESI_SI_EEESC_SE_Li128ELb1ELb1ELb0ELb0EEENS1_19SingleTileSchedulerILb1ELb0ELb1ELi128EEEEEEEEEvNT_6ParamsE,@function
        .size           _ZN7cutlass13device_kernelIN5flash19enable_sm80_to_sm89INS1_16FlashAttnFwdSm80INS1_25CollectiveMainloopFwdSm80ILi4ELi1ELb0EN4cute5tupleIJNS5_1CILi128EEENS7_ILi64EEENS7_ILi96EEEEEELi96ENS_10bfloat16_tEfNS_4arch4Sm80ELb1ELb0ELb1ELb1ELb0ELb1ELb1ELb0EEENS1_21CollectiveEpilogueFwdINS6_IJS8_SA_S9_EEENS6_IJNS7_ILi1EEESI_SI_EEESC_SE_Li128ELb1ELb1ELb0ELb0EEENS1_19SingleTileSchedulerILb1ELb0ELb1ELi128EEEEEEEEEvNT_6ParamsE,(.L_x_764 - _ZN7cutlass13device_kernelIN5flash19enable_sm80_to_sm89INS1_16FlashAttnFwdSm80INS1_25CollectiveMainloopFwdSm80ILi4ELi1ELb0EN4cute5tupleIJNS5_1CILi128EEENS7_ILi64EEENS7_ILi96EEEEEELi96ENS_10bfloat16_tEfNS_4arch4Sm80ELb1ELb0ELb1ELb1ELb0ELb1ELb1ELb0EEENS1_21CollectiveEpilogueFwdINS6_IJS8_SA_S9_EEENS6_IJNS7_ILi1EEESI_SI_EEESC_SE_Li128ELb1ELb1ELb0ELb0EEENS1_19SingleTileSchedulerILb1ELb0ELb1ELi128EEEEEEEEEvNT_6ParamsE)
        .other          _ZN7cutlass13device_kernelIN5flash19enable_sm80_to_sm89INS1_16FlashAttnFwdSm80INS1_25CollectiveMainloopFwdSm80ILi4ELi1ELb0EN4cute5tupleIJNS5_1CILi128EEENS7_ILi64EEENS7_ILi96EEEEEELi96ENS_10bfloat16_tEfNS_4arch4Sm80ELb1ELb0ELb1ELb1ELb0ELb1ELb1ELb0EEENS1_21CollectiveEpilogueFwdINS6_IJS8_SA_S9_EEENS6_IJNS7_ILi1EEESI_SI_EEESC_SE_Li128ELb1ELb1ELb0ELb0EEENS1_19SingleTileSchedulerILb1ELb0ELb1ELi128EEEEEEEEEvNT_6ParamsE,@"STO_CUDA_ENTRY STV_DEFAULT"
_ZN7cutlass13device_kernelIN5flash19enable_sm80_to_sm89INS1_16FlashAttnFwdSm80INS1_25CollectiveMainloopFwdSm80ILi4ELi1ELb0EN4cute5tupleIJNS5_1CILi128EEENS7_ILi64EEENS7_ILi96EEEEEELi96ENS_10bfloat16_tEfNS_4arch4Sm80ELb1ELb0ELb1ELb1ELb0ELb1ELb1ELb0EEENS1_21CollectiveEpilogueFwdINS6_IJS8_SA_S9_EEENS6_IJNS7_ILi1EEESI_SI_EEESC_SE_Li128ELb1ELb1ELb0ELb0EEENS1_19SingleTileSchedulerILb1ELb0ELb1ELi128EEEEEEEEEvNT_6ParamsE:
        /* <DEDUP_REMOVED lines=17> */
.L_x_645:
        /* <DEDUP_REMOVED lines=8> */
.L_x_647:
[----:B------:R-:W-:-:S04]  /*0190*/  MOV R0, c[0x0][0x54c] ;  /* 0x0001530000007a02 */ /* 0x000fc80000000f00 */
.L_x_646:
[----:B------:R-:W-:Y:S01]  /*01a0*/  USHF.L.U32 UR4, UR4, 0x7, URZ ;  /* 0x0000000704047899 */ /* 0x000fe2000800063f */
[----:B-----5:R-:W-:-:S05]  /*01b0*/  IMAD R0, R0, c[0x0][0x548], RZ ;  /* 0x0001520000007a24 */ /* 0x020fca00078e02ff */
[----:B------:R-:W-:-:S04]  /*01c0*/  MOV R12, UR4 ;  /* 0x00000004000c7c02 */ /* 0x000fc80008000f00 */
[----:B------:R-:W-:-:S04]  /*01d0*/  ISETP.GE.AND P0, PT, R12, R0, PT ;  /* 0x000000000c00720c */ /* 0x000fc80003f06270 */
[----:B------:R-:W-:-:S05]  /*01e0*/  SEL R0, R5, 0xffffffff, !P0 ;  /* 0xffffffff05007807 */ /* 0x000fca0004000000 */
[----:B------:R2:W-:Y:S01]  /*01f0*/  STL [R1+0x84], R0 ;  /* 0x0000840001007387 */ /* 0x0005e20000100800 */
[----:B------:R-:W-:Y:S05]  /*0200*/  BRA `(.L_x_648) ;  /* 0x0000014000007947 */ /* 0x000fea0003800000 */
.L_x_644:
[----:B------:R-:W-:-:S04]  /*0210*/  ISETP.NE.U32.AND P0, PT, RZ, c[0x0][0x568], PT ;  /* 0x00015a00ff007a0c */ /* 0x000fc80003f05070 */
[----:B------:R-:W-:-:S13]  /*0220*/  ISETP.NE.AND.EX P0, PT, RZ, c[0x0][0x56c], PT, P0 ;  /* 0x00015b00ff007a0c */ /* 0x000fda0003f05300 */
[----:B------:R-:W-:Y:S05]  /*0230*/  @!P0 BRA `(.L_x_649) ;  /* 0x0000002000008947 */ /* 0x000fea0003800000 */
[----:B------:R1:W5:Y:S01]  /*0240*/  LDG.E R0, [R2.64] ;  /* 0x0000000602007981 */ /* 0x000362000c1e1900 */
[----:B------:R-:W-:Y:S05]  /*0250*/  BRA `(.L_x_650) ;  /* 0x0000009000007947 */ /* 0x000fea0003800000 */
.L_x_649:
        /* <DEDUP_REMOVED lines=8> */
.L_x_651:
[----:B------:R-:W-:-:S04]  /*02e0*/  MOV R0, c[0x0][0x54c] ;  /* 0x0001530000007a02 */ /* 0x000fc80000000f00 */
.L_x_650:
[----:B------:R-:W-:Y:S01]  /*02f0*/  USHF.L.U32 UR4, UR4, 0x7, URZ ;  /* 0x0000000704047899 */ /* 0x000fe2000800063f */
[----:B-----5:R-:W-:-:S05]  /*0300*/  IMAD R0, R0, c[0x0][0x548], RZ ;  /* 0x0001520000007a24 */ /* 0x020fca00078e02ff */
[----:B------:R-:W-:-:S04]  /*0310*/  MOV R12, UR4 ;  /* 0x00000004000c7c02 */ /* 0x000fc80008000f00 */
[----:B------:R-:W-:-:S04]  /*0320*/  ISETP.GE.AND P0, PT, R12, R0, PT ;  /* 0x000000000c00720c */ /* 0x000fc80003f06270 */
[----:B------:R-:W-:-:S05]  /*0330*/  SEL R0, R5, 0xffffffff, !P0 ;  /* 0xffffffff05007807 */ /* 0x000fca0004000000 */
[----:B------:R2:W-:Y:S04]  /*0340*/  STL [R1+0x84], R0 ;  /* 0x0000840001007387 */ /* 0x0005e80000100800 */
.L_x_648:
        /* <DEDUP_REMOVED lines=20> */
[CC--:B------:R-:W-:Y:S01]  /*0490*/  @P0 IMAD.WIDE R8, R24.reuse, R19.reuse, c[0x0][0x360] ;  /* 0x0000d80018080625 */ /* 0x0c0fe200078e0213 */
[----:B------:R2:W5:Y:S03]  /*04a0*/  @P2 LDG.E R144, [R10.64] ;  /* 0x000000060a902981 */ /* 0x000566000c1e1900 */
[----:B-1----:R-:W-:Y:S01]  /*04b0*/  IMAD.WIDE R2, R24, R19, c[0x0][0x358] ;  /* 0x0000d60018027625 */ /* 0x002fe200078e0213 */
[----:B------:R-:W3:Y:S04]  /*04c0*/  @P0 LDG.E R0, [R8.64] ;  /* 0x0000000608000981 */ /* 0x000ee8000c1e1900 */
[----:B------:R2:W5:Y:S04]  /*04d0*/  @P1 LDG.E R147, [R6.64] ;  /* 0x0000000606931981 */ /* 0x000568000c1e1900 */
[----:B------:R2:W5:Y:S04]  /*04e0*/  @P6 LDG.E R146, [R4.64] ;  /* 0x0000000604926981 */ /* 0x000568000c1e1900 */
[----:B------:R2:W5:Y:S04]  /*04f0*/  @P3 LDG.E R13, [R2.64] ;  /* 0x00000006020d3981 */ /* 0x000568000c1e1900 */
[----:B------:R-:W1:Y:S01]  /*0500*/  S2R R23, SR_CTAID.Y ;  /* 0x0000000000177919 */ /* 0x000e620000002600 */
[----:B------:R-:W-:-:S02]  /*0510*/  IMAD.MOV.U32 R14, RZ, RZ, c[0x0][0x1d0] ;  /* 0x00007400ff0e7624 */ /* 0x000fc400078e00ff */
[----:B------:R-:W-:Y:S01]  /*0520*/  IMAD.MOV.U32 R94, RZ, RZ, c[0x0][0x228] ;  /* 0x00008a00ff5e7624 */ /* 0x000fe200078e00ff */
[----:B-1----:R-:W-:Y:S01]  /*0530*/  SHF.R.S32.HI R165, RZ, 0x1f, R23 ;  /* 0x0000001fffa57819 */ /* 0x002fe20000011417 */
[----:B---3--:R2:W-:Y:S01]  /*0540*/  STL [R1+0x80], R0 ;  /* 0x0000800001007387 */ /* 0x0085e20000100800 */
[----:B------:R-:W-:Y:S01]  /*0550*/  IMAD.MOV.U32 R8, RZ, RZ, R0 ;  /* 0x000000ffff087224 */ /* 0x000fe200078e0000 */
[----:B------:R-:W-:Y:S05]  /*0560*/  @P0 BRA `(.L_x_652) ;  /* 0x0000005000000947 */ /* 0x000fea0003800000 */
[----:B------:R-:W-:Y:S05]  /*0570*/  @!P1 BRA `(.L_x_652) ;  /* 0x0000004000009947 */ /* 0x000fea0003800000 */
[----:B--2---:R1:W2:Y:S04]  /*0580*/  LDG.E R0, [R6.64] ;  /* 0x0000000606007981 */ /* 0x0042a8000c1e1900 */
[----:B-1----:R-:W2:Y:S02]  /*0590*/  LDG.E R6, [R6.64+0x4] ;  /* 0x0000040606067981 */ /* 0x002ea4000c1e1900 */
[----:B--2---:R-:W-:-:S05]  /*05a0*/  IADD3 R8, -R0, R6, RZ ;  /* 0x0000000600087210 */ /* 0x004fca0007ffe1ff */
[----:B------:R1:W-:Y:S02]  /*05b0*/  STL [R1+0x80], R8 ;  /* 0x0000800801007387 */ /* 0x0003e40000100800 */
.L_x_652:
[----:B------:R-:W-:-:S04]  /*05c0*/  ISETP.NE.U32.AND P0, PT, RZ, c[0x0][0x368], PT ;  /* 0x0000da00ff007a0c */ /* 0x000fc80003f05070 */
[----:B------:R-:W-:-:S13]  /*05d0*/  ISETP.NE.AND.EX P0, PT, RZ, c[0x0][0x36c], PT, P0 ;  /* 0x0000db00ff007a0c */ /* 0x000fda0003f05300 */
[----:B------:R-:W-:Y:S05]  /*05e0*/  @!P0 BRA `(.L_x_653) ;  /* 0x0000003000008947 */ /* 0x000fea0003800000 */
[----:B--2---:R-:W-:-:S05]  /*05f0*/  IMAD.WIDE R4, R24, R19, c[0x0][0x368] ;  /* 0x0000da0018047625 */ /* 0x004fca00078e0213 */
[----:B------:R2:W5:Y:S01]  /*0600*/  LDG.E R14, [R4.64] ;  /* 0x00000006040e7981 */ /* 0x000562000c1e1900 */
[----:B------:R-:W-:Y:S05]  /*0610*/  BRA `(.L_x_654) ;  /* 0x0000004000007947 */ /* 0x000fea0003800000 */
.L_x_653:
[----:B------:R-:W-:Y:S05]  /*0620*/  @!P6 BRA `(.L_x_654) ;  /* 0x000000300000e947 */ /* 0x000fea0003800000 */
[----:B--2---:R2:W3:Y:S04]  /*0630*/  LDG.E R0, [R4.64] ;  /* 0x0000000604007981 */ /* 0x0044e8000c1e1900 */
[----:B--2---:R-:W3:Y:S02]  /*0640*/  LDG.E R4, [R4.64+0x4] ;  /* 0x0000040604047981 */ /* 0x004ee4000c1e1900 */
[----:B---3--:R-:W-:Y:S02]  /*0650*/  IADD3 R14, -R0, R4, RZ ;  /* 0x00000004000e7210 */ /* 0x008fe40007ffe1ff */
.L_x_654:
[----:B--2---:R2:W3:Y:S04]  /*0660*/  @P3 LDG.E R4, [R2.64] ;  /* 0x0000000602043981 */ /* 0x0044e8000c1e1900 */
[----:B------:R2:W3:Y:S01]  /*0670*/  @P3 LDG.E R0, [R2.64+0x4] ;  /* 0x0000040602003981 */ /* 0x0004e2000c1e1900 */
[----:B------:R-:W-:Y:S01]  /*0680*/  ISETP.NE.U32.AND P0, PT, RZ, c[0x0][0x378], PT ;  /* 0x0000de00ff007a0c */ /* 0x000fe20003f05070 */
[----:B-----5:R-:W-:-:S03]  /*0690*/  IMAD.MOV.U32 R145, RZ, RZ, R14 ;  /* 0x000000ffff917224 */ /* 0x020fc600078e000e */
[----:B------:R-:W-:Y:S01]  /*06a0*/  ISETP.NE.AND.EX P0, PT, RZ, c[0x0][0x37c], PT, P0 ;  /* 0x0000df00ff007a0c */ /* 0x000fe20003f05300 */
[----:B------:R-:W-:-:S05]  /*06b0*/  IMAD.MOV.U32 R5, RZ, RZ, c[0x0][0x2c4] ;  /* 0x0000b100ff057624 */ /* 0x000fca00078e00ff */
[----:B------:R-:W-:Y:S01]  /*06c0*/  ISETP.NE.AND P1, PT, R5, 0x1, PT ;  /* 0x000000010500780c */ /* 0x000fe20003f25270 */
[----:B------:R-:W-:-:S06]  /*06d0*/  IMAD.IADD R5, R14, 0x1, -R144 ;  /* 0x000000010e057824 */ /* 0x000fcc00078e0a90 */
[----:B--2---:R-:W-:-:S05]  /*06e0*/  @P0 IMAD.WIDE R2, R24, R19, c[0x0][0x378] ;  /* 0x0000de0018020625 */ /* 0x004fca00078e0213 */
[----:B------:R2:W5:Y:S02]  /*06f0*/  @P0 LDG.E R145, [R2.64] ;  /* 0x0000000602910981 */ /* 0x000564000c1e1900 */
[----:B--2---:R-:W-:-:S05]  /*0700*/  IMAD.MOV.U32 R2, RZ, RZ, R12 ;  /* 0x000000ffff027224 */ /* 0x004fca00078e000c */
[----:B------:R2:W-:Y:S01]  /*0710*/  STL [R1], R2 ;  /* 0x0000000201007387 */ /* 0x0005e20000100800 */
[----:B---3--:R-:W-:Y:S01]  /*0720*/  @P3 IMAD.IADD R94, R0, 0x1, -R4 ;  /* 0x00000001005e3824 */ /* 0x008fe200078e0a04 */
[----:B------:R-:W-:-:S03]  /*0730*/  @P1 IADD3 R0, R2, 0x7f, RZ ;  /* 0x0000007f02001810 */ /* 0x000fc60007ffe0ff */
[----:B------:R-:W-:Y:S02]  /*0740*/  IMAD.IADD R3, R5, 0x1, R94 ;  /* 0x0000000105037824 */ /* 0x000fe400078e025e */
[----:B--2---:R-:W-:Y:S01]  /*0750*/  @P1 IMAD.HI.U32 R2, R0, c[0x0][0x2c8], RZ ;  /* 0x0000b20000021a27 */ /* 0x004fe200078e00ff */
[----:B------:R-:W-:Y:S02]  /*0760*/  IADD3 R0, R12, 0x7f, RZ ;  /* 0x0000007f0c007810 */ /* 0x000fe40007ffe0ff */
[C---:B------:R-:W-:Y:S01]  /*0770*/  IADD3 R154, R3.reuse, 0x40, -R8 ;  /* 0x00000040039a7810 */ /* 0x040fe20007ffe808 */
[----:B------:R2:W-:Y:S01]  /*0780*/  STL [R1+0x60], R3 ;  /* 0x0000600301007387 */ /* 0x0005e20000100800 */
[----:B------:R-:W-:Y:S02]  /*0790*/  @P1 SHF.R.U32.HI R0, RZ, c[0x0][0x2cc], R2 ;  /* 0x0000b300ff001a19 */ /* 0x000fe40000011602 */
[----:B------:R-:W-:-:S03]  /*07a0*/  IADD3 R2, R3, 0x3f, RZ ;  /* 0x0000003f03027810 */ /* 0x000fc60007ffe0ff */
[----:B------:R-:W-:-:S05]  /*07b0*/  IMAD.IADD R0, R154, 0x1, R0 ;  /* 0x000000019a007824 */ /* 0x000fca00078e0200 */
[----:B------:R-:W-:-:S04]  /*07c0*/  SHF.R.S32.HI R4, RZ, 0x1f, R0 ;  /* 0x0000001fff047819 */ /* 0x000fc80000011400 */
[----:B------:R-:W-:-:S04]  /*07d0*/  LEA.HI R0, R4, R0, RZ, 0x6 ;  /* 0x0000000004007211 */ /* 0x000fc800078f30ff */
[----:B------:R-:W-:Y:S02]  /*07e0*/  SHF.R.S32.HI R0, RZ, 0x6, R0 ;  /* 0x00000006ff007819 */ /* 0x000fe40000011400 */
[----:B--2---:R-:W-:-:S04]  /*07f0*/  SHF.R.S32.HI R3, RZ, 0x1f, R2 ;  /* 0x0000001fff037819 */ /* 0x004fc80000011402 */
[----:B------:R-:W-:-:S04]  /*0800*/  LEA.HI R2, R3, R2, RZ, 0x6 ;  /* 0x0000000203027211 */ /* 0x000fc800078f30ff */
[----:B------:R-:W-:-:S04]  /*0810*/  SHF.R.S32.HI R153, RZ, 0x6, R2 ;  /* 0x00000006ff997819 */ /* 0x000fc80000011402 */
[----:B------:R-:W-:Y:S01]  /*0820*/  IMNMX R2, R153, R0, PT ;  /* 0x0000000099027217 */ /* 0x000fe20003800200 */
[----:B------:R-:W-:-:S04]  /*0830*/  IMAD.MOV R0, RZ, RZ, -R5 ;  /* 0x000000ffff007224 */ /* 0x000fc800078e0a05 */
[----:B------:R-:W-:Y:S01]  /*0840*/  IMAD R3, R2, 0x40, -R5 ;  /* 0x0000004002037824 */ /* 0x000fe200078e0a05 */
        /* <DEDUP_REMOVED lines=11> */
[----:B------:R-:W-:Y:S01]  /*0900*/  SHF.R.S32.HI R18, RZ, 0x1f, R163 ;  /* 0x0000001fff127819 */ /* 0x000fe200000114a3 */
[----:B------:R-:W-:Y:S01]  /*0910*/  IMAD R5, R165, c[0x0][0x240], RZ ;  /* 0x00009000a5057a24 */ /* 0x000fe200078e02ff */
[----:B------:R-:W-:Y:S01]  /*0920*/  SHF.R.S32.HI R0, RZ, 0x1f, R13 ;  /* 0x0000001fff007819 */ /* 0x000fe2000001140d */
[----:B------:R-:W-:Y:S01]  /*0930*/  IMAD.MOV.U32 R20, RZ, RZ, c[0x0][0x238] ;  /* 0x00008e00ff147624 */ /* 0x000fe200078e00ff */
[----:B------:R-:W-:Y:S01]  /*0940*/  LEA.HI R17, R18, R163, RZ, 0x2 ;  /* 0x000000a312117211 */ /* 0x000fe200078f10ff */
[----:B------:R-:W-:Y:S01]  /*0950*/  IMAD.MOV.U32 R152, RZ, RZ, 0x6 ;  /* 0x00000006ff987424 */ /* 0x000fe200078e00ff */
[----:B------:R-:W-:Y:S01]  /*0960*/  SHF.R.S32.HI R16, RZ, 0x1f, R24 ;  /* 0x0000001fff107819 */ /* 0x000fe20000011418 */
[C---:B------:R-:W-:Y:S01]  /*0970*/  IMAD.SHL.U32 R160, R20.reuse, 0x40, RZ ;  /* 0x0000004014a07824 */ /* 0x040fe200078e00ff */
[----:B------:R-:W-:Y:S01]  /*0980*/  LOP3.LUT R2, R17, 0x1ffffffc, RZ, 0xc0, !PT ;  /* 0x1ffffffc11027812 */ /* 0x000fe200078ec0ff */
[----:B------:R-:W-:Y:S01]  /*0990*/  IMAD.MOV.U32 R155, RZ, RZ, 0x5 ;  /* 0x00000005ff9b7424 */ /* 0x000fe200078e00ff */
[----:B------:R-:W-:Y:S01]  /*09a0*/  SHF.R.S32.HI R15, RZ, 0x2, R17 ;  /* 0x00000002ff0f7819 */ /* 0x000fe20000011411 */
[----:B------:R-:W-:Y:S01]  /*09b0*/  IMAD.SHL.U32 R161, R20, 0x20, RZ ;  /* 0x0000002014a17824 */ /* 0x000fe200078e00ff */
[----:B------:R-:W-:Y:S01]  /*09c0*/  IADD3 R77, R4, -0x1, RZ ;  /* 0xffffffff044d7810 */ /* 0x000fe20007ffe0ff */
[----:B------:R-:W-:Y:S01]  /*09d0*/  IMAD.IADD R2, R163, 0x1, -R2 ;  /* 0x00000001a3027824 */ /* 0x000fe200078e0a02 */
[C---:B------:R-:W-:Y:S01]  /*09e0*/  IADD3 R137, P0, R15.reuse, R13, RZ ;  /* 0x0000000d0f897210 */ /* 0x040fe20007f1e0ff */
[----:B------:R-:W-:Y:S01]  /*09f0*/  IMAD.IADD R136, R94, 0x1, -R15 ;  /* 0x000000015e887824 */ /* 0x000fe200078e0a0f */
[----:B------:R-:W-:Y:S01]  /*0a00*/  SEL R42, R16, RZ, !P3 ;  /* 0x000000ff102a7207 */ /* 0x000fe20005800000 */
[----:B------:R-:W-:Y:S01]  /*0a10*/  IMAD.SHL.U32 R12, R2, 0x8, RZ ;  /* 0x00000008020c7824 */ /* 0x000fe200078e00ff */
[----:B------:R-:W-:Y:S01]  /*0a20*/  LEA.HI.X.SX32 R143, R15, R0, 0x1, P0 ;  /* 0x000000000f8f7211 */ /* 0x000fe200000f0eff */
[----:B------:R-:W-:Y:S01]  /*0a30*/  IMAD R11, R77, -0x40, R136 ;  /* 0xffffffc04d0b7824 */ /* 0x000fe200078e0288 */
[----:B------:R-:W-:-:S02]  /*0a40*/  SEL R96, R24, RZ, !P3 ;  /* 0x000000ff18607207 */ /* 0x000fc40005800000 */
[----:B------:R-:W-:Y:S01]  /*0a50*/  SHF.R.S32.HI R13, RZ, 0x1f, R12 ;  /* 0x0000001fff0d7819 */ /* 0x000fe2000001140c */
[----:B------:R-:W-:Y:S01]  /*0a60*/  IMAD R0, R143, c[0x0][0x238], RZ ;  /* 0x00008e008f007a24 */ /* 0x000fe200078e02ff */
[----:B------:R-:W-:Y:S02]  /*0a70*/  LEA.HI R4, R18, R163, RZ, 0x5 ;  /* 0x000000a312047211 */ /* 0x000fe400078f28ff */
[----:B------:R-:W-:Y:S01]  /*0a80*/  LEA.HI R10, R17, R15, RZ, 0x1 ;  /* 0x0000000f110a7211 */ /* 0x000fe200078f08ff */
[C---:B------:R-:W-:Y:S01]  /*0a90*/  IMAD R0, R137.reuse, c[0x0][0x23c], R0 ;  /* 0x00008f0089007a24 */ /* 0x040fe200078e0200 */
[----:B------:R-:W-:Y:S01]  /*0aa0*/  SHF.L.U64.HI R156, R20, R152, c[0x0][0x23c] ;  /* 0x00008f00149c7619 */ /* 0x000fe20000010298 */
[----:B------:R-:W-:Y:S01]  /*0ab0*/  IMAD.WIDE.U32 R2, R137, c[0x0][0x238], R12 ;  /* 0x00008e0089027a25 */ /* 0x000fe200078e000c */
[----:B------:R-:W-:Y:S02]  /*0ac0*/  ISETP.GE.AND P1, PT, R11, 0x1, PT ;  /* 0x000000010b00780c */ /* 0x000fe40003f26270 */
[----:B------:R-:W-:Y:S01]  /*0ad0*/  SHF.R.S32.HI R9, RZ, 0x1f, R77 ;  /* 0x0000001fff097819 */ /* 0x000fe2000001144d */
[----:B------:R-:W-:Y:S01]  /*0ae0*/  IMAD.IADD R3, R3, 0x1, R0 ;  /* 0x0000000103037824 */ /* 0x000fe200078e0200 */
[----:B------:R-:W-:Y:S01]  /*0af0*/  ISETP.GE.AND P5, PT, R12, c[0x0][0x1d4], PT ;  /* 0x000075000c007a0c */ /* 0x000fe20003fa6270 */
[C---:B------:R-:W-:Y:S01]  /*0b00*/  IMAD R0, R23.reuse, c[0x0][0x244], R5 ;  /* 0x0000910017007a24 */ /* 0x040fe200078e0205 */
[----:B------:R-:W-:Y:S01]  /*0b10*/  LEA.HI R5, R18, R163, RZ, 0x3 ;  /* 0x000000a312057211 */ /* 0x000fe200078f18ff */
[----:B------:R-:W-:Y:S01]  /*0b20*/  IMAD.WIDE.U32 R2, R23, c[0x0][0x240], R2 ;  /* 0x0000900017027a25 */ /* 0x000fe200078e0002 */
[----:B------:R-:W-:-:S02]  /*0b30*/  SHF.L.U64.HI R155, R20, R155, c[0x0][0x23c] ;  /* 0x00008f00149b7619 */ /* 0x000fc4000001029b */
[----:B------:R-:W-:Y:S01]  /*0b40*/  SHF.R.S32.HI R5, RZ, 0x3, R5 ;  /* 0x00000003ff057819 */ /* 0x000fe20000011405 */
[----:B------:R-:W-:Y:S02]  /*0b50*/  IMAD.IADD R3, R3, 0x1, R0 ;  /* 0x0000000103037824 */ /* 0x000fe400078e0200 */
[----:B------:R-:W-:Y:S02]  /*0b60*/  IMAD R0, R42, c[0x0][0x248], RZ ;  /* 0x000092002a007a24 */ /* 0x000fe400078e02ff */
[----:B------:R-:W-:Y:S01]  /*0b70*/  IMAD.SHL.U32 R6, R5, 0x40, RZ ;  /* 0x0000004005067824 */ /* 0x000fe200078e00ff */
[----:B------:R-:W-:Y:S01]  /*0b80*/  LOP3.LUT R5, R10, 0x7fffffe, RZ, 0xc0, !PT ;  /* 0x07fffffe0a057812 */ /* 0x000fe200078ec0ff */
[C---:B------:R-:W-:Y:S02]  /*0b90*/  IMAD R7, R96.reuse, c[0x0][0x24c], R0 ;  /* 0x0000930060077a24 */ /* 0x040fe400078e0200 */
[----:B------:R-:W-:Y:S01]  /*0ba0*/  IMAD.WIDE.U32 R114, R96, c[0x0][0x248], R2 ;  /* 0x0000920060727a25 */ /* 0x000fe200078e0002 */
[----:B------:R-:W-:-:S03]  /*0bb0*/  LOP3.LUT R3, R6, 0xc0, RZ, 0xc0, !PT ;  /* 0x000000c006037812 */ /* 0x000fc600078ec0ff */
[----:B------:R-:W-:Y:S02]  /*0bc0*/  IMAD.SHL.U32 R4, R4, 0x8, RZ ;  /* 0x0000000804047824 */ /* 0x000fe400078e00ff */
[----:B-1----:R-:W-:Y:S02]  /*0bd0*/  IMAD R8, R156, R77, RZ ;  /* 0x0000004d9c087224 */ /* 0x002fe400078e02ff */
[----:B------:R-:W-:Y:S01]  /*0be0*/  IMAD.IADD R103, R115, 0x1, R7 ;  /* 0x0000000173677824 */ /* 0x000fe200078e0207 */
[----:B------:R-:W-:Y:S01]  /*0bf0*/  LOP3.LUT R0, R4, 0xffffff00, RZ, 0xc0, !PT ;  /* 0xffffff0004007812 */ /* 0x000fe200078ec0ff */
[----:B------:R-:W-:Y:S01]  /*0c00*/  IMAD.MOV.U32 R102, RZ, RZ, R114 ;  /* 0x000000ffff667224 */ /* 0x000fe200078e0072 */
[----:B------:R-:W-:Y:S01]  /*0c10*/  IADD3 R7, R12, 0x40, RZ ;  /* 0x000000400c077810 */ /* 0x000fe20007ffe0ff */
[----:B------:R-:W-:Y:S02]  /*0c20*/  IMAD.IADD R2, R15, 0x1, -R5 ;  /* 0x000000010f027824 */ /* 0x000fe400078e0a05 */
[-C--:B------:R-:W-:Y:S01]  /*0c30*/  IMAD R6, R9, R160.reuse, R8 ;  /* 0x000000a009067224 */ /* 0x080fe200078e0208 */
[----:B------:R-:W-:Y:S01]  /*0c40*/  LOP3.LUT R9, R3, 0x18, R12, 0xf8, !PT ;  /* 0x0000001803097812 */ /* 0x000fe200078ef80c */
[----:B------:R-:W-:Y:S01]  /*0c50*/  IMAD.WIDE.U32 R4, R77, R160, R102 ;  /* 0x000000a04d047225 */ /* 0x000fe200078e0066 */
[----:B------:R-:W-:-:S02]  /*0c60*/  SHF.R.U32.HI R3, RZ, 0x3, R3 ;  /* 0x00000003ff037819 */ /* 0x000fc40000011603 */
[----:B------:R-:W-:Y:S01]  /*0c70*/  IADD3 R8, R12, 0x20, RZ ;  /* 0x000000200c087810 */ /* 0x000fe20007ffe0ff */
[----:B------:R-:W-:Y:S01]  /*0c80*/  IMAD R10, R2, 0x20, R0 ;  /* 0x00000020020a7824 */ /* 0x000fe200078e0200 */
[----:B------:R-:W-:Y:S01]  /*0c90*/  @P1 LEA R2, P0, R4, c[0x0][0x220], 0x1 ;  /* 0x0000880004021a11 */ /* 0x000fe200078008ff */
[----:B------:R-:W-:Y:S01]  /*0ca0*/  IMAD.IADD R0, R5, 0x1, R6 ;  /* 0x0000000105007824 */ /* 0x000fe200078e0206 */
[----:B------:R-:W-:Y:S02]  /*0cb0*/  LOP3.LUT R5, R9, R3, RZ, 0x3c, !PT ;  /* 0x0000000309057212 */ /* 0x000fe400078e3cff */
[----:B------:R-:W-:Y:S02]  /*0cc0*/  ISETP.GE.AND P4, PT, R8, c[0x0][0x1d4], PT ;  /* 0x0000750008007a0c */ /* 0x000fe40003f86270 */
[----:B------:R-:W-:Y:S01]  /*0cd0*/  ISETP.GE.AND P3, PT, R7, c[0x0][0x1d4], PT ;  /* 0x0000750007007a0c */ /* 0x000fe20003f66270 */
[----:B------:R-:W-:Y:S01]  /*0ce0*/  IMAD.IADD R5, R10, 0x1, R5 ;  /* 0x000000010a057824 */ /* 0x000fe200078e0205 */
[----:B------:R-:W-:-:S02]  /*0cf0*/  @P1 LEA.HI.X R3, R4, c[0x0][0x224], R0, 0x1, P0 ;  /* 0x0000890004031a11 */ /* 0x000fc400000f0c00 */
[----:B------:R-:W-:Y:S01]  /*0d00*/  ISETP.GT.AND P0, PT, R11, 0x20, PT ;  /* 0x000000200b00780c */ /* 0x000fe20003f04270 */
[----:B------:R-:W-:-:S05]  /*0d10*/  IMAD.SHL.U32 R83, R5, 0x2, RZ ;  /* 0x0000000205537824 */ /* 0x000fca00078e00ff */
[----:B------:R-:W-:Y:S01]  /*0d20*/  @!PT LDS RZ, [RZ] ;  /* 0x00000000fffff984 */ /* 0x000fe20000000800 */
[----:B------:R-:W-:Y:S01]  /*0d30*/  @!PT LDS RZ, [RZ] ;  /* 0x00000000fffff984 */ /* 0x000fe20000000800 */
[----:B------:R-:W-:Y:S01]  /*0d40*/  @!PT LDS RZ, [RZ] ;  /* 0x00000000fffff984 */ /* 0x000fe20000000800 */
[----:B------:R1:W-:Y:S04]  /*0d50*/  @P1 LDGSTS.E.BYPASS.LTC128B.128 [R83+0x3100], [R2.64], !P5 ;  /* 0x0310000002531fae */ /* 0x0003e8000e901d46 */
[----:B------:R1:W-:Y:S04]  /*0d60*/  @P1 LDGSTS.E.BYPASS.LTC128B.128 [R83+0x4100], [R2.64+0x40], !P4 ;  /* 0x0410004002531fae */ /* 0x0003e8000e101d46 */
[----:B------:R1:W-:Y:S01]  /*0d70*/  @P1 LDGSTS.E.BYPASS.LTC128B.128 [R83+0x5100], [R2.64+0x80], !P3 ;  /* 0x0510008002531fae */ /* 0x0003e2000d901d46 */
[----:B------:R-:W-:-:S05]  /*0d80*/  @P0 IADD3 R5, P1, R161, R4, RZ ;  /* 0x00000004a1050210 */ /* 0x000fca0007f3e0ff */
[----:B------:R-:W-:Y:S01]  /*0d90*/  @P0 IMAD.X R0, R155, 0x1, R0, P1 ;  /* 0x000000019b000824 */ /* 0x000fe200008e0600 */
[----:B------:R-:W-:-:S04]  /*0da0*/  @P0 LEA R4, P1, R5, c[0x0][0x220], 0x1 ;  /* 0x0000880005040a11 */ /* 0x000fc800078208ff */
[----:B------:R-:W-:Y:S02]  /*0db0*/  @P0 LEA.HI.X R5, R5, c[0x0][0x224], R0, 0x1, P1 ;  /* 0x0000890005050a11 */ /* 0x000fe400008f0c00 */
[----:B------:R-:W-:Y:S02]  /*0dc0*/  ISETP.NE.U32.AND P1, PT, RZ, c[0x0][0x340], PT ;  /* 0x0000d000ff007a0c */ /* 0x000fe40003f25070 */
[-C--:B------:R-:W-:Y:S01]  /*0dd0*/  LEA.HI R30, R163, R163.reuse, RZ, 0x1 ;  /* 0x000000a3a31e7211 */ /* 0x080fe200078f08ff */
[----:B------:R-:W-:Y:S01]  /*0de0*/  IMAD.MOV.U32 R162, RZ, RZ, c[0x0][0x27c] ;  /* 0x00009f00ffa27624 */ /* 0x000fe200078e00ff */
[----:B------:R-:W-:Y:S01]  /*0df0*/  ISETP.NE.AND.EX P1, PT, RZ, c[0x0][0x344], PT, P1 ;  /* 0x0000d100ff007a0c */ /* 0x000fe20003f25310 */
[----:B------:R2:W-:Y:S01]  /*0e00*/  @P0 LDGSTS.E.BYPASS.LTC128B.128 [R83+0x3900], [R4.64], !P5 ;  /* 0x0390000004530fae */ /* 0x0005e2000e901d46 */
[----:B------:R-:W-:Y:S02]  /*0e10*/  SHF.R.S32.HI R90, RZ, 0x1, R30 ;  /* 0x00000001ff5a7819 */ /* 0x000fe4000001141e */
[----:B------:R-:W-:Y:S01]  /*0e20*/  LEA.HI R10, R18, R163, RZ, 0x4 ;  /* 0x000000a3120a7211 */ /* 0x000fe200078f20ff */
[----:B------:R2:W-:Y:S08]  /*0e30*/  @P0 LDGSTS.E.BYPASS.LTC128B.128 [R83+0x4900], [R4.64+0x40], !P4 ;  /* 0x0490004004530fae */ /* 0x0005f0000e101d46 */
[----:B-1----:R-:W-:Y:S01]  /*0e40*/  @P1 IMAD.WIDE R2, R24, R19, c[0x0][0x340] ;  /* 0x0000d00018021625 */ /* 0x002fe200078e0213 */
[----:B------:R-:W-:Y:S01]  /*0e50*/  SHF.R.S32.HI R0, RZ, 0x1f, R17 ;  /* 0x0000001fff007819 */ /* 0x000fe20000011411 */
[----:B------:R2:W-:Y:S03]  /*0e60*/  @P0 LDGSTS.E.BYPASS.LTC128B.128 [R83+0x5900], [R4.64+0x80], !P3 ;  /* 0x0590008004530fae */ /* 0x0005e6000d901d46 */
[----:B------:R-:W-:Y:S01]  /*0e70*/  LEA.HI R7, R0, R15, RZ, 0x2 ;  /* 0x0000000f00077211 */ /* 0x000fe200078f10ff */
[C---:B------:R-:W-:Y:S01]  /*0e80*/  IMAD R17, R165.reuse, c[0x0][0x210], RZ ;  /* 0x00008400a5117a24 */ /* 0x040fe200078e02ff */
[----:B------:R-:W-:Y:S01]  /*0e90*/  ISETP.GE.AND P0, PT, R162, 0x1, PT ;  /* 0x00000001a200780c */ /* 0x000fe20003f06270 */
[----:B------:R-:W0:Y:S04]  /*0ea0*/  LDGDEPBAR ;  /* 0x00000000000079af */ /* 0x000e280000000000 */
[----:B------:R1:W3:Y:S01]  /*0eb0*/  @P1 LDG.E R8, [R2.64] ;  /* 0x0000000602081981 */ /* 0x0002e2000c1e1900 */
[----:B------:R-:W-:Y:S01]  /*0ec0*/  IMAD.IADD R19, R146, 0x1, R14 ;  /* 0x0000000192137824 */ /* 0x000fe200078e020e */
[----:B------:R-:W-:Y:S01]  /*0ed0*/  LEA.HI R6, R90, R90, RZ, 0x1 ;  /* 0x0000005a5a067211 */ /* 0x000fe200078f08ff */
[----:B------:R-:W-:Y:S01]  /*0ee0*/  IMAD.SHL.U32 R10, R10, 0x10, RZ ;  /* 0x000000100a0a7824 */ /* 0x000fe200078e00ff */
[----:B------:R-:W-:Y:S01]  /*0ef0*/  LOP3.LUT R30, R30, 0xfffffffe, RZ, 0xc0, !PT ;  /* 0xfffffffe1e1e7812 */ /* 0x000fe200078ec0ff */
[----:B------:R-:W-:Y:S01]  /*0f00*/  IMAD R18, R165, c[0x0][0x260], RZ ;  /* 0x00009800a5127a24 */ /* 0x000fe200078e02ff */
[----:B------:R-:W-:Y:S01]  /*0f10*/  SHF.R.S32.HI R35, RZ, 0x1f, R19 ;  /* 0x0000001fff237819 */ /* 0x000fe20000011413 */
[----:B------:R-:W-:Y:S01]  /*0f20*/  IMAD R17, R23, c[0x0][0x214], R17 ;  /* 0x0000850017117a24 */ /* 0x000fe200078e0211 */
[----:B------:R-:W-:Y:S01]  /*0f30*/  LOP3.LUT R6, R6, 0x7fffffe, RZ, 0xc0, !PT ;  /* 0x07fffffe06067812 */ /* 0x000fe200078ec0ff */
[----:B------:R-:W-:Y:S01]  /*0f40*/  IMAD.IADD R30, R163, 0x1, -R30 ;  /* 0x00000001a31e7824 */ /* 0x000fe200078e0a1e */
[----:B------:R-:W-:Y:S01]  /*0f50*/  LOP3.LUT R10, R10, 0xffffff00, RZ, 0xc0, !PT ;  /* 0xffffff000a0a7812 */ /* 0x000fe200078ec0ff */
[----:B------:R-:W-:Y:S01]  /*0f60*/  IMAD R9, R35, c[0x0][0x1e0], RZ ;  /* 0x0000780023097a24 */ /* 0x000fe200078e02ff */
[----:B------:R-:W-:Y:S01]  /*0f70*/  SHF.R.S32.HI R46, RZ, 0x1f, R90 ;  /* 0x0000001fff2e7819 */ /* 0x000fe2000001145a */
[----:B------:R-:W-:Y:S01]  /*0f80*/  IMAD.IADD R6, R90, 0x1, -R6 ;  /* 0x000000015a067824 */ /* 0x000fe200078e0a06 */
[----:B------:R-:W-:Y:S01]  /*0f90*/  ULDC.U8 UR4, c[0x0][0x298] ;  /* 0x0000a60000047ab9 */ /* 0x000fe20000000000 */
[----:B------:R-:W-:Y:S01]  /*0fa0*/  IMAD R0, R19, c[0x0][0x1e4], R9 ;  /* 0x0000790013007a24 */ /* 0x000fe200078e0209 */
[----:B------:R-:W-:Y:S01]  /*0fb0*/  LOP3.LUT R9, R7, 0xfffffffc, RZ, 0xc0, !PT ;  /* 0xfffffffc07097812 */ /* 0x000fe200078ec0ff */
[----:B------:R-:W-:-:S02]  /*0fc0*/  IMAD R14, R46, c[0x0][0x280], RZ ;  /* 0x0000a0002e0e7a24 */ /* 0x000fc400078e02ff */
[----:B------:R-:W-:Y:S02]  /*0fd0*/  IMAD R18, R23, c[0x0][0x264], R18 ;  /* 0x0000990017127a24 */ /* 0x000fe400078e0212 */
[----:B------:R-:W-:Y:S02]  /*0fe0*/  IMAD.IADD R21, R15, 0x1, -R9 ;  /* 0x000000010f157824 */ /* 0x000fe400078e0a09 */
[----:B------:R-:W-:Y:S02]  /*0ff0*/  IMAD R15, R6, 0x20, R10 ;  /* 0x00000020060f7824 */ /* 0x000fe400078e020a */
[----:B-1----:R-:W-:-:S04]  /*1000*/  IMAD.WIDE.U32 R2, R19, c[0x0][0x1e0], RZ ;  /* 0x0000780013027a25 */ /* 0x002fc800078e00ff */
[----:B------:R-:W-:Y:S02]  /*1010*/  IMAD.MOV.U32 R6, RZ, RZ, R2 ;  /* 0x000000ffff067224 */ /* 0x000fe400078e0002 */
[----:B------:R-:W-:Y:S02]  /*1020*/  IMAD.IADD R7, R3, 0x1, R0 ;  /* 0x0000000103077824 */ /* 0x000fe400078e0200 */
[----:B------:R-:W-:Y:S02]  /*1030*/  IMAD.SHL.U32 R10, R162, 0x2, RZ ;  /* 0x00000002a20a7824 */ /* 0x000fe400078e00ff */
[----:B--2---:R-:W-:-:S03]  /*1040*/  IMAD.WIDE.U32 R4, R23, c[0x0][0x1e8], R6 ;  /* 0x00007a0017047a25 */ /* 0x004fc600078e0006 */
[----:B------:R-:W-:Y:S01]  /*1050*/  IADD3 R20, -R10, c[0x0][0x1d4], RZ ;  /* 0x000075000a147a10 */ /* 0x000fe20007ffe1ff */
[----:B------:R-:W-:Y:S02]  /*1060*/  IMAD R9, R165, c[0x0][0x1e8], RZ ;  /* 0x00007a00a5097a24 */ /* 0x000fe400078e02ff */
[----:B------:R-:W-:Y:S02]  /*1070*/  IMAD R14, R90, c[0x0][0x284], R14 ;  /* 0x0000a1005a0e7a24 */ /* 0x000fe400078e020e */
[C---:B------:R-:W-:Y:S02]  /*1080*/  IMAD R9, R23.reuse, c[0x0][0x1ec], R9 ;  /* 0x00007b0017097a24 */ /* 0x040fe400078e0209 */
[----:B------:R-:W-:-:S04]  /*1090*/  IMAD.WIDE.U32 R12, R23, c[0x0][0x260], R12 ;  /* 0x00009800170c7a25 */ /* 0x000fc800078e000c */
[----:B------:R-:W-:Y:S02]  /*10a0*/  IMAD.IADD R5, R5, 0x1, R9 ;  /* 0x0000000105057824 */ /* 0x000fe400078e0209 */
[----:B------:R-:W-:-:S04]  /*10b0*/  IMAD.WIDE.U32 R148, R90, c[0x0][0x1e0], RZ ;  /* 0x000078005a947a25 */ /* 0x000fc800078e00ff */
[----:B------:R-:W-:Y:S02]  /*10c0*/  IMAD.MOV.U32 R158, RZ, RZ, c[0x0][0x1e0] ;  /* 0x00007800ff9e7624 */ /* 0x000fe400078e00ff */
[----:B------:R-:W-:Y:S02]  /*10d0*/  IMAD.MOV.U32 R159, RZ, RZ, c[0x0][0x280] ;  /* 0x0000a000ff9f7624 */ /* 0x000fe400078e00ff */
[----:B------:R-:W-:Y:S01]  /*10e0*/  IMAD.MOV.U32 R157, RZ, RZ, c[0x0][0x290] ;  /* 0x0000a400ff9d7624 */ /* 0x000fe200078e00ff */
[CC--:B------:R-:W-:Y:S01]  /*10f0*/  SHF.L.U64.HI R150, R158.reuse, R152.reuse, c[0x0][0x1e4] ;  /* 0x000079009e967619 */ /* 0x0c0fe20000010298 */
[----:B------:R-:W-:Y:S01]  /*1100*/  IMAD.SHL.U32 R158, R158, 0x40, RZ ;  /* 0x000000409e9e7824 */ /* 0x000fe200078e00ff */
[CC--:B------:R-:W-:Y:S01]  /*1110*/  SHF.L.U64.HI R151, R159.reuse, R152.reuse, c[0x0][0x284] ;  /* 0x0000a1009f977619 */ /* 0x0c0fe20000010298 */
[----:B------:R-:W-:Y:S01]  /*1120*/  IMAD.SHL.U32 R159, R159, 0x40, RZ ;  /* 0x000000409f9f7824 */ /* 0x000fe200078e00ff */
[C---:B------:R-:W-:Y:S01]  /*1130*/  SHF.L.U64.HI R152, R157.reuse, R152, c[0x0][0x294] ;  /* 0x0000a5009d987619 */ /* 0x040fe20000010298 */
[----:B------:R-:W-:Y:S01]  /*1140*/  IMAD.SHL.U32 R157, R157, 0x40, RZ ;  /* 0x000000409d9d7824 */ /* 0x000fe200078e00ff */
[----:B------:R-:W-:Y:S01]  /*1150*/  BAR.SYNC.DEFER_BLOCKING 0x0 ;  /* 0x0000000000007b1d */ /* 0x000fe20000010000 */
[--C-:B---3--:R-:W-:Y:S01]  /*1160*/  @P1 IMAD.MOV.U32 R2, RZ, RZ, R8.reuse ;  /* 0x000000ffff021224 */ /* 0x108fe200078e0008 */
[----:B------:R-:W-:Y:S01]  /*1170*/  @P1 SHF.R.S32.HI R3, RZ, 0x1f, R8 ;  /* 0x0000001fff031819 */ /* 0x000fe20000011408 */
[----:B------:R-:W-:-:S02]  /*1180*/  @!P1 IMAD.MOV.U32 R2, RZ, RZ, R24 ;  /* 0x000000ffff029224 */ /* 0x000fc400078e0018 */
[C---:B------:R-:W-:Y:S02]  /*1190*/  IMAD.SHL.U32 R24, R30.reuse, 0x8, RZ ;  /* 0x000000081e187824 */ /* 0x040fe400078e00ff */
[----:B------:R-:W-:Y:S01]  /*11a0*/  IMAD.SHL.U32 R30, R30, 0x4, RZ ;  /* 0x000000041e1e7824 */ /* 0x000fe200078e00ff */
[----:B------:R-:W-:Y:S01]  /*11b0*/  SEL R44, R2, RZ, !P6 ;  /* 0x000000ff022c7207 */ /* 0x000fe20007000000 */
[----:B------:R-:W-:Y:S01]  /*11c0*/  @!P1 IMAD.MOV.U32 R3, RZ, RZ, R16 ;  /* 0x000000ffff039224 */ /* 0x000fe200078e0010 */
[----:B------:R-:W-:Y:S02]  /*11d0*/  ISETP.GE.AND P0, PT, R24, c[0x0][0x27c], PT ;  /* 0x00009f0018007a0c */ /* 0x000fe40003f06270 */
[----:B------:R-:W-:Y:S01]  /*11e0*/  IADD3 R34, R30, 0x10, RZ ;  /* 0x000000101e227810 */ /* 0x000fe20007ffe0ff */
[----:B------:R-:W-:Y:S01]  /*11f0*/  IMAD.WIDE.U32 R86, R44, c[0x0][0x1f0], R4 ;  /* 0x00007c002c567a25 */ /* 0x000fe200078e0004 */
[----:B------:R-:W-:Y:S02]  /*1200*/  SEL R0, RZ, c[0x0][0x27c], !P0 ;  /* 0x00009f00ff007a07 */ /* 0x000fe40004000000 */
[C---:B------:R-:W-:Y:S01]  /*1210*/  IADD3 R33, R30.reuse, 0x20, RZ ;  /* 0x000000201e217810 */ /* 0x040fe20007ffe0ff */
[----:B------:R-:W-:Y:S01]  /*1220*/  IMAD.IADD R27, R30, 0x1, R34 ;  /* 0x000000011e1b7824 */ /* 0x000fe200078e0222 */
[----:B------:R-:W-:Y:S01]  /*1230*/  SHF.R.S32.HI R31, RZ, 0x1f, R30 ;  /* 0x0000001fff1f7819 */ /* 0x000fe2000001141e */
[----:B------:R-:W-:Y:S01]  /*1240*/  IMAD.IADD R0, R24, 0x1, R0 ;  /* 0x0000000118007824 */ /* 0x000fe200078e0200 */
[----:B------:R-:W-:Y:S01]  /*1250*/  SEL R8, R10, R20, !P0 ;  /* 0x000000140a087207 */ /* 0x000fe20004000000 */
[----:B------:R-:W-:Y:S01]  /*1260*/  IMAD.IADD R26, R30, 0x1, R33 ;  /* 0x000000011e1a7824 */ /* 0x000fe200078e0221 */
[----:B------:R-:W-:Y:S01]  /*1270*/  SEL R43, R3, RZ, !P6 ;  /* 0x000000ff032b7207 */ /* 0x000fe20007000000 */
[----:B------:R-:W-:Y:S01]  /*1280*/  IMAD.WIDE.U32 R2, R90, c[0x0][0x280], R30 ;  /* 0x0000a0005a027a25 */ /* 0x000fe200078e001e */
[----:B------:R-:W-:-:S02]  /*1290*/  SHF.R.S32.HI R6, RZ, 0x1f, R0 ;  /* 0x0000001fff067819 */ /* 0x000fc40000011400 */
[----:B------:R-:W-:Y:S01]  /*12a0*/  SHF.R.S32.HI R7, RZ, 0x1f, R8 ;  /* 0x0000001fff077819 */ /* 0x000fe20000011408 */
[----:B------:R-:W-:Y:S01]  /*12b0*/  IMAD.IADD R41, R3, 0x1, R14 ;  /* 0x0000000103297824 */ /* 0x000fe200078e020e */
[----:B------:R-:W-:Y:S01]  /*12c0*/  SHF.R.S32.HI R25, RZ, 0x1f, R24 ;  /* 0x0000001fff197819 */ /* 0x000fe20000011418 */
[----:B------:R-:W-:Y:S01]  /*12d0*/  IMAD.MOV.U32 R40, RZ, RZ, R2 ;  /* 0x000000ffff287224 */ /* 0x000fe200078e0002 */
[CC--:B------:R-:W-:Y:S02]  /*12e0*/  LEA.HI R32, R6.reuse, R0.reuse, RZ, 0x3 ;  /* 0x0000000006207211 */ /* 0x0c0fe400078f18ff */
[----:B------:R-:W-:Y:S01]  /*12f0*/  LEA.HI R37, R6, R0, RZ, 0x5 ;  /* 0x0000000006257211 */ /* 0x000fe200078f28ff */
[----:B------:R-:W-:Y:S01]  /*1300*/  IMAD R0, R46, c[0x0][0x290], RZ ;  /* 0x0000a4002e007a24 */ /* 0x000fe200078e02ff */
[----:B------:R-:W-:Y:S01]  /*1310*/  ISETP.GE.AND P1, PT, R27, c[0x0][0x27c], PT ;  /* 0x00009f001b007a0c */ /* 0x000fe20003f26270 */
[----:B------:R-:W-:Y:S01]  /*1320*/  IMAD.WIDE.U32 R2, R90, c[0x0][0x290], R24 ;  /* 0x0000a4005a027a25 */ /* 0x000fe200078e0018 */
[----:B------:R-:W-:-:S02]  /*1330*/  ISETP.GE.AND P0, PT, R26, c[0x0][0x27c], PT ;  /* 0x00009f001a007a0c */ /* 0x000fc40003f06270 */
[----:B------:R-:W-:Y:S01]  /*1340*/  LEA.HI R45, R7, R8, RZ, 0x4 ;  /* 0x00000008072d7211 */ /* 0x000fe200078f20ff */
[----:B------:R-:W-:Y:S01]  /*1350*/  IMAD.WIDE.U32 R6, R90, c[0x0][0x280], R24 ;  /* 0x0000a0005a067a25 */ /* 0x000fe200078e0018 */
[CC--:B------:R-:W-:Y:S02]  /*1360*/  SEL R16, R10.reuse, R20.reuse, !P1 ;  /* 0x000000140a107207 */ /* 0x0c0fe40004800000 */
[----:B------:R-:W-:Y:S01]  /*1370*/  SEL R20, R10, R20, !P0 ;  /* 0x000000140a147207 */ /* 0x000fe20004000000 */
[C---:B------:R-:W-:Y:S01]  /*1380*/  IMAD R0, R90.reuse, c[0x0][0x294], R0 ;  /* 0x0000a5005a007a24 */ /* 0x040fe200078e0200 */
[----:B------:R-:W-:Y:S01]  /*1390*/  SEL R36, RZ, c[0x0][0x27c], !P1 ;  /* 0x00009f00ff247a07 */ /* 0x000fe20004800000 */
[----:B------:R-:W-:Y:S01]  /*13a0*/  IMAD.WIDE.U32 R8, R90, c[0x0][0x290], R30 ;  /* 0x0000a4005a087a25 */ /* 0x000fe200078e001e */
[----:B------:R-:W-:Y:S02]  /*13b0*/  SHF.R.S32.HI R5, RZ, 0x1f, R20 ;  /* 0x0000001fff057819 */ /* 0x000fe40000011414 */
[----:B------:R-:W-:Y:S01]  /*13c0*/  IADD3 R142, P1, R19, R90, RZ ;  /* 0x0000005a138e7210 */ /* 0x000fe20007f3e0ff */
[----:B------:R-:W-:Y:S01]  /*13d0*/  IMAD.WIDE.U32 R10, R23, c[0x0][0x210], R24 ;  /* 0x00008400170a7a25 */ /* 0x000fe200078e0018 */
[----:B------:R-:W-:-:S02]  /*13e0*/  LEA.HI R20, R5, R20, RZ, 0x4 ;  /* 0x0000001405147211 */ /* 0x000fc400078f20ff */
[----:B------:R-:W-:Y:S01]  /*13f0*/  LOP3.LUT R117, R32, 0xfffffff8, RZ, 0xc0, !PT ;  /* 0xfffffff820757812 */ /* 0x000fe200078ec0ff */
[----:B------:R-:W-:Y:S01]  /*1400*/  IMAD.IADD R29, R14, 0x1, R7 ;  /* 0x000000010e1d7824 */ /* 0x000fe200078e0207 */
[----:B------:R-:W-:Y:S01]  /*1410*/  ISETP.NE.AND P6, PT, RZ, UR4, PT ;  /* 0x00000004ff007c0c */ /* 0x000fe2000bfc5270 */
[----:B------:R-:W-:Y:S01]  /*1420*/  IMAD.IADD R39, R9, 0x1, R0 ;  /* 0x0000000109277824 */ /* 0x000fe200078e0200 */
[----:B------:R-:W-:Y:S01]  /*1430*/  IADD3 R93, R24, 0x30, RZ ;  /* 0x00000030185d7810 */ /* 0x000fe20007ffe0ff */
[----:B------:R-:W-:Y:S01]  /*1440*/  IMAD.IADD R23, R0, 0x1, R3 ;  /* 0x0000000100177824 */ /* 0x000fe200078e0203 */
[C---:B------:R-:W-:Y:S01]  /*1450*/  IADD3 R92, R24.reuse, 0x40, RZ ;  /* 0x00000040185c7810 */ /* 0x040fe20007ffe0ff */
[----:B------:R-:W-:Y:S01]  /*1460*/  IMAD R7, R43, c[0x0][0x1f0], RZ ;  /* 0x00007c002b077a24 */ /* 0x000fe200078e02ff */
[----:B------:R-:W-:Y:S01]  /*1470*/  IADD3 R91, R24, 0x50, RZ ;  /* 0x00000050185b7810 */ /* 0x000fe20007ffe0ff */
[----:B------:R-:W-:Y:S01]  /*1480*/  IMAD R0, R46, c[0x0][0x1e0], RZ ;  /* 0x000078002e007a24 */ /* 0x000fe200078e02ff */
[----:B------:R-:W-:Y:S01]  /*1490*/  SHF.R.S32.HI R131, RZ, 0x1f, R117 ;  /* 0x0000001fff837819 */ /* 0x000fe20000011475 */
[----:B------:R-:W-:Y:S01]  /*14a0*/  IMAD.MOV.U32 R28, RZ, RZ, R6 ;  /* 0x000000ffff1c7224 */ /* 0x000fe200078e0006 */
[----:B------:R-:W-:Y:S01]  /*14b0*/  SHF.R.S32.HI R6, RZ, 0x1f, R16 ;  /* 0x0000001fff067819 */ /* 0x000fe20000011410 */
[----:B------:R-:W-:-:S02]  /*14c0*/  IMAD.MOV.U32 R38, RZ, RZ, R8 ;  /* 0x000000ffff267224 */ /* 0x000fc400078e0008 */
[----:B------:R-:W-:Y:S01]  /*14d0*/  IMAD R4, R44, c[0x0][0x1f4], R7 ;  /* 0x00007d002c047a24 */ /* 0x000fe200078e0207 */
[----:B------:R-:W-:Y:S01]  /*14e0*/  LEA.HI R16, R6, R16, RZ, 0x4 ;  /* 0x0000001006107211 */ /* 0x000fe200078f20ff */
[----:B------:R-:W-:Y:S01]  /*14f0*/  IMAD R8, R90, c[0x0][0x1e4], R0 ;  /* 0x000079005a087a24 */ /* 0x000fe200078e0200 */
[----:B------:R-:W-:Y:S01]  /*1500*/  SEL R6, RZ, c[0x0][0x27c], !P0 ;  /* 0x00009f00ff067a07 */ /* 0x000fe20004000000 */
[----:B------:R-:W-:Y:S02]  /*1510*/  IMAD R0, R42, c[0x0][0x268], RZ ;  /* 0x00009a002a007a24 */ /* 0x000fe400078e02ff */
[----:B------:R-:W-:Y:S02]  /*1520*/  IMAD.MOV.U32 R22, RZ, RZ, R2 ;  /* 0x000000ffff167224 */ /* 0x000fe400078e0002 */
[----:B------:R-:W-:Y:S02]  /*1530*/  IMAD.IADD R88, R87, 0x1, R4 ;  /* 0x0000000157587824 */ /* 0x000fe400078e0204 */
[----:B------:R-:W-:-:S02]  /*1540*/  IMAD.IADD R3, R13, 0x1, R18 ;  /* 0x000000010d037824 */ /* 0x000fc400078e0212 */
[----:B------:R-:W-:Y:S02]  /*1550*/  IMAD.MOV.U32 R2, RZ, RZ, R12 ;  /* 0x000000ffff027224 */ /* 0x000fe400078e000c */
[----:B------:R-:W-:Y:S01]  /*1560*/  IMAD.IADD R4, R36, 0x1, R27 ;  /* 0x0000000124047824 */ /* 0x000fe200078e021b */
[----:B------:R-:W-:Y:S01]  /*1570*/  IADD3 R36, R30, 0x8, RZ ;  /* 0x000000081e247810 */ /* 0x000fe20007ffe0ff */
[C---:B------:R-:W-:Y:S02]  /*1580*/  IMAD R99, R96.reuse, c[0x0][0x26c], R0 ;  /* 0x00009b0060637a24 */ /* 0x040fe400078e0200 */
[----:B------:R-:W-:Y:S01]  /*1590*/  IMAD.SHL.U32 R0, R21, 0x40, RZ ;  /* 0x0000004015007824 */ /* 0x000fe200078e00ff */
[----:B------:R-:W-:Y:S01]  /*15a0*/  SHF.R.S32.HI R5, RZ, 0x1f, R4 ;  /* 0x0000001fff057819 */ /* 0x000fe20000011404 */
[----:B------:R-:W-:-:S03]  /*15b0*/  IMAD.WIDE.U32 R96, R96, c[0x0][0x268], R2 ;  /* 0x00009a0060607a25 */ /* 0x000fc600078e0002 */
[----:B------:R-:W-:Y:S01]  /*15c0*/  LOP3.LUT R0, R0, 0xc0, RZ, 0xc0, !PT ;  /* 0x000000c000007812 */ /* 0x000fe200078ec0ff */
[----:B------:R-:W-:Y:S01]  /*15d0*/  IMAD.IADD R3, R6, 0x1, R26 ;  /* 0x0000000106037824 */ /* 0x000fe200078e021a */
[-C--:B------:R-:W-:Y:S01]  /*15e0*/  LEA.HI R12, R5, R4.reuse, RZ, 0x3 ;  /* 0x00000004050c7211 */ /* 0x080fe200078f18ff */
[----:B------:R-:W-:Y:S01]  /*15f0*/  IMAD.IADD R135, R149, 0x1, R8 ;  /* 0x0000000195877824 */ /* 0x000fe200078e0208 */
[----:B------:R-:W-:Y:S01]  /*1600*/  LEA.HI R7, R5, R4, RZ, 0x5 ;  /* 0x0000000405077211 */ /* 0x000fe200078f28ff */
[----:B------:R-:W-:Y:S01]  /*1610*/  IMAD.SHL.U32 R5, R37, 0x40, RZ ;  /* 0x0000004025057824 */ /* 0x000fe200078e00ff */
[----:B------:R-:W-:Y:S01]  /*1620*/  SHF.R.S32.HI R4, RZ, 0x1f, R3 ;  /* 0x0000001fff047819 */ /* 0x000fe20000011403 */
[----:B------:R-:W-:Y:S01]  /*1630*/  IMAD.X R141, R35, 0x1, R46, P1 ;  /* 0x00000001238d7824 */ /* 0x000fe200008e062e */
[----:B------:R-:W-:Y:S01]  /*1640*/  SHF.R.U32.HI R2, RZ, 0x3, R0 ;  /* 0x00000003ff027819 */ /* 0x000fe20000011600 */
[----:B------:R-:W-:Y:S01]  /*1650*/  IMAD.IADD R11, R11, 0x1, R17 ;  /* 0x000000010b0b7824 */ /* 0x000fe200078e0211 */
[----:B------:R-:W-:Y:S01]  /*1660*/  LOP3.LUT R6, R0, 0x18, R32, 0xf8, !PT ;  /* 0x0000001800067812 */ /* 0x000fe200078ef820 */
[----:B-----5:R-:W-:Y:S01]  /*1670*/  IMAD.WIDE.U32 R110, R145, c[0x0][0x280], R40 ;  /* 0x0000a000916e7a25 */ /* 0x020fe200078e0028 */
[----:B------:R-:W-:-:S02]  /*1680*/  LEA.HI R9, R4, R3, RZ, 0x3 ;  /* 0x0000000304097211 */ /* 0x000fc400078f18ff */
[----:B------:R-:W-:Y:S01]  /*1690*/  LEA.HI R8, R4, R3, RZ, 0x5 ;  /* 0x0000000304087211 */ /* 0x000fe200078f28ff */
[----:B------:R-:W-:Y:S01]  /*16a0*/  IMAD.SHL.U32 R4, R7, 0x40, RZ ;  /* 0x0000004007047824 */ /* 0x000fe200078e00ff */
[----:B------:R-:W-:Y:S01]  /*16b0*/  LOP3.LUT R13, R5, 0x7ffff800, RZ, 0xc0, !PT ;  /* 0x7ffff800050d7812 */ /* 0x000fe200078ec0ff */
[----:B------:R-:W-:Y:S01]  /*16c0*/  IMAD.WIDE.U32 R112, R44, c[0x0][0x218], R10 ;  /* 0x000086002c707a25 */ /* 0x000fe200078e000a */
[----:B------:R-:W-:Y:S02]  /*16d0*/  LOP3.LUT R6, R6, R2, RZ, 0x3c, !PT ;  /* 0x0000000206067212 */ /* 0x000fe400078e3cff */
[----:B------:R-:W-:Y:S01]  /*16e0*/  LOP3.LUT R5, R0, 0x18, R12, 0xf8, !PT ;  /* 0x0000001800057812 */ /* 0x000fe200078ef80c */
[C---:B------:R-:W-:Y:S01]  /*16f0*/  IMAD.WIDE.U32 R108, R145.reuse, c[0x0][0x280], R28 ;  /* 0x0000a000916c7a25 */ /* 0x040fe200078e001c */
[----:B------:R-:W-:Y:S02]  /*1700*/  SHF.R.S32.HI R3, RZ, 0x4, R45 ;  /* 0x00000004ff037819 */ /* 0x000fe4000001142d */
[----:B------:R-:W-:Y:S01]  /*1710*/  IADD3 R128, R6, R13, R15 ;  /* 0x0000000d06807210 */ /* 0x000fe20007ffe00f */
[----:B------:R-:W-:Y:S01]  /*1720*/  IMAD.WIDE.U32 R106, R145, c[0x0][0x290], R38 ;  /* 0x0000a400916a7a25 */ /* 0x000fe200078e0026 */
[----:B------:R-:W-:-:S02]  /*1730*/  LOP3.LUT R7, R4, 0x7ffff800, RZ, 0xc0, !PT ;  /* 0x7ffff80004077812 */ /* 0x000fc400078ec0ff */
[-C--:B------:R-:W-:Y:S01]  /*1740*/  LOP3.LUT R6, R5, R2.reuse, RZ, 0x3c, !PT ;  /* 0x0000000205067212 */ /* 0x080fe200078e3cff */
[----:B------:R-:W-:Y:S01]  /*1750*/  IMAD.SHL.U32 R4, R8, 0x40, RZ ;  /* 0x0000004008047824 */ /* 0x000fe200078e00ff */
[----:B------:R-:W-:Y:S01]  /*1760*/  LEA.HI.SX32 R3, R32, R3, 0x1d ;  /* 0x0000000320037211 */ /* 0x000fe200078feaff */
[----:B------:R-:W-:Y:S01]  /*1770*/  IMAD.WIDE.U32 R104, R145, c[0x0][0x290], R22 ;  /* 0x0000a40091687a25 */ /* 0x000fe200078e0016 */
[----:B------:R-:W-:Y:S02]  /*1780*/  LOP3.LUT R5, R0, 0x18, R9, 0xf8, !PT ;  /* 0x0000001800057812 */ /* 0x000fe400078ef809 */
[----:B------:R-:W-:Y:S01]  /*1790*/  IADD3 R127, R6, R7, R15 ;  /* 0x00000007067f7210 */ /* 0x000fe20007ffe00f */
[----:B------:R-:W-:Y:S01]  /*17a0*/  IMAD.SHL.U32 R98, R3, 0x8, RZ ;  /* 0x0000000803627824 */ /* 0x000fe200078e00ff */
[----:B------:R-:W-:Y:S01]  /*17b0*/  SHF.R.S32.HI R7, RZ, 0x1f, R3 ;  /* 0x0000001fff077819 */ /* 0x000fe20000011403 */
[----:B------:R-:W-:Y:S01]  /*17c0*/  IMAD.IADD R99, R97, 0x1, R99 ;  /* 0x0000000161637824 */ /* 0x000fe200078e0263 */
[----:B------:R-:W-:Y:S01]  /*17d0*/  LOP3.LUT R6, R4, 0x7ffff800, RZ, 0xc0, !PT ;  /* 0x7ffff80004067812 */ /* 0x000fe200078ec0ff */
[----:B------:R-:W-:Y:S01]  /*17e0*/  IMAD.SHL.U32 R128, R128, 0x2, RZ ;  /* 0x0000000280807824 */ /* 0x000fe200078e00ff */
[----:B------:R-:W-:Y:S01]  /*17f0*/  LOP3.LUT R4, R5, R2, RZ, 0x3c, !PT ;  /* 0x0000000205047212 */ /* 0x000fe200078e3cff */
[----:B------:R-:W-:Y:S01]  /*1800*/  IMAD.SHL.U32 R127, R127, 0x2, RZ ;  /* 0x000000027f7f7824 */ /* 0x000fe200078e00ff */
[----:B------:R-:W-:-:S02]  /*1810*/  SHF.R.S32.HI R5, RZ, 0x4, R16 ;  /* 0x00000004ff057819 */ /* 0x000fc40000011410 */
[----:B------:R-:W-:Y:S02]  /*1820*/  LEA.HI R7, R7, R3, RZ, 0x2 ;  /* 0x0000000307077211 */ /* 0x000fe400078f10ff */
[----:B------:R-:W-:Y:S02]  /*1830*/  SHF.R.S32.HI R3, RZ, 0x4, R20 ;  /* 0x00000004ff037819 */ /* 0x000fe40000011414 */
[----:B------:R-:W-:Y:S01]  /*1840*/  IADD3 R126, R4, R6, R15 ;  /* 0x00000006047e7210 */ /* 0x000fe20007ffe00f */
[----:B------:R-:W-:Y:S01]  /*1850*/  IMAD.SHL.U32 R6, R7, 0x200, RZ ;  /* 0x0000020007067824 */ /* 0x000fe200078e00ff */
[----:B------:R-:W-:Y:S02]  /*1860*/  LEA.HI.SX32 R4, R12, R5, 0x1d ;  /* 0x000000050c047211 */ /* 0x000fe400078feaff */
[----:B------:R-:W-:Y:S01]  /*1870*/  LOP3.LUT R5, R0, 0x18, R98, 0xf8, !PT ;  /* 0x0000001800057812 */ /* 0x000fe200078ef862 */
[----:B------:R-:W-:Y:S01]  /*1880*/  IMAD.SHL.U32 R126, R126, 0x2, RZ ;  /* 0x000000027e7e7824 */ /* 0x000fe200078e00ff */
[----:B------:R-:W-:Y:S01]  /*1890*/  LEA.HI.SX32 R3, R9, R3, 0x1d ;  /* 0x0000000309037211 */ /* 0x000fe200078feaff */
[----:B------:R-:W-:Y:S01]  /*18a0*/  IMAD.SHL.U32 R95, R4, 0x8, RZ ;  /* 0x00000008045f7824 */ /* 0x000fe200078e00ff */
[----:B------:R-:W-:-:S02]  /*18b0*/  LOP3.LUT R8, R5, R2, RZ, 0x3c, !PT ;  /* 0x0000000205087212 */ /* 0x000fc400078e3cff */
[----:B------:R-:W-:Y:S01]  /*18c0*/  SHF.R.S32.HI R7, RZ, 0x1f, R4 ;  /* 0x0000001fff077819 */ /* 0x000fe20000011404 */
[----:B------:R-:W-:Y:S01]  /*18d0*/  IMAD.SHL.U32 R100, R3, 0x8, RZ ;  /* 0x0000000803647824 */ /* 0x000fe200078e00ff */
[----:B------:R-:W-:Y:S02]  /*18e0*/  SHF.R.S32.HI R5, RZ, 0x1f, R3 ;  /* 0x0000001fff057819 */ /* 0x000fe40000011403 */
[----:B------:R-:W-:Y:S02]  /*18f0*/  LOP3.LUT R6, R6, 0x7ffff800, RZ, 0xc0, !PT ;  /* 0x7ffff80006067812 */ /* 0x000fe400078ec0ff */
[----:B------:R-:W-:Y:S02]  /*1900*/  LEA.HI R7, R7, R4, RZ, 0x2 ;  /* 0x0000000407077211 */ /* 0x000fe400078f10ff */
[----:B------:R-:W-:Y:S02]  /*1910*/  LEA.HI R5, R5, R3, RZ, 0x2 ;  /* 0x0000000305057211 */ /* 0x000fe400078f10ff */
[----:B------:R-:W-:Y:S01]  /*1920*/  LOP3.LUT R3, R0, 0x18, R95, 0xf8, !PT ;  /* 0x0000001800037812 */ /* 0x000fe200078ef85f */
[----:B------:R-:W-:Y:S01]  /*1930*/  IMAD.SHL.U32 R4, R7, 0x200, RZ ;  /* 0x0000020007047824 */ /* 0x000fe200078e00ff */
[----:B------:R-:W-:-:S02]  /*1940*/  IADD3 R13, R8, R6, R15 ;  /* 0x00000006080d7210 */ /* 0x000fc40007ffe00f */
[C---:B------:R-:W-:Y:S02]  /*1950*/  LOP3.LUT R8, R0.reuse, 0x8, R24, 0xf8, !PT ;  /* 0x0000000800087812 */ /* 0x040fe400078ef818 */
[-C--:B------:R-:W-:Y:S01]  /*1960*/  LOP3.LUT R6, R3, R2.reuse, RZ, 0x3c, !PT ;  /* 0x0000000203067212 */ /* 0x080fe200078e3cff */
[----:B------:R-:W-:Y:S01]  /*1970*/  IMAD.SHL.U32 R3, R5, 0x200, RZ ;  /* 0x0000020005037824 */ /* 0x000fe200078e00ff */
[----:B------:R-:W-:Y:S01]  /*1980*/  LOP3.LUT R0, R0, 0x18, R100, 0xf8, !PT ;  /* 0x0000001800007812 */ /* 0x000fe200078ef864 */
[----:B------:R-:W-:Y:S01]  /*1990*/  IMAD.SHL.U32 R120, R13, 0x2, RZ ;  /* 0x000000020d787824 */ /* 0x000fe200078e00ff */
[-C--:B------:R-:W-:Y:S02]  /*19a0*/  LOP3.LUT R5, R8, R2.reuse, RZ, 0x3c, !PT ;  /* 0x0000000208057212 */ /* 0x080fe400078e3cff */
[----:B------:R-:W-:Y:S02]  /*19b0*/  LOP3.LUT R4, R4, 0x7ffff800, RZ, 0xc0, !PT ;  /* 0x7ffff80004047812 */ /* 0x000fe400078ec0ff */
[----:B------:R-:W-:Y:S01]  /*19c0*/  LOP3.LUT R2, R0, R2, RZ, 0x3c, !PT ;  /* 0x0000000200027212 */ /* 0x000fe200078e3cff */
[----:B------:R-:W-:Y:S01]  /*19d0*/  IMAD R0, R43, c[0x0][0x218], RZ ;  /* 0x000086002b007a24 */ /* 0x000fe200078e02ff */
[----:B------:R-:W-:Y:S01]  /*19e0*/  LOP3.LUT R3, R3, 0x7ffff800, RZ, 0xc0, !PT ;  /* 0x7ffff80003037812 */ /* 0x000fe200078ec0ff */
[----:B------:R-:W-:Y:S01]  /*19f0*/  IMAD.IADD R5, R15, 0x1, R5 ;  /* 0x000000010f057824 */ /* 0x000fe200078e0205 */
[----:B------:R-:W-:-:S02]  /*1a00*/  IADD3 R140, P1, P0, R86, R148, R24 ;  /* 0x00000094568c7210 */ /* 0x000fc4000783e018 */
[--C-:B------:R-:W-:Y:S02]  /*1a10*/  IADD3 R4, R6, R4, R15.reuse ;  /* 0x0000000406047210 */ /* 0x100fe40007ffe00f */
[----:B------:R-:W-:Y:S01]  /*1a20*/  IADD3 R15, R2, R3, R15 ;  /* 0x00000003020f7210 */ /* 0x000fe20007ffe00f */
[----:B------:R-:W-:Y:S01]  /*1a30*/  IMAD R3, R44, c[0x0][0x21c], R0 ;  /* 0x000087002c037a24 */ /* 0x000fe200078e0200 */
[----:B------:R-:W-:Y:S01]  /*1a40*/  IADD3.X R139, R88, R135, R25, P1, P0 ;  /* 0x00000087588b7210 */ /* 0x000fe20000fe0419 */
[----:B------:R-:W-:Y:S01]  /*1a50*/  IMAD.SHL.U32 R119, R4, 0x2, RZ ;  /* 0x0000000204777824 */ /* 0x000fe200078e00ff */
[----:B------:R-:W-:Y:S01]  /*1a60*/  SHF.R.S32.HI R0, RZ, 0x1f, R145 ;  /* 0x0000001fff007819 */ /* 0x000fe20000011491 */
[----:B------:R-:W-:Y:S01]  /*1a70*/  IMAD.IADD R129, R113, 0x1, R3 ;  /* 0x0000000171817824 */ /* 0x000fe200078e0203 */
[----:B------:R-:W-:Y:S01]  /*1a80*/  LOP3.LUT P0, RZ, R21, 0x2, RZ, 0xc0, !PT ;  /* 0x0000000215ff7812 */ /* 0x000fe2000780c0ff */
[----:B------:R-:W-:Y:S01]  /*1a90*/  IMAD.SHL.U32 R118, R15, 0x2, RZ ;  /* 0x000000020f767824 */ /* 0x000fe200078e00ff */
[----:B------:R-:W-:Y:S01]  /*1aa0*/  LEA R84, R5, 0x100, 0x1 ;  /* 0x0000010005547811 */ /* 0x000fe200078e08ff */
[----:B------:R-:W-:Y:S01]  /*1ab0*/  IMAD R2, R0, c[0x0][0x280], RZ ;  /* 0x0000a00000027a24 */ /* 0x000fe200078e02ff */
[----:B------:R-:W-:Y:S01]  /*1ac0*/  LOP3.LUT R116, R12, 0xfffffff8, RZ, 0xc0, !PT ;  /* 0xfffffff80c747812 */ /* 0x000fe200078ec0ff */
[----:B------:R-:W-:Y:S01]  /*1ad0*/  IMAD R0, R0, c[0x0][0x290], RZ ;  /* 0x0000a40000007a24 */ /* 0x000fe200078e02ff */
[----:B------:R-:W-:Y:S01]  /*1ae0*/  LOP3.LUT R101, R9, 0xfffffff8, RZ, 0xc0, !PT ;  /* 0xfffffff809657812 */ /* 0x000fe200078ec0ff */
[C---:B------:R-:W-:Y:S01]  /*1af0*/  IMAD R2, R145.reuse, c[0x0][0x284], R2 ;  /* 0x0000a10091027a24 */ /* 0x040fe200078e0202 */
[----:B------:R-:W-:Y:S01]  /*1b00*/  IADD3 R85, R84, 0x20, RZ ;  /* 0x0000002054557810 */ /* 0x000fe20007ffe0ff */
[----:B------:R-:W-:Y:S01]  /*1b10*/  IMAD R0, R145, c[0x0][0x294], R0 ;  /* 0x0000a50091007a24 */ /* 0x000fe200078e0200 */
[C---:B------:R-:W-:Y:S01]  /*1b20*/  IADD3 R37, R30.reuse, 0x28, RZ ;  /* 0x000000281e257810 */ /* 0x040fe20007ffe0ff */
[----:B------:R-:W-:Y:S01]  /*1b30*/  IMAD.IADD R134, R111, 0x1, R2 ;  /* 0x000000016f867824 */ /* 0x000fe200078e0202 */
[----:B------:R-:W-:Y:S01]  /*1b40*/  IADD3 R35, R30, 0x18, RZ ;  /* 0x000000181e237810 */ /* 0x000fe20007ffe0ff */
[----:B------:R-:W-:Y:S01]  /*1b50*/  IMAD.IADD R132, R2, 0x1, R109 ;  /* 0x0000000102847824 */ /* 0x000fe200078e026d */
[----:B------:R-:W-:Y:S01]  /*1b60*/  SHF.R.S32.HI R123, RZ, 0x1f, R98 ;  /* 0x0000001fff7b7819 */ /* 0x000fe20000011462 */
[----:B------:R-:W-:Y:S01]  /*1b70*/  IMAD.IADD R133, R107, 0x1, R0 ;  /* 0x000000016b857824 */ /* 0x000fe200078e0200 */
[----:B------:R-:W-:Y:S01]  /*1b80*/  SHF.R.S32.HI R125, RZ, 0x1f, R116 ;  /* 0x0000001fff7d7819 */ /* 0x000fe20000011474 */
[----:B------:R-:W-:Y:S01]  /*1b90*/  IMAD.IADD R130, R0, 0x1, R105 ;  /* 0x0000000100827824 */ /* 0x000fe200078e0269 */
[----:B------:R-:W-:-:S02]  /*1ba0*/  SHF.R.S32.HI R124, RZ, 0x1f, R101 ;  /* 0x0000001fff7c7819 */ /* 0x000fc40000011465 */
[----:B------:R-:W-:Y:S02]  /*1bb0*/  @P0 IADD3 R85, R84, -0x20, RZ ;  /* 0xffffffe054550810 */ /* 0x000fe40007ffe0ff */
[----:B------:R-:W-:Y:S02]  /*1bc0*/  SHF.R.S32.HI R122, RZ, 0x1f, R95 ;  /* 0x0000001fff7a7819 */ /* 0x000fe4000001145f */
[----:B------:R-:W-:Y:S02]  /*1bd0*/  SHF.R.S32.HI R121, RZ, 0x1f, R100 ;  /* 0x0000001fff797819 */ /* 0x000fe40000011464 */
.L_x_680:
        /* <DEDUP_REMOVED lines=8> */
[----:B------:R-:W-:Y:S04]  /*1c60*/  IMAD.IADD R12, R11, 0x1, R2 ;  /* 0x000000010b0c7824 */ /* 0x000fe800078e0202 */
[----:B------:R-:W-:Y:S01]  /*1c70*/  IMAD.X R2, R12, 0x1, R139, P0 ;  /* 0x000000010c027824 */ /* 0x000fe200000e068b */
[C---:B------:R-:W-:Y:S04]  /*1c80*/  LEA R58, P0, R0.reuse, c[0x0][0x1c8], 0x1 ;  /* 0x00007200003a7a11 */ /* 0x040fe800078008ff */
        /* <DEDUP_REMOVED lines=67> */
.L_x_660:
[----:B------:R-:W-:Y:S05]  /*20c0*/  BSYNC B0 ;  /* 0x0000000000007941 */ /* 0x000fea0003800000 */
.L_x_659:
        /* <DEDUP_REMOVED lines=89> */
.L_x_663:
[----:B------:R-:W-:Y:S05]  /*2660*/  BSYNC B0 ;  /* 0x0000000000007941 */ /* 0x000fea0003800000 */
.L_x_662:
        /* <DEDUP_REMOVED lines=54> */
.L_x_665:
[----:B------:R-:W-:Y:S05]  /*29d0*/  BSYNC B0 ;  /* 0x0000000000007941 */ /* 0x000fea0003800000 */
.L_x_664:
        /* <DEDUP_REMOVED lines=54> */
.L_x_667:
[----:B------:R-:W-:Y:S05]  /*2d40*/  BSYNC B0 ;  /* 0x0000000000007941 */ /* 0x000fea0003800000 */
.L_x_666:
        /* <DEDUP_REMOVED lines=54> */
.L_x_669:
[----:B------:R-:W-:Y:S05]  /*30b0*/  BSYNC B0 ;  /* 0x0000000000007941 */ /* 0x000fea0003800000 */
.L_x_668:
        /* <DEDUP_REMOVED lines=54> */
.L_x_671:
[----:B------:R-:W-:Y:S05]  /*3420*/  BSYNC B0 ;  /* 0x0000000000007941 */ /* 0x000fea0003800000 */
.L_x_670:
        /* <DEDUP_REMOVED lines=54> */
.L_x_658:
        /* <DEDUP_REMOVED lines=44> */
.L_x_673:
[----:B------:R-:W-:Y:S05]  /*3a50*/  BSYNC B0 ;  /* 0x0000000000007941 */ /* 0x000fea0003800000 */
.L_x_672:
        /* <DEDUP_REMOVED lines=148> */
.L_x_675:
[----:B------:R-:W-:Y:S05]  /*43a0*/  BSYNC B0 ;  /* 0x0000000000007941 */ /* 0x000fea0003800000 */
.L_x_674:
        /* <DEDUP_REMOVED lines=88> */
[----:B------:R-:W-:Y:S01]  /*4930*/  @!P0 FFMA.FTZ R3, R17, R18, R3 ;  /* 0x0000001211038223 */ /* 0x000fe20000010003 */
[----:B------:R-:W-:Y:S01]  /*4940*/  @!P0 F2FP.BF16.PACK_AB R0, R2, R0 ;  /* 0x000000000200823e */ /* 0x000fe200000010ff */
[----:B------:R-:W-:Y:S01]  /*4950*/  @!P0 FFMA.FTZ R46, R39, R10, -R46 ;  /* 0x0000000a272e8223 */ /* 0x000fe2000001082e */
[----:B------:R-:W-:Y:S01]  /*4960*/  @!P0 MOV R48, R11 ;  /* 0x0000000b00308202 */ /* 0x000fe20000000f00 */
[----:B------:R-:W-:Y:S01]  /*4970*/  @!P0 FMUL.FTZ R6, R6, R9 ;  /* 0x0000000906068220 */ /* 0x000fe20000410000 */
[----:B------:R-:W-:Y:S01]  /*4980*/  @!P0 F2FP.BF16.PACK_AB R10, R52, R53 ;  /* 0x00000035340a823e */ /* 0x000fe200000010ff */
        /* <DEDUP_REMOVED lines=19> */
.L_x_677:
[----:B------:R-:W-:Y:S05]  /*4ac0*/  BSYNC B0 ;  /* 0x0000000000007941 */ /* 0x000fea0003800000 */
.L_x_676:
[----:B------:R-:W-:-:S13]  /*4ad0*/  ISETP.GE.AND P0, PT, R26, c[0x0][0x1d4], PT ;  /* 0x000075001a007a0c */ /* 0x000fda0003f06270 */
[----:B------:R-:W-:-:S05]  /*4ae0*/  @P0 BRA `(.L_x_661) ;  /* 0x0000086000000947 */ /* 0x000fca0003800000 */
[----:B------:R-:W-:Y:S01]  /*4af0*/  IADD3 R0, P1, P0, R86, R80, R101 ;  /* 0x0000005056007210 */ /* 0x000fe2000783e065 */
[----:B-1----:R-:W1:Y:S03]  /*4b00*/  LDS.128 R12, [R118+0x3100] ;  /* 0x00310000760c7984 */ /* 0x002e660000000c00 */
[----:B------:R-:W-:Y:S02]  /*4b10*/  IADD3.X R2, R88, R79, R124, P1, P0 ;  /* 0x0000004f58027210 */ /* 0x000fe40000fe047c */
[C---:B------:R-:W-:Y:S03]  /*4b20*/  LEA R54, P0, R0.reuse, c[0x0][0x1c8], 0x1 ;  /* 0x0000720000367a11 */ /* 0x040fe600078008ff */
[----:B------:R-:W2:Y:S01]  /*4b30*/  LDS.128 R44, [R126+0x3100] ;  /* 0x003100007e2c7984 */ /* 0x000ea20000000c00 */
[----:B------:R-:W-:Y:S02]  /*4b40*/  LEA.HI.X R55, R0, c[0x0][0x1cc], R2, 0x1, P0 ;  /* 0x0000730000377a11 */ /* 0x000fe400000f0c02 */
[----:B------:R-:W-:-:S13]  /*4b50*/  ISETP.GE.AND P0, PT, R26, c[0x0][0x27c], PT ;  /* 0x00009f001a007a0c */ /* 0x000fda0003f06270 */
[----:B------:R-:W-:Y:S02]  /*4b60*/  @!P0 SHF.R.U32.HI R0, RZ, 0x10, R21 ;  /* 0x00000010ff008819 */ /* 0x000fe40000011615 */
[----:B------:R-:W-:Y:S02]  /*4b70*/  @!P0 SHF.R.U64 R4, R22, 0x10, R23 ;  /* 0x0000001016048819 */ /* 0x000fe40000001217 */
[----:B------:R-:W-:Y:S02]  /*4b80*/  @!P0 SHF.R.U64 R3, R20, 0x10, R21 ;  /* 0x0000001014038819 */ /* 0x000fe40000001215 */
[----:B------:R-:W-:Y:S02]  /*4b90*/  @!P0 SHF.R.U32.HI R5, RZ, 0x10, R23 ;  /* 0x00000010ff058819 */ /* 0x000fe40000011617 */
[----:B------:R-:W-:Y:S02]  /*4ba0*/  @!P0 PRMT R6, R29, 0x5432, R3 ;  /* 0x000054321d068816 */ /* 0x000fe40000000003 */
[----:B------:R-:W-:Y:S02]  /*4bb0*/  @!P0 SHF.R.U32.HI R2, RZ, 0x10, R61 ;  /* 0x00000010ff028819 */ /* 0x000fe4000001163d */
[----:B------:R-:W-:Y:S02]  /*4bc0*/  @!P0 PRMT R10, R32, 0x5410, R4 ;  /* 0x00005410200a8816 */ /* 0x000fe40000000004 */
[----:B------:R-:W-:Y:S01]  /*4bd0*/  @!P0 PRMT R22, R66, 0x5410, R2 ;  /* 0x0000541042168816 */ /* 0x000fe20000000002 */
[----:B-1----:R-:W-:Y:S01]  /*4be0*/  @!P0 IMAD.U32 R3, R13, 0x10000, RZ ;  /* 0x000100000d038824 */ /* 0x002fe200078e00ff */
[----:B------:R-:W-:Y:S03]  /*4bf0*/  @!P0 PRMT R2, R29, 0x5410, R0 ;  /* 0x000054101d028816 */ /* 0x000fe60000000000 */
[----:B------:R-:W-:Y:S01]  /*4c00*/  @!P0 IMAD.U32 R20, R22, 0x10000, RZ ;  /* 0x0001000016148824 */ /* 0x000fe200078e00ff */
[----:B------:R-:W-:Y:S01]  /*4c10*/  @!P0 PRMT R9, R32, 0x5432, R5 ;  /* 0x0000543220098816 */ /* 0x000fe20000000005 */
[----:B------:R-:W-:Y:S01]  /*4c20*/  @!P0 IMAD.U32 R0, R2, 0x10000, RZ ;  /* 0x0001000002008824 */ /* 0x000fe200078e00ff */
[----:B------:R-:W-:Y:S01]  /*4c30*/  @!P0 SHF.L.U32 R5, R12, 0x10, RZ ;  /* 0x000000100c058819 */ /* 0x000fe200000006ff */
[C---:B--2---:R-:W-:Y:S01]  /*4c40*/  @!P0 IMAD.U32 R21, R45.reuse, 0x10000, RZ ;  /* 0x000100002d158824 */ /* 0x044fe200078e00ff */
[----:B------:R-:W-:Y:S01]  /*4c50*/  @!P0 LOP3.LUT R23, R45, 0xffff0000, RZ, 0xc0, !PT ;  /* 0xffff00002d178812 */ /* 0x000fe200078ec0ff */
[C---:B------:R-:W-:Y:S01]  /*4c60*/  @!P0 FMUL.FTZ R4, R3.reuse, R20 ;  /* 0x0000001403048220 */ /* 0x040fe20000410000 */
[----:B------:R-:W-:Y:S01]  /*4c70*/  @!P0 LOP3.LUT R38, R46, 0xffff0000, RZ, 0xc0, !PT ;  /* 0xffff00002e268812 */ /* 0x000fe200078ec0ff */
[-C--:B------:R-:W-:Y:S01]  /*4c80*/  @!P0 FMUL.FTZ R3, R3, R0.reuse ;  /* 0x0000000003038220 */ /* 0x080fe20000410000 */
[----:B------:R-:W-:Y:S01]  /*4c90*/  @!P0 SHF.L.U32 R40, R47, 0x10, RZ ;  /* 0x000000102f288819 */ /* 0x000fe200000006ff */
[----:B------:R-:W-:Y:S01]  /*4ca0*/  @!P0 FFMA.FTZ R58, R21, R0, -R4 ;  /* 0x00000000153a8223 */ /* 0x000fe20000010804 */
[----:B------:R-:W-:Y:S01]  /*4cb0*/  @!P0 LOP3.LUT R42, R47, 0xffff0000, RZ, 0xc0, !PT ;  /* 0xffff00002f2a8812 */ /* 0x000fe200078ec0ff */
[----:B------:R-:W-:Y:S01]  /*4cc0*/  @!P0 IMAD.U32 R17, R44, 0x10000, RZ ;  /* 0x000100002c118824 */ /* 0x000fe200078e00ff */
[----:B------:R-:W-:Y:S01]  /*4cd0*/  @!P0 LOP3.LUT R2, R2, 0xffff0000, RZ, 0xc0, !PT ;  /* 0xffff000002028812 */ /* 0x000fe200078ec0ff */
[----:B------:R-:W-:Y:S01]  /*4ce0*/  @!P0 IMAD.U32 R29, R46, 0x10000, RZ ;  /* 0x000100002e1d8824 */ /* 0x000fe200078e00ff */
[----:B------:R-:W-:Y:S02]  /*4cf0*/  @!P0 LOP3.LUT R0, R13, 0xffff0000, RZ, 0xc0, !PT ;  /* 0xffff00000d008812 */ /* 0x000fe400078ec0ff */
[----:B------:R-:W-:Y:S02]  /*4d00*/  @!P0 LOP3.LUT R22, R22, 0xffff0000, RZ, 0xc0, !PT ;  /* 0xffff000016168812 */ /* 0x000fe400078ec0ff */
[----:B------:R-:W-:Y:S01]  /*4d10*/  @!P0 SHF.R.U64 R7, R62, 0x10, R63 ;  /* 0x000000103e078819 */ /* 0x000fe2000000123f */
[----:B------:R-:W-:Y:S01]  /*4d20*/  @!P0 FMUL.FTZ R4, R0, R2 ;  /* 0x0000000200048220 */ /* 0x000fe20000410000 */
[----:B------:R-:W-:Y:S01]  /*4d30*/  @!P0 SHF.R.U64 R18, R60, 0x10, R61 ;  /* 0x000000103c128819 */ /* 0x000fe2000000123d */
[----:B------:R-:W-:Y:S01]  /*4d40*/  @!P0 FMUL.FTZ R8, R0, R22 ;  /* 0x0000001600088220 */ /* 0x000fe20000410000 */
[----:B------:R-:W-:Y:S01]  /*4d50*/  @!P0 PRMT R11, R67, 0x5410, R7 ;  /* 0x00005410430b8816 */ /* 0x000fe20000000007 */
[C---:B------:R-:W-:Y:S01]  /*4d60*/  @!P0 IMAD.U32 R7, R6.reuse, 0x10000, RZ ;  /* 0x0001000006078824 */ /* 0x040fe200078e00ff */
[----:B------:R-:W-:Y:S01]  /*4d70*/  @!P0 LOP3.LUT R6, R6, 0xffff0000, RZ, 0xc0, !PT ;  /* 0xffff000006068812 */ /* 0x000fe200078ec0ff */
[----:B------:R-:W-:Y:S01]  /*4d80*/  @!P0 FFMA.FTZ R57, R23, R2, -R8 ;  /* 0x0000000217398223 */ /* 0x000fe20000010808 */
[----:B------:R-:W-:Y:S01]  /*4d90*/  @!P0 PRMT R18, R66, 0x5432, R18 ;  /* 0x0000543242128816 */ /* 0x000fe20000000012 */
[-C--:B------:R-:W-:Y:S01]  /*4da0*/  @!P0 FMUL.FTZ R0, R5, R7.reuse ;  /* 0x0000000705008220 */ /* 0x080fe20000410000 */
[----:B------:R-:W-:Y:S01]  /*4db0*/  @!P0 LOP3.LUT R2, R12, 0xffff0000, RZ, 0xc0, !PT ;  /* 0xffff00000c028812 */ /* 0x000fe200078ec0ff */
[----:B------:R-:W-:Y:S01]  /*4dc0*/  @!P0 IMAD.U32 R28, R11, 0x10000, RZ ;  /* 0x000100000b1c8824 */ /* 0x000fe200078e00ff */
[----:B------:R-:W-:Y:S01]  /*4dd0*/  @!P0 SHF.R.U32.HI R41, RZ, 0x10, R63 ;  /* 0x00000010ff298819 */ /* 0x000fe2000001163f */
[C---:B------:R-:W-:Y:S01]  /*4de0*/  @!P0 IMAD.U32 R16, R18.reuse, 0x10000, RZ ;  /* 0x0001000012108824 */ /* 0x040fe200078e00ff */
[----:B------:R-:W-:Y:S02]  /*4df0*/  @!P0 LOP3.LUT R18, R18, 0xffff0000, RZ, 0xc0, !PT ;  /* 0xffff000012128812 */ /* 0x000fe400078ec0ff */
[----:B------:R-:W-:Y:S01]  /*4e00*/  @!P0 PRMT R41, R67, 0x5432, R41 ;  /* 0x0000543243298816 */ /* 0x000fe20000000029 */
[----:B------:R-:W-:Y:S01]  /*4e10*/  @!P0 FMUL.FTZ R19, R5, R16 ;  /* 0x0000001005138220 */ /* 0x000fe20000410000 */
[----:B------:R-:W-:Y:S01]  /*4e20*/  @!P0 SHF.L.U32 R5, R14, 0x10, RZ ;  /* 0x000000100e058819 */ /* 0x000fe200000006ff */
[----:B------:R-:W-:Y:S02]  /*4e30*/  @!P0 FMUL.FTZ R8, R2, R18 ;  /* 0x0000001202088220 */ /* 0x000fe40000410000 */
[----:B------:R-:W-:Y:S01]  /*4e40*/  @!P0 FFMA.FTZ R56, R17, R7, -R19 ;  /* 0x0000000711388223 */ /* 0x000fe20000010813 */
[----:B------:R-:W-:Y:S01]  /*4e50*/  @!P0 LOP3.LUT R19, R44, 0xffff0000, RZ, 0xc0, !PT ;  /* 0xffff00002c138812 */ /* 0x000fe200078ec0ff */
[----:B------:R-:W-:Y:S02]  /*4e60*/  @!P0 IMAD.U32 R7, R10, 0x10000, RZ ;  /* 0x000100000a078824 */ /* 0x000fe400078e00ff */
[----:B------:R-:W-:Y:S02]  /*4e70*/  @!P0 FMUL.FTZ R32, R5, R28 ;  /* 0x0000001c05208220 */ /* 0x000fe40000410000 */
[-C--:B------:R-:W-:Y:S02]  /*4e80*/  @!P0 FMUL.FTZ R2, R2, R6.reuse ;  /* 0x0000000602028220 */ /* 0x080fe40000410000 */
[----:B------:R-:W-:Y:S01]  /*4e90*/  @!P0 FFMA.FTZ R53, R19, R6, -R8 ;  /* 0x0000000613358223 */ /* 0x000fe20000010808 */
[----:B------:R-:W-:Y:S01]  /*4ea0*/  @!P0 LOP3.LUT R6, R14, 0xffff0000, RZ, 0xc0, !PT ;  /* 0xffff00000e068812 */ /* 0x000fe200078ec0ff */
[-C--:B------:R-:W-:Y:S01]  /*4eb0*/  @!P0 FFMA.FTZ R52, R29, R7.reuse, -R32 ;  /* 0x000000071d348223 */ /* 0x080fe20000010820 */
[----:B------:R-:W-:Y:S01]  /*4ec0*/  @!P0 LOP3.LUT R32, R11, 0xffff0000, RZ, 0xc0, !PT ;  /* 0xffff00000b208812 */ /* 0x000fe200078ec0ff */
[----:B------:R-:W-:Y:S01]  /*4ed0*/  @!P0 IMAD.U32 R39, R41, 0x10000, RZ ;  /* 0x0001000029278824 */ /* 0x000fe200078e00ff */
[----:B------:R-:W-:Y:S01]  /*4ee0*/  @!P0 LOP3.LUT R11, R10, 0xffff0000, RZ, 0xc0, !PT ;  /* 0xffff00000a0b8812 */ /* 0x000fe200078ec0ff */
[----:B------:R-:W-:Y:S01]  /*4ef0*/  @!P0 FMUL.FTZ R5, R5, R7 ;  /* 0x0000000705058220 */ /* 0x000fe20000410000 */
[C---:B------:R-:W-:Y:S01]  /*4f00*/  @!P0 LOP3.LUT R8, R15.reuse, 0xffff0000, RZ, 0xc0, !PT ;  /* 0xffff00000f088812 */ /* 0x040fe200078ec0ff */
[----:B------:R-:W-:Y:S01]  /*4f10*/  @!P0 IMAD.U32 R7, R15, 0x10000, RZ ;  /* 0x000100000f078824 */ /* 0x000fe200078e00ff */
[----:B------:R-:W-:Y:S01]  /*4f20*/  @!P0 LOP3.LUT R41, R41, 0xffff0000, RZ, 0xc0, !PT ;  /* 0xffff000029298812 */ /* 0x000fe200078ec0ff */
[C---:B------:R-:W-:Y:S01]  /*4f30*/  @!P0 IMAD.U32 R10, R9.reuse, 0x10000, RZ ;  /* 0x00010000090a8824 */ /* 0x040fe200078e00ff */
[----:B------:R-:W-:Y:S01]  /*4f40*/  @!P0 LOP3.LUT R9, R9, 0xffff0000, RZ, 0xc0, !PT ;  /* 0xffff000009098812 */ /* 0x000fe200078ec0ff */
[----:B------:R-:W-:Y:S02]  /*4f50*/  @!P0 FMUL.FTZ R49, R6, R32 ;  /* 0x0000002006318220 */ /* 0x000fe40000410000 */
[----:B------:R-:W-:Y:S02]  /*4f60*/  @!P0 FFMA.FTZ R0, R16, R17, R0 ;  /* 0x0000001110008223 */ /* 0x000fe40000010000 */
[----:B------:R-:W-:Y:S02]  /*4f70*/  @!P0 FMUL.FTZ R48, R7, R39 ;  /* 0x0000002707308220 */ /* 0x000fe40000410000 */
[----:B------:R-:W-:Y:S02]  /*4f80*/  @!P0 FMUL.FTZ R43, R8, R41 ;  /* 0x00000029082b8220 */ /* 0x000fe40000410000 */
[----:B------:R-:W-:Y:S02]  /*4f90*/  @!P0 FFMA.FTZ R2, R18, R19, R2 ;  /* 0x0000001312028223 */ /* 0x000fe40000010002 */
[----:B------:R-:W-:Y:S02]  /*4fa0*/  @!P0 FFMA.FTZ R49, R38, R11, -R49 ;  /* 0x0000000b26318223 */ /* 0x000fe40000010831 */
[----:B------:R-:W-:Y:S01]  /*4fb0*/  @!P0 FFMA.FTZ R3, R20, R21, R3 ;  /* 0x0000001514038223 */ /* 0x000fe20000010003 */
[----:B------:R-:W-:Y:S01]  /*4fc0*/  @!P0 F2FP.BF16.PACK_AB R0, R2, R0 ;  /* 0x000000000200823e */ /* 0x000fe200000010ff */
[----:B------:R-:W-:Y:S01]  /*4fd0*/  @!P0 FFMA.FTZ R51, R40, R10, -R48 ;  /* 0x0000000a28338223 */ /* 0x000fe20000010830 */
[----:B------:R-:W-:Y:S01]  /*4fe0*/  @!P0 F2FP.BF16.PACK_AB R48, R57, R58 ;  /* 0x0000003a3930823e */ /* 0x000fe200000010ff */
[----:B------:R-:W-:Y:S01]  /*4ff0*/  @!P0 FFMA.FTZ R50, R42, R9, -R43 ;  /* 0x000000092a328223 */ /* 0x000fe2000001082b */
[----:B------:R-:W-:Y:S01]  /*5000*/  @!P0 F2FP.BF16.PACK_AB R43, R53, R56 ;  /* 0x00000038352b823e */ /* 0x000fe200000010ff */
[----:B------:R-:W-:Y:S02]  /*5010*/  @!P0 FMUL.FTZ R6, R6, R11 ;  /* 0x0000000b06068220 */ /* 0x000fe40000410000 */
[----:B------:R-:W-:Y:S01]  /*5020*/  @!P0 FFMA.FTZ R4, R22, R23, R4 ;  /* 0x0000001716048223 */ /* 0x000fe20000010004 */
[----:B------:R-:W-:Y:S01]  /*5030*/  @!P0 MOV R44, R43 ;  /* 0x0000002b002c8202 */ /* 0x000fe20000000f00 */
        /* <DEDUP_REMOVED lines=8> */
[----:B------:R-:W-:Y:S02]  /*50c0*/  @!P0 FFMA.FTZ R7, R39, R40, R7 ;  /* 0x0000002827078223 */ /* 0x000fe40000010007 */
[----:B------:R-:W-:Y:S01]  /*50d0*/  @!P0 IMAD.MOV.U32 R45, RZ, RZ, R48 ;  /* 0x000000ffff2d8224 */ /* 0x000fe200078e0030 */
[----:B------:R-:W-:Y:S01]  /*50e0*/  @!P0 F2FP.BF16.PACK_AB R5, R6, R5 ;  /* 0x000000050605823e */ /* 0x000fe200000010ff */
[----:B------:R-:W-:Y:S02]  /*50f0*/  @!P0 IMAD.MOV.U32 R46, RZ, RZ, R10 ;  /* 0x000000ffff2e8224 */ /* 0x000fe400078e000a */
[----:B------:R-:W-:Y:S01]  /*5100*/  @!P0 FFMA.FTZ R8, R41, R42, R8 ;  /* 0x0000002a29088223 */ /* 0x000fe20000010008 */
[----:B------:R-:W-:Y:S01]  /*5110*/  @!P0 MOV R14, R5 ;  /* 0x00000005000e8202 */ /* 0x000fe20000000f00 */
[----:B------:R-:W-:Y:S01]  /*5120*/  @!P0 IMAD.MOV.U32 R12, RZ, RZ, R0 ;  /* 0x000000ffff0c8224 */ /* 0x000fe200078e0000 */
[----:B------:R1:W-:Y:S01]  /*5130*/  STG.E.128 [R54.64], R44 ;  /* 0x0000002c36007986 */ /* 0x0003e2000c101d06 */
[----:B------:R-:W-:Y:S01]  /*5140*/  @!P0 IMAD.MOV.U32 R13, RZ, RZ, R3 ;  /* 0x000000ffff0d8224 */ /* 0x000fe200078e0003 */
[----:B------:R-:W-:Y:S05]  /*5150*/  @!P0 F2FP.BF16.PACK_AB R7, R8, R7 ;  /* 0x000000070807823e */ /* 0x000fea00000010ff */
[----:B------:R-:W-:Y:S01]  /*5160*/  @!P0 IMAD.MOV.U32 R15, RZ, RZ, R7 ;  /* 0x000000ffff0f8224 */ /* 0x000fe200078e0007 */
[----:B------:R-:W-:-:S13]  /*5170*/  ISETP.GE.AND P0, PT, R100, c[0x0][0x1d4], PT ;  /* 0x0000750064007a0c */ /* 0x000fda0003f06270 */
[----:B------:R-:W-:-:S05]  /*5180*/  @P0 BRA `(.L_x_661) ;  /* 0x000001c000000947 */ /* 0x000fca0003800000 */
[----:B------:R-:W-:Y:S04]  /*5190*/  IADD3 R0, P1, P0, R86, R80, R100 ;  /* 0x0000005056007210 */ /* 0x000fe8000783e064 */
[----:B------:R-:W-:Y:S02]  /*51a0*/  IADD3.X R3, R88, R79, R121, P1, P0 ;  /* 0x0000004f58037210 */ /* 0x000fe40000fe0479 */
[C---:B------:R-:W-:Y:S04]  /*51b0*/  LEA R2, P0, R0.reuse, c[0x0][0x1c8], 0x1 ;  /* 0x0000720000027a11 */ /* 0x040fe800078008ff */
[----:B------:R-:W-:Y:S05]  /*51c0*/  LEA.HI.X R3, R0, c[0x0][0x1cc], R3, 0x1, P0 ;  /* 0x0000730000037a11 */ /* 0x000fea00000f0c03 */
[----:B------:R2:W-:Y:S01]  /*51d0*/  STG.E.128 [R2.64], R12 ;  /* 0x0000000c02007986 */ /* 0x0005e2000c101d06 */
[----:B------:R-:W-:-:S05]  /*51e0*/  BRA `(.L_x_661) ;  /* 0x0000016000007947 */ /* 0x000fca0003800000 */
.L_x_657:
[----:B------:R-:W-:Y:S05]  /*51f0*/  IMAD R0, R77, -0x40, R94 ;  /* 0xffffffc04d007824 */ /* 0x000fea00078e025e */
[----:B------:R-:W-:Y:S04]  /*5200*/  IMNMX R0, R0, 0x40, PT ;  /* 0x0000004000007817 */ /* 0x000fe80003800200 */
[----:B------:R-:W-:-:S13]  /*5210*/  ISETP.GE.AND P0, PT, R90, R0, PT ;  /* 0x000000005a00720c */ /* 0x000fda0003f06270 */
[----:B------:R-:W-:-:S05]  /*5220*/  @P0 BRA `(.L_x_661) ;  /* 0x0000012000000947 */ /* 0x000fca0003800000 */
[----:B------:R-:W-:-:S13]  /*5230*/  ISETP.GE.AND P0, PT, R24, c[0x0][0x1d4], PT ;  /* 0x0000750018007a0c */ /* 0x000fda0003f06270 */
[----:B------:R-:W1:Y:S04]  /*5240*/  @!P0 LDS.128 R4, [R84+0x3000] ;  /* 0x0030000054048984 */ /* 0x000e680000000c00 */
[----:B-1----:R-:W-:Y:S01]  /*5250*/  @!P0 STG.E.128 [R58.64], R4 ;  /* 0x000000043a008986 */ /* 0x002fe2000c101d06 */
[----:B------:R-:W-:-:S13]  /*5260*/  ISETP.GE.AND P0, PT, R27, c[0x0][0x1d4], PT ;  /* 0x000075001b007a0c */ /* 0x000fda0003f06270 */
[----:B------:R-:W1:Y:S04]  /*5270*/  @!P0 LDS.128 R4, [R85+0x3000] ;  /* 0x0030000055048984 */ /* 0x000e680000000c00 */
[----:B-1----:R-:W-:Y:S01]  /*5280*/  @!P0 STG.E.128 [R58.64+0x20], R4 ;  /* 0x000020043a008986 */ /* 0x002fe2000c101d06 */
        /* <DEDUP_REMOVED lines=11> */
[----:B-1----:R1:W-:Y:S02]  /*5340*/  @!P0 STG.E.128 [R58.64+0xa0], R4 ;  /* 0x0000a0043a008986 */ /* 0x0023e4000c101d06 */
.L_x_661:
[----:B------:R-:W-:Y:S05]  /*5350*/  BSYNC B1 ;  /* 0x0000000000017941 */ /* 0x000fea0003800000 */
.L_x_656:
[C---:B-1----:R-:W-:Y:S01]  /*5360*/  IMAD.SHL.U32 R10, R77.reuse, 0x40, RZ ;  /* 0x000000404d0a7824 */ /* 0x042fe200078e00ff */
[----:B------:R-:W-:Y:S01]  /*5370*/  SHF.L.U64.HI R9, R77, 0x6, R89 ;  /* 0x000000064d097819 */ /* 0x000fe20000010259 */
[----:B------:R-:W-:Y:S02]  /*5380*/  BSSY B0, `(.L_x_678) ;  /* 0x0000044000007945 */ /* 0x000fe40003800000 */
[----:B--2--5:R-:W-:Y:S01]  /*5390*/  IMAD.IADD R3, R136, 0x1, -R10 ;  /* 0x0000000188037824 */ /* 0x024fe200078e0a0a */
[----:B------:R-:W-:Y:S04]  /*53a0*/  IADD3 R0, P0, R10, R137, RZ ;  /* 0x000000890a007210 */ /* 0x000fe80007f1e0ff */
[----:B------:R-:W-:Y:S02]  /*53b0*/  IADD3.X R2, R9, R143, RZ, P0, !PT ;  /* 0x0000008f09027210 */ /* 0x000fe400007fe4ff */
[----:B------:R-:W-:-:S13]  /*53c0*/  ISETP.GE.AND P0, PT, R3, 0x21, PT ;  /* 0x000000210300780c */ /* 0x000fda0003f06270 */
[----:B------:R-:W-:Y:S02]  /*53d0*/  @P0 IADD3 R8, P1, R0, 0x20, RZ ;  /* 0x0000002000080810 */ /* 0x000fe40007f3e0ff */
[----:B------:R-:W-:Y:S03]  /*53e0*/  @P0 MOV R7, R99 ;  /* 0x0000006300070202 */ /* 0x000fe60000000f00 */
[----:B------:R-:W-:Y:S01]  /*53f0*/  @P0 IMAD.X R6, RZ, RZ, R2, P1 ;  /* 0x000000ffff060224 */ /* 0x000fe200008e0602 */
[----:B------:R-:W-:-:S13]  /*5400*/  ISETP.GE.AND P1, PT, R3, 0x1, PT ;  /* 0x000000010300780c */ /* 0x000fda0003f26270 */
[----:B------:R-:W-:Y:S01]  /*5410*/  @P1 MOV R3, R99 ;  /* 0x0000006300031202 */ /* 0x000fe20000000f00 */
[----:B------:R-:W-:Y:S02]  /*5420*/  @P1 IMAD R4, R2, c[0x0][0x258], RZ ;  /* 0x0000960002041a24 */ /* 0x000fe400078e02ff */
[----:B------:R-:W-:Y:S04]  /*5430*/  @P1 IMAD.MOV.U32 R2, RZ, RZ, R96 ;  /* 0x000000ffff021224 */ /* 0x000fe800078e0060 */
[C---:B------:R-:W-:Y:S04]  /*5440*/  @P1 IMAD.WIDE.U32 R2, R0.reuse, c[0x0][0x258], R2 ;  /* 0x0000960000021a25 */ /* 0x040fe800078e0002 */
[----:B------:R-:W-:Y:S01]  /*5450*/  @P1 IMAD R0, R0, c[0x0][0x25c], R4 ;  /* 0x0000970000001a24 */ /* 0x000fe200078e0204 */
[C---:B------:R-:W-:Y:S03]  /*5460*/  @P1 LEA R4, P2, R2.reuse, c[0x0][0x250], 0x1 ;  /* 0x0000940002041a11 */ /* 0x040fe600078408ff */
[----:B------:R-:W-:Y:S05]  /*5470*/  @P1 IMAD.IADD R0, R3, 0x1, R0 ;  /* 0x0000000103001824 */ /* 0x000fea00078e0200 */
        /* <DEDUP_REMOVED lines=28> */
[----:B------:R-:W-:Y:S04]  /*5640*/  IMAD.WIDE.U32 R4, R0, c[0x0][0x208], R4 ;  /* 0x0000820000047a25 */ /* 0x000fe800078e0004 */
[----:B------:R-:W-:Y:S04]  /*5650*/  IMAD R2, R2, c[0x0][0x208], RZ ;  /* 0x0000820002027a24 */ /* 0x000fe800078e02ff */
[----:B------:R-:W-:Y:S01]  /*5660*/  IMAD R0, R0, c[0x0][0x20c], R2 ;  /* 0x0000830000007a24 */ /* 0x000fe200078e0202 */
[C---:B------:R-:W-:Y:S03]  /*5670*/  LEA R2, P0, R4.reuse, c[0x0][0x1f8], 0x1 ;  /* 0x00007e0004027a11 */ /* 0x040fe600078008ff */
[----:B------:R-:W-:Y:S05]  /*5680*/  IMAD.IADD R0, R5, 0x1, R0 ;  /* 0x0000000105007824 */ /* 0x000fea00078e0200 */
[----:B------:R-:W-:Y:S02]  /*5690*/  LEA.HI.X R3, R4, c[0x0][0x1fc], R0, 0x1, P0 ;  /* 0x00007f0004037a11 */ /* 0x000fe400000f0c00 */
[----:B------:R-:W-:-:S13]  /*56a0*/  ISETP.GE.AND P0, PT, R24, c[0x0][0x1d4], PT ;  /* 0x0000750018007a0c */ /* 0x000fda0003f06270 */
[----:B------:R-:W1:Y:S04]  /*56b0*/  @!P0 LDS.128 R4, [R84] ;  /* 0x0000000054048984 */ /* 0x000e680000000c00 */
[----:B-1----:R-:W-:Y:S01]  /*56c0*/  @!P0 STG.E.128 [R2.64], R4 ;  /* 0x0000000402008986 */ /* 0x002fe2000c101d06 */
[----:B------:R-:W-:-:S13]  /*56d0*/  ISETP.GE.AND P0, PT, R27, c[0x0][0x1d4], PT ;  /* 0x000075001b007a0c */ /* 0x000fda0003f06270 */
[----:B------:R-:W1:Y:S04]  /*56e0*/  @!P0 LDS.128 R4, [R85] ;  /* 0x0000000055048984 */ /* 0x000e680000000c00 */
        /* <DEDUP_REMOVED lines=13> */
.L_x_679:
[----:B-1----:R-:W-:Y:S05]  /*57c0*/  BSYNC B0 ;  /* 0x0000000000007941 */ /* 0x002fea0003800000 */
.L_x_678:
        /* <DEDUP_REMOVED lines=25> */
.L_x_655:
[----:B------:R-:W2:Y:S01]  /*5960*/  LDL R189, [R1] ;  /* 0x0000000001bd7983 */ /* 0x000ea20000100800 */
[----:B------:R-:W-:-:S05]  /*5970*/  IMAD.MOV.U32 R29, RZ, RZ, c[0x0][0x2c4] ;  /* 0x0000b100ff1d7624 */ /* 0x000fca00078e00ff */
[----:B------:R-:W-:Y:S01]  /*5980*/  ISETP.NE.AND P2, PT, R29, 0x1, PT ;  /* 0x000000011d00780c */ /* 0x000fe20003f45270 */
[----:B------:R-:W-:Y:S01]  /*5990*/  CS2R R94, SRZ ;  /* 0x00000000005e7805 */ /* 0x000fe2000001ff00 */
[----:B------:R-:W-:Y:S01]  /*59a0*/  IADD3 R6, R146, R144, RZ ;  /* 0x0000009092067210 */ /* 0x000fe20007ffe0ff */
[----:B------:R-:W-:Y:S01]  /*59b0*/  IMAD.MOV.U32 R11, RZ, RZ, RZ ;  /* 0x000000ffff0b7224 */ /* 0x000fe200078e00ff */
[----:B------:R-:W-:Y:S01]  /*59c0*/  PLOP3.LUT P4, PT, PT, PT, PT, 0x80, 0x0 ;  /* 0x000000000000781c */ /* 0x000fe20003f8f070 */
[----:B------:R-:W-:Y:S01]  /*59d0*/  IMAD.MOV.U32 R92, RZ, RZ, RZ ;  /* 0x000000ffff5c7224 */ /* 0x000fe200078e00ff */
[----:B------:R-:W-:Y:S01]  /*59e0*/  CS2R R98, SRZ ;  /* 0x0000000000627805 */ /* 0x000fe2000001ff00 */
[----:B------:R-:W-:Y:S01]  /*59f0*/  CS2R R96, SRZ ;  /* 0x0000000000607805 */ /* 0x000fe2000001ff00 */
[----:B------:R-:W-:Y:S01]  /*5a00*/  MOV R12, RZ ;  /* 0x000000ff000c7202 */ /* 0x000fe20000000f00 */
[----:B------:R-:W-:Y:S01]  /*5a10*/  IMAD.MOV.U32 R90, RZ, RZ, RZ ;  /* 0x000000ffff5a7224 */ /* 0x000fe200078e00ff */
[----:B------:R-:W-:Y:S01]  /*5a20*/  CS2R R88, SRZ ;  /* 0x0000000000587805 */ /* 0x000fe2000001ff00 */
        /* <DEDUP_REMOVED lines=61> */
[----:B--2---:R-:W-:-:S05]  /*5e00*/  IADD3 R0, R189, 0x7f, RZ ;  /* 0x0000007fbd007810 */ /* 0x004fca0007ffe0ff */
[----:B-1----:R-:W-:-:S05]  /*5e10*/  @P2 IMAD.HI.U32 R2, R0, c[0x0][0x2c8], RZ ;  /* 0x0000b20000022a27 */ /* 0x002fca00078e00ff */
[----:B------:R-:W-:-:S05]  /*5e20*/  @P2 SHF.R.U32.HI R0, RZ, c[0x0][0x2cc], R2 ;  /* 0x0000b300ff002a19 */ /* 0x000fca0000011602 */
[----:B------:R-:W-:-:S05]  /*5e30*/  IMAD.IADD R0, R154, 0x1, R0 ;  /* 0x000000019a007824 */ /* 0x000fca00078e0200 */
[----:B------:R-:W-:-:S04]  /*5e40*/  SHF.R.S32.HI R2, RZ, 0x1f, R0 ;  /* 0x0000001fff027819 */ /* 0x000fc80000011400 */
[----:B------:R-:W-:-:S04]  /*5e50*/  LEA.HI R0, R2, R0, RZ, 0x6 ;  /* 0x0000000002007211 */ /* 0x000fc800078f30ff */
[----:B------:R-:W-:-:S04]  /*5e60*/  SHF.R.S32.HI R0, RZ, 0x6, R0 ;  /* 0x00000006ff007819 */ /* 0x000fc80000011400 */
[----:B------:R-:W-:-:S04]  /*5e70*/  IMNMX R153, R153, R0, PT ;  /* 0x0000000099997217 */ /* 0x000fc80003800200 */
[----:B------:R-:W-:Y:S01]  /*5e80*/  ISETP.GE.AND P0, PT, R153, 0x1, PT ;  /* 0x000000019900780c */ /* 0x000fe20003f06270 */
[----:B------:R-:W-:-:S12]  /*5e90*/  CS2R R154, SRZ ;  /* 0x00000000009a7805 */ /* 0x000fd8000001ff00 */
[----:B------:R-:W-:Y:S05]  /*5ea0*/  @!P0 BRA `(.L_x_681) ;  /* 0x000159d000008947 */ /* 0x000fea0003800000 */
[----:B------:R-:W2:Y:S01]  /*5eb0*/  LDL R48, [R1+0x84] ;  /* 0x0000840001307983 */ /* 0x000ea20000100800 */
[----:B------:R-:W-:-:S03]  /*5ec0*/  ISETP.NE.U32.AND P0, PT, RZ, c[0x0][0x340], PT ;  /* 0x0000d000ff007a0c */ /* 0x000fc60003f05070 */
[----:B------:R-:W3:Y:S01]  /*5ed0*/  LDL R157, [R1+0x80] ;  /* 0x00008000019d7983 */ /* 0x000ee20000100800 */
[----:B------:R-:W-:-:S13]  /*5ee0*/  ISETP.NE.AND.EX P1, PT, RZ, c[0x0][0x344], PT, P0 ;  /* 0x0000d100ff007a0c */ /* 0x000fda0003f25300 */
[----:B------:R-:W-:Y:S01]  /*5ef0*/  @P1 IMAD.MOV.U32 R2, RZ, RZ, 0x4 ;  /* 0x00000004ff021424 */ /* 0x000fe200078e00ff */
[----:B------:R-:W-:Y:S01]  /*5f00*/  SHF.R.S32.HI R16, RZ, 0x1f, R163 ;  /* 0x0000001fff107819 */ /* 0x000fe200000114a3 */
[----:B------:R-:W1:Y:S01]  /*5f10*/  S2R R49, SR_CTAID.Y ;  /* 0x0000000000317919 */ /* 0x000e620000002600 */
[----:B------:R-:W-:Y:S02]  /*5f20*/  SHF.R.S32.HI R0, RZ, 0x1f, R147 ;  /* 0x0000001fff007819 */ /* 0x000fe40000011493 */
[CC--:B------:R-:W-:Y:S02]  /*5f30*/  LEA.HI R110, R16.reuse, R163.reuse, RZ, 0x3 ;  /* 0x000000a3106e7211 */ /* 0x0c0fe400078f18ff */
[----:B------:R-:W-:Y:S01]  /*5f40*/  LEA.HI R10, R16, R163, RZ, 0x2 ;  /* 0x000000a3100a7211 */ /* 0x000fe200078f10ff */
[----:B------:R-:W-:Y:S01]  /*5f50*/  IMAD R0, R0, c[0x0][0x178], RZ ;  /* 0x00005e0000007a24 */ /* 0x000fe200078e02ff */
[----:B------:R-:W-:-:S03]  /*5f60*/  SHF.R.S32.HI R108, RZ, 0x3, R110 ;  /* 0x00000003ff6c7819 */ /* 0x000fc6000001146e */
[----:B------:R-:W-:Y:S02]  /*5f70*/  IMAD R4, R147, c[0x0][0x17c], R0 ;  /* 0x00005f0093047a24 */ /* 0x000fe400078e0200 */
[----:B------:R-:W-:Y:S01]  /*5f80*/  IMAD.SHL.U32 R0, R108, 0x40, RZ ;  /* 0x000000406c007824 */ /* 0x000fe200078e00ff */
[----:B------:R-:W-:-:S04]  /*5f90*/  SHF.R.S32.HI R92, RZ, 0x2, R10 ;  /* 0x00000002ff5c7819 */ /* 0x000fc8000001140a */
[----:B------:R-:W-:Y:S01]  /*5fa0*/  LOP3.LUT R0, R0, 0xc0, RZ, 0xc0, !PT ;  /* 0x000000c000007812 */ /* 0x000fe200078ec0ff */
[----:B------:R-:W-:Y:S02]  /*5fb0*/  IMAD R5, R165, c[0x0][0x1b8], RZ ;  /* 0x00006e00a5057a24 */ /* 0x000fe400078e02ff */
[----:B--2---:R-:W-:-:S05]  /*5fc0*/  @P1 IMAD.WIDE R2, R48, R2, c[0x0][0x340] ;  /* 0x0000d00030021625 */ /* 0x004fca00078e0202 */
[----:B------:R2:W4:Y:S01]  /*5fd0*/  @P1 LDG.E R21, [R2.64] ;  /* 0x0000000602151981 */ /* 0x000522000c1e1900 */
[----:B------:R-:W-:Y:S01]  /*5fe0*/  SHF.R.S32.HI R17, RZ, 0x1f, R48 ;  /* 0x0000001fff117819 */ /* 0x000fe20000011430 */
[----:B---3--:R-:W-:Y:S01]  /*5ff0*/  IMAD R44, R157, c[0x0][0x2c4], RZ ;  /* 0x0000b1009d2c7a24 */ /* 0x008fe200078e02ff */
[----:B------:R-:W-:Y:S01]  /*6000*/  LEA.HI R151, R16, R163, RZ, 0x5 ;  /* 0x000000a310977211 */ /* 0x000fe200078f28ff */
[----:B------:R-:W-:Y:S03]  /*6010*/  BSSY B0, `(.L_x_682) ;  /* 0x0000084000007945 */ /* 0x000fe60003800000 */
[----:B------:R-:W-:Y:S02]  /*6020*/  SHF.R.S32.HI R150, RZ, 0x5, R151 ;  /* 0x00000005ff967819 */ /* 0x000fe40000011497 */
[----:B--2---:R-:W-:-:S05]  /*6030*/  LOP3.LUT R2, R10, 0xfffffffc, RZ, 0xc0, !PT ;  /* 0xfffffffc0a027812 */ /* 0x004fca00078ec0ff */
[----:B------:R-:W-:Y:S02]  /*6040*/  IMAD.IADD R148, R163, 0x1, -R2 ;  /* 0x00000001a3947824 */ /* 0x000fe400078e0a02 */
[----:B------:R-:W-:-:S04]  /*6050*/  IMAD.WIDE.U32 R2, R147, c[0x0][0x178], RZ ;  /* 0x00005e0093027a25 */ /* 0x000fc800078e00ff */
[C---:B------:R-:W-:Y:S01]  /*6060*/  IMAD.SHL.U32 R12, R148.reuse, 0x8, RZ ;  /* 0x00000008940c7824 */ /* 0x040fe200078e00ff */
[----:B------:R-:W-:Y:S01]  /*6070*/  IADD3 R3, R3, R4, RZ ;  /* 0x0000000403037210 */ /* 0x000fe20007ffe0ff */
[----:B------:R-:W-:-:S03]  /*6080*/  IMAD R11, R148, 0x20, R92 ;  /* 0x00000020940b7824 */ /* 0x000fc600078e025c */
[----:B------:R-:W-:Y:S01]  /*6090*/  LOP3.LUT R4, R0, 0x18, R12, 0xf8, !PT ;  /* 0x0000001800047812 */ /* 0x000fe200078ef80c */
[----:B-1----:R-:W-:Y:S01]  /*60a0*/  IMAD.WIDE.U32 R2, R49, c[0x0][0x1b8], R2 ;  /* 0x00006e0031027a25 */ /* 0x002fe200078e0002 */
[----:B------:R-:W-:Y:S02]  /*60b0*/  SHF.R.U32.HI R0, RZ, 0x3, R0 ;  /* 0x00000003ff007819 */ /* 0x000fe40000011600 */
[----:B------:R-:W-:Y:S01]  /*60c0*/  IADD3 R8, R12, 0x40, RZ ;  /* 0x000000400c087810 */ /* 0x000fe20007ffe0ff */
[----:B------:R-:W-:Y:S01]  /*60d0*/  IMAD.IADD R11, R189, 0x1, R11 ;  /* 0x00000001bd0b7824 */ /* 0x000fe200078e020b */
[----:B------:R-:W-:Y:S01]  /*60e0*/  LOP3.LUT R20, R4, R0, RZ, 0x3c, !PT ;  /* 0x0000000004147212 */ /* 0x000fe200078e3cff */
[----:B------:R-:W-:Y:S01]  /*60f0*/  IMAD R4, R49, c[0x0][0x1bc], R5 ;  /* 0x00006f0031047a24 */ /* 0x000fe200078e0205 */
[----:B------:R-:W-:Y:S02]  /*6100*/  SHF.R.S32.HI R5, RZ, 0x1f, R6 ;  /* 0x0000001fff057819 */ /* 0x000fe40000011406 */
[C---:B------:R-:W-:Y:S01]  /*6110*/  IADD3 R0, P0, R92.reuse, R6, RZ ;  /* 0x000000065c007210 */ /* 0x040fe20007f1e0ff */
[----:B------:R-:W-:Y:S01]  /*6120*/  IMAD.IADD R3, R3, 0x1, R4 ;  /* 0x0000000103037824 */ /* 0x000fe200078e0204 */
[----:B------:R-:W-:Y:S01]  /*6130*/  MOV R7, R11 ;  /* 0x0000000b00077202 */ /* 0x000fe20000000f00 */
[----:B------:R-:W-:Y:S01]  /*6140*/  @P2 IMAD.HI.U32 R6, R11, c[0x0][0x2c8], RZ ;  /* 0x0000b2000b062a27 */ /* 0x000fe200078e00ff */
[----:B------:R-:W-:-:S02]  /*6150*/  LEA.HI.X.SX32 R4, R92, R5, 0x1, P0 ;  /* 0x000000055c047211 */ /* 0x000fc400000f0eff */
[----:B------:R-:W-:Y:S02]  /*6160*/  ISETP.NE.U32.AND P0, PT, RZ, c[0x0][0x348], PT ;  /* 0x0000d200ff007a0c */ /* 0x000fe40003f05070 */
        /* <DEDUP_REMOVED lines=12> */
[----:B------:R-:W-:Y:S01]  /*6230*/  ISETP.GE.AND P3, PT, R8, c[0x0][0x1d4], PT ;  /* 0x0000750008007a0c */ /* 0x000fe20003f66270 */
[----:B------:R-:W-:Y:S01]  /*6240*/  IMAD.WIDE.U32 R8, R0, c[0x0][0x208], R12 ;  /* 0x0000820000087a25 */ /* 0x000fe200078e000c */
[----:B------:R-:W-:Y:S02]  /*6250*/  SEL R0, R48, RZ, !P0 ;  /* 0x000000ff30007207 */ /* 0x000fe40004000000 */
[----:B------:R-:W-:Y:S01]  /*6260*/  LOP3.LUT R4, R4, 0x7fffffe, RZ, 0xc0, !PT ;  /* 0x07fffffe04047812 */ /* 0x000fe200078ec0ff */
[----:B------:R-:W-:Y:S01]  /*6270*/  IMAD.IADD R100, R163, 0x1, -R5 ;  /* 0x00000001a3647824 */ /* 0x000fe200078e0a05 */
[----:B------:R-:W-:Y:S01]  /*6280*/  IADD3 R10, -R7, RZ, RZ ;  /* 0x000000ff070a7210 */ /* 0x000fe20007ffe1ff */
[----:B------:R-:W-:Y:S01]  /*6290*/  IMAD R5, R6, c[0x0][0x1c0], RZ ;  /* 0x0000700006057a24 */ /* 0x000fe200078e02ff */
[----:B------:R-:W-:Y:S01]  /*62a0*/  IADD3 R9, R9, R19, RZ ;  /* 0x0000001309097210 */ /* 0x000fe20007ffe0ff */
[----:B------:R-:W-:Y:S01]  /*62b0*/  IMAD.IADD R4, R92, 0x1, -R4 ;  /* 0x000000015c047824 */ /* 0x000fe200078e0a04 */
[----:B------:R-:W-:Y:S01]  /*62c0*/  LEA.HI R105, R100, R100, RZ, 0x1 ;  /* 0x0000006464697211 */ /* 0x000fe200078f08ff */
[C---:B------:R-:W-:Y:S01]  /*62d0*/  IMAD R5, R0.reuse, c[0x0][0x1c4], R5 ;  /* 0x0000710000057a24 */ /* 0x040fe200078e0205 */
[----:B------:R-:W-:Y:S01]  /*62e0*/  ISETP.NE.U32.AND P0, PT, RZ, c[0x0][0x350], PT ;  /* 0x0000d400ff007a0c */ /* 0x000fe20003f05070 */
[----:B------:R-:W-:Y:S01]  /*62f0*/  IMAD.WIDE.U32 R2, R0, c[0x0][0x1c0], R2 ;  /* 0x0000700000027a25 */ /* 0x000fe200078e0002 */
[----:B------:R-:W-:-:S02]  /*6300*/  SHF.R.S32.HI R0, RZ, 0x1f, R7 ;  /* 0x0000001fff007819 */ /* 0x000fc40000011407 */
[--C-:B------:R-:W-:Y:S01]  /*6310*/  SHF.R.S32.HI R16, RZ, 0x1, R105.reuse ;  /* 0x00000001ff107819 */ /* 0x100fe20000011469 */
[----:B------:R-:W-:Y:S01]  /*6320*/  IMAD R4, R150, 0x8, R4 ;  /* 0x0000000896047824 */ /* 0x000fe200078e0204 */
[----:B------:R-:W-:Y:S01]  /*6330*/  SHF.R.S32.HI R6, RZ, 0x1f, R105 ;  /* 0x0000001fff067819 */ /* 0x000fe20000011469 */
[----:B------:R-:W-:Y:S01]  /*6340*/  IMAD R0, R0, c[0x0][0x1b0], RZ ;  /* 0x00006c0000007a24 */ /* 0x000fe200078e02ff */
[----:B------:R-:W-:Y:S01]  /*6350*/  P2R R112, PR, RZ, 0x8 ;  /* 0x00000008ff707803 */ /* 0x000fe20000000000 */
[----:B------:R-:W-:Y:S01]  /*6360*/  IMAD R10, R10, c[0x0][0x2c4], R11 ;  /* 0x0000b1000a0a7a24 */ /* 0x000fe200078e020b */
[----:B------:R-:W-:Y:S01]  /*6370*/  ISETP.GE.AND P5, PT, R12, c[0x0][0x1d4], PT ;  /* 0x000075000c007a0c */ /* 0x000fe20003fa6270 */
[----:B------:R-:W-:Y:S01]  /*6380*/  IMAD.U32 R226, R4, 0x20, R20 ;  /* 0x0000002004e27824 */ /* 0x000fe200078e0014 */
[----:B------:R-:W-:Y:S01]  /*6390*/  LEA.HI R4, R6, R16, RZ, 0x2 ;  /* 0x0000001006047211 */ /* 0x000fe200078f10ff */
[----:B------:R-:W-:Y:S01]  /*63a0*/  IMAD R6, R7, c[0x0][0x1b4], R0 ;  /* 0x00006d0007067a24 */ /* 0x000fe200078e0200 */
[----:B------:R-:W-:Y:S01]  /*63b0*/  SHF.R.S32.HI R0, RZ, 0x1f, R10 ;  /* 0x0000001fff007819 */ /* 0x000fe2000001140a */
[----:B------:R-:W-:Y:S01]  /*63c0*/  IMAD.IADD R3, R3, 0x1, R5 ;  /* 0x0000000103037824 */ /* 0x000fe200078e0205 */
[----:B------:R-:W-:Y:S01]  /*63d0*/  LOP3.LUT R4, R4, 0xfffffffc, RZ, 0xc0, !PT ;  /* 0xfffffffc04047812 */ /* 0x000fe200078ec0ff */
[----:B------:R-:W-:Y:S01]  /*63e0*/  IMAD.IADD R5, R15, 0x1, R18 ;  /* 0x000000010f057824 */ /* 0x000fe200078e0212 */
[----:B------:R1:W-:Y:S01]  /*63f0*/  STL [R1+0x78], R112 ;  /* 0x0000787001007387 */ /* 0x0003e20000100800 */
[----:B------:R-:W-:-:S04]  /*6400*/  IMAD.WIDE.U32 R2, R7, c[0x0][0x1b0], R2 ;  /* 0x00006c0007027a25 */ /* 0x000fc800078e0002 */
[----:B------:R-:W-:Y:S02]  /*6410*/  IMAD R0, R0, c[0x0][0x1a8], RZ ;  /* 0x00006a0000007a24 */ /* 0x000fe400078e02ff */
[----:B------:R-:W-:Y:S02]  /*6420*/  IMAD.IADD R107, R16, 0x1, -R4 ;  /* 0x00000001106b7824 */ /* 0x000fe400078e0a04 */
[----:B------:R-:W-:Y:S02]  /*6430*/  IMAD.MOV.U32 R4, RZ, RZ, R14 ;  /* 0x000000ffff047224 */ /* 0x000fe400078e000e */
[----:B------:R-:W-:Y:S02]  /*6440*/  IMAD.IADD R3, R3, 0x1, R6 ;  /* 0x0000000103037824 */ /* 0x000fe400078e0206 */
[----:B------:R-:W-:Y:S02]  /*6450*/  IMAD R14, R10, c[0x0][0x1ac], R0 ;  /* 0x00006b000a0e7a24 */ /* 0x000fe400078e0200 */
[----:B------:R-:W-:-:S02]  /*6460*/  IMAD R6, R165, c[0x0][0x1e8], RZ ;  /* 0x00007a00a5067a24 */ /* 0x000fc400078e02ff */
[----:B------:R-:W-:Y:S02]  /*6470*/  IMAD R0, R165, c[0x0][0x210], RZ ;  /* 0x00008400a5007a24 */ /* 0x000fe400078e02ff */
[----:B------:R-:W-:-:S04]  /*6480*/  IMAD.WIDE.U32 R10, R10, c[0x0][0x1a8], R2 ;  /* 0x00006a000a0a7a25 */ /* 0x000fc800078e0002 */
[C---:B------:R-:W-:Y:S02]  /*6490*/  IMAD R6, R49.reuse, c[0x0][0x1ec], R6 ;  /* 0x00007b0031067a24 */ /* 0x040fe400078e0206 */
[C---:B------:R-:W-:Y:S02]  /*64a0*/  IMAD R0, R49.reuse, c[0x0][0x214], R0 ;  /* 0x0000850031007a24 */ /* 0x040fe400078e0200 */
[----:B------:R-:W-:-:S04]  /*64b0*/  IMAD.WIDE.U32 R4, R49, c[0x0][0x1e8], R4 ;  /* 0x00007a0031047a25 */ /* 0x000fc800078e0004 */
[----:B------:R-:W-:-:S04]  /*64c0*/  IMAD.WIDE.U32 R8, R49, c[0x0][0x210], R8 ;  /* 0x0000840031087a25 */ /* 0x000fc800078e0008 */
[----:B------:R-:W-:Y:S01]  /*64d0*/  IMAD.IADD R7, R6, 0x1, R5 ;  /* 0x0000000106077824 */ /* 0x000fe200078e0205 */
[----:B------:R-:W-:Y:S01]  /*64e0*/  IADD3 R5, R0, R9, RZ ;  /* 0x0000000900057210 */ /* 0x000fe20007ffe0ff */
[----:B------:R-:W-:Y:S01]  /*64f0*/  IMAD.IADD R9, R11, 0x1, R14 ;  /* 0x000000010b097824 */ /* 0x000fe200078e020e */
[----:B------:R-:W-:Y:S01]  /*6500*/  IADD3 R14, R189, R92, RZ ;  /* 0x0000005cbd0e7210 */ /* 0x000fe20007ffe0ff */
[----:B------:R-:W-:Y:S02]  /*6510*/  IMAD.MOV.U32 R6, RZ, RZ, R4 ;  /* 0x000000ffff067224 */ /* 0x000fe400078e0004 */
[----:B------:R-:W-:Y:S01]  /*6520*/  IMAD.MOV.U32 R4, RZ, RZ, R8 ;  /* 0x000000ffff047224 */ /* 0x000fe200078e0008 */
[----:B------:R-:W-:Y:S01]  /*6530*/  ISETP.GE.AND P4, PT, R14, R44, PT ;  /* 0x0000002c0e00720c */ /* 0x000fe20003f86270 */
[----:B------:R-:W-:-:S05]  /*6540*/  IMAD.SHL.U32 R11, R148, 0x8, RZ ;  /* 0x00000008940b7824 */ /* 0x000fca00078e00ff */
[----:B------:R-:W-:Y:S02]  /*6550*/  ISETP.GE.AND P3, PT, R11, c[0x0][0x198], PT ;  /* 0x000066000b007a0c */ /* 0x000fe40003f66270 */
[----:B----4-:R-:W-:Y:S01]  /*6560*/  @P1 SHF.R.S32.HI R3, RZ, 0x1f, R21 ;  /* 0x0000001fff031819 */ /* 0x010fe20000011415 */
[----:B------:R-:W-:Y:S01]  /*6570*/  @!P1 IMAD.MOV.U32 R3, RZ, RZ, R17 ;  /* 0x000000ffff039224 */ /* 0x000fe200078e0011 */
[----:B------:R-:W-:Y:S01]  /*6580*/  @P1 MOV R2, R21 ;  /* 0x0000001500021202 */ /* 0x000fe20000000f00 */
[----:B------:R-:W-:Y:S01]  /*6590*/  @!P1 IMAD.MOV.U32 R2, RZ, RZ, R48 ;  /* 0x000000ffff029224 */ /* 0x000fe200078e0030 */
[----:B------:R-:W-:Y:S02]  /*65a0*/  ISETP.NE.AND.EX P1, PT, RZ, c[0x0][0x354], PT, P0 ;  /* 0x0000d500ff007a0c */ /* 0x000fe40003f25300 */
[----:B------:R-:W-:Y:S02]  /*65b0*/  LEA R16, P0, R10, c[0x0][0x160], 0x1 ;  /* 0x000058000a107a11 */ /* 0x000fe400078008ff */
[----:B------:R-:W-:-:S02]  /*65c0*/  SEL R0, R3, RZ, !P1 ;  /* 0x000000ff03007207 */ /* 0x000fc40004800000 */
[----:B------:R-:W-:Y:S02]  /*65d0*/  SEL R2, R2, RZ, !P1 ;  /* 0x000000ff02027207 */ /* 0x000fe40004800000 */
[----:B------:R-:W-:Y:S01]  /*65e0*/  LEA.HI.X R15, R10, c[0x0][0x164], R9, 0x1, P0 ;  /* 0x000059000a0f7a11 */ /* 0x000fe200000f0c09 */
[----:B------:R-:W-:Y:S01]  /*65f0*/  IMAD R3, R0, c[0x0][0x1f0], RZ ;  /* 0x00007c0000037a24 */ /* 0x000fe200078e02ff */
[----:B------:R-:W-:Y:S01]  /*6600*/  IADD3 R10, R12, 0x20, RZ ;  /* 0x000000200c0a7810 */ /* 0x000fe20007ffe0ff */
[----:B------:R-:W-:Y:S01]  /*6610*/  IMAD R0, R0, c[0x0][0x218], RZ ;  /* 0x0000860000007a24 */ /* 0x000fe200078e02ff */
[----:B------:R-:W-:Y:S01]  /*6620*/  LOP3.LUT P0, RZ, R107, 0x2, RZ, 0xc0, !PT ;  /* 0x000000026bff7812 */ /* 0x000fe2000780c0ff */
[----:B------:R-:W-:Y:S01]  /*6630*/  IMAD R9, R2, c[0x0][0x1f4], R3 ;  /* 0x00007d0002097a24 */ /* 0x000fe200078e0203 */
[----:B------:R-:W-:Y:S01]  /*6640*/  ISETP.GE.AND P6, PT, R10, c[0x0][0x1d4], PT ;  /* 0x000075000a007a0c */ /* 0x000fe20003fc6270 */
[C---:B------:R-:W-:Y:S01]  /*6650*/  IMAD R8, R2.reuse, c[0x0][0x21c], R0 ;  /* 0x0000870002087a24 */ /* 0x040fe200078e0200 */
[----:B------:R-:W-:Y:S01]  /*6660*/  IADD3 R0, R11, 0x40, RZ ;  /* 0x000000400b007810 */ /* 0x000fe20007ffe0ff */
[----:B------:R-:W-:Y:S01]  /*6670*/  IMAD.WIDE.U32 R18, R2, c[0x0][0x1f0], R6 ;  /* 0x00007c0002127a25 */ /* 0x000fe200078e0006 */
[----:B------:R-:W-:-:S02]  /*6680*/  ISETP.GE.AND P1, PT, R10, c[0x0][0x198], PT ;  /* 0x000066000a007a0c */ /* 0x000fc40003f26270 */
[----:B------:R-:W-:Y:S01]  /*6690*/  ISETP.GE.AND P2, PT, R0, c[0x0][0x198], PT ;  /* 0x0000660000007a0c */ /* 0x000fe20003f46270 */
[----:B------:R-:W-:Y:S01]  /*66a0*/  IMAD.WIDE.U32 R116, R2, c[0x0][0x218], R4 ;  /* 0x0000860002747a25 */ /* 0x000fe200078e0004 */
[----:B------:R-:W-:Y:S01]  /*66b0*/  IADD3 R21, R19, R9, RZ ;  /* 0x0000000913157210 */ /* 0x000fe20007ffe0ff */
[----:B------:R1:W-:Y:S02]  /*66c0*/  STL.64 [R1+0x50], R18 ;  /* 0x0000501201007387 */ /* 0x0003e40000100a00 */
[----:B------:R-:W-:Y:S02]  /*66d0*/  IMAD.IADD R115, R117, 0x1, R8 ;  /* 0x0000000175737824 */ /* 0x000fe400078e0208 */
[----:B------:R1:W-:Y:S01]  /*66e0*/  STL.64 [R1+0x70], R116 ;  /* 0x0000707401007387 */ /* 0x0003e20000100a00 */
[----:B------:R-:W-:-:S03]  /*66f0*/  IMAD.MOV.U32 R3, RZ, RZ, 0x10 ;  /* 0x00000010ff037424 */ /* 0x000fc600078e00ff */
[----:B------:R1:W-:Y:S02]  /*6700*/  STL [R1+0x64], R115 ;  /* 0x0000647301007387 */ /* 0x0003e40000100800 */
[----:B------:R-:W-:Y:S02]  /*6710*/  SEL R3, R3, 0xfffffff0, !P0 ;  /* 0xfffffff003037807 */ /* 0x000fe40004000000 */
[----:B------:R1:W-:Y:S04]  /*6720*/  STL [R1+0x5c], R21 ;  /* 0x00005c1501007387 */ /* 0x0003e80000100800 */
[----:B------:R1:W2:Y:S04]  /*6730*/  SHFL.IDX PT, R4, R16, RZ, 0x1c1f ;  /* 0x001c1fff10047589 */ /* 0x0002a800000e0000 */
        /* <DEDUP_REMOVED lines=17> */
.L_x_683:
[----:B------:R-:W-:Y:S05]  /*6850*/  BSYNC B0 ;  /* 0x0000000000007941 */ /* 0x000fea0003800000 */
.L_x_682:
[----:B--2---:R-:W-:Y:S01]  /*6860*/  IADD3 R0, R14, 0x20, RZ ;  /* 0x000000200e007810 */ /* 0x004fe20007ffe0ff */
[----:B---3--:R2:W3:Y:S01]  /*6870*/  SHFL.IDX PT, R5, R15, 0x1, 0x1c1f ;  /* 0x003c1f000f057f89 */ /* 0x0084e200000e0000 */
[----:B------:R-:W-:Y:S02]  /*6880*/  BSSY B0, `(.L_x_684) ;  /* 0x0000014000007945 */ /* 0x000fe40003800000 */
[----:B------:R-:W-:Y:S01]  /*6890*/  ISETP.GE.AND P0, PT, R0, R44, PT ;  /* 0x0000002c0000720c */ /* 0x000fe20003f06270 */
[----:B------:R2:W4:-:S12]  /*68a0*/  SHFL.IDX PT, R4, R16, 0x1, 0x1c1f ;  /* 0x003c1f0010047f89 */ /* 0x00051800000e0000 */
[----:B------:R-:W-:Y:S05]  /*68b0*/  @P0 BRA `(.L_x_685) ;  /* 0x0000010000000947 */ /* 0x000fea0003800000 */
[C---:B------:R-:W-:Y:S02]  /*68c0*/  IADD3 R0, R11.reuse, 0x40, RZ ;  /* 0x000000400b007810 */ /* 0x040fe40007ffe0ff */
        /* <DEDUP_REMOVED lines=15> */
.L_x_685:
[----:B------:R-:W-:Y:S05]  /*69c0*/  BSYNC B0 ;  /* 0x0000000000007941 */ /* 0x000fea0003800000 */
.L_x_684:
[----:B---3--:R-:W-:Y:S01]  /*69d0*/  IADD3 R0, R14, 0x40, RZ ;  /* 0x000000400e007810 */ /* 0x008fe20007ffe0ff */
[----:B------:R3:W1:Y:S01]  /*69e0*/  SHFL.IDX PT, R5, R15, 0x2, 0x1c1f ;  /* 0x005c1f000f057f89 */ /* 0x00066200000e0000 */
[----:B------:R-:W-:Y:S02]  /*69f0*/  BSSY B0, `(.L_x_686) ;  /* 0x0000014000007945 */ /* 0x000fe40003800000 */
[----:B------:R-:W-:Y:S01]  /*6a00*/  ISETP.GE.AND P0, PT, R0, R44, PT ;  /* 0x0000002c0000720c */ /* 0x000fe20003f06270 */
[----:B----4-:R3:W4:-:S12]  /*6a10*/  SHFL.IDX PT, R4, R16, 0x2, 0x1c1f ;  /* 0x005c1f0010047f89 */ /* 0x01071800000e0000 */
        /* <DEDUP_REMOVED lines=17> */
.L_x_687:
[----:B------:R-:W-:Y:S05]  /*6b30*/  BSYNC B0 ;  /* 0x0000000000007941 */ /* 0x000fea0003800000 */
.L_x_686:
[----:B--2---:R-:W2:Y:S01]  /*6b40*/  LDL R190, [R1+0x60] ;  /* 0x0000600001be7983 */ /* 0x004ea20000100800 */
[----:B------:R-:W-:-:S02]  /*6b50*/  IMAD.MOV.U32 R160, RZ, RZ, R20 ;  /* 0x000000ffffa07224 */ /* 0x000fc400078e0014 */
[----:B------:R-:W-:Y:S01]  /*6b60*/  IMAD.MOV.U32 R161, RZ, RZ, R21 ;  /* 0x000000ffffa17224 */ /* 0x000fe200078e0015 */
[----:B-1--4-:R-:W1:Y:S01]  /*6b70*/  SHFL.IDX PT, R4, R16, 0x3, 0x1c1f ;  /* 0x007c1f0010047f89 */ /* 0x012e6200000e0000 */
[----:B------:R-:W-:-:S03]  /*6b80*/  IADD3 R0, R14, 0x60, RZ ;  /* 0x000000600e007810 */ /* 0x000fc60007ffe0ff */
[----:B------:R-:W4:Y:S01]  /*6b90*/  SHFL.IDX PT, R5, R15, 0x3, 0x1c1f ;  /* 0x007c1f000f057f89 */ /* 0x000f2200000e0000 */
[----:B------:R-:W-:-:S13]  /*6ba0*/  ISETP.GE.AND P0, PT, R0, R44, PT ;  /* 0x0000002c0000720c */ /* 0x000fda0003f06270 */
[----:B------:R-:W-:Y:S01]  /*6bb0*/  @!P0 IMAD.SHL.U32 R8, R226, 0x2, RZ ;  /* 0x00000002e2088824 */ /* 0x000fe200078e00ff */
[----:B-1----:R-:W-:-:S04]  /*6bc0*/  @!P0 LEA R6, P4, R11, R4, 0x1 ;  /* 0x000000040b068211 */ /* 0x002fc800078808ff */
[C---:B----4-:R-:W-:Y:S02]  /*6bd0*/  @!P0 LEA.HI.X R7, R11.reuse, R5, R13, 0x1, P4 ;  /* 0x000000050b078211 */ /* 0x050fe400020f0c0d */
[----:B------:R-:W-:-:S03]  /*6be0*/  @!P0 IADD3 R0, R11, 0x40, RZ ;  /* 0x000000400b008810 */ /* 0x000fc60007ffe0ff */
[----:B------:R-:W-:Y:S01]  /*6bf0*/  @!PT LDS RZ, [RZ] ;  /* 0x00000000fffff984 */ /* 0x000fe20000000800 */
[----:B------:R1:W-:Y:S01]  /*6c00*/  @!P0 LDGSTS.E.BYPASS.LTC128B.128 [R8+0x7900], [R6.64], !P3 ;  /* 0x0790000006088fae */ /* 0x0003e2000d901d46 */
[----:B------:R-:W-:Y:S02]  /*6c10*/  @!P0 SHF.R.S32.HI R2, RZ, 0x1f, R0 ;  /* 0x0000001fff028819 */ /* 0x000fe40000011400 */
[----:B------:R-:W-:Y:S02]  /*6c20*/  IADD3 R146, R153, -0x1, RZ ;  /* 0xffffffff99927810 */ /* 0x000fe40007ffe0ff */
[----:B------:R-:W-:Y:S01]  /*6c30*/  @!P0 LEA.HI R0, R2, R0, RZ, 0x3 ;  /* 0x0000000002008211 */ /* 0x000fe200078f18ff */
[----:B------:R-:W-:Y:S02]  /*6c40*/  IMAD.MOV.U32 R9, RZ, RZ, c[0x0][0x1e0] ;  /* 0x00007800ff097624 */ /* 0x000fe400078e00ff */
[----:B------:R-:W-:Y:S01]  /*6c50*/  IMAD.MOV.U32 R111, RZ, RZ, 0x6 ;  /* 0x00000006ff6f7424 */ /* 0x000fe200078e00ff */
[----:B------:R-:W-:Y:S02]  /*6c60*/  @!P0 LOP3.LUT R0, R0, 0xfffffff8, RZ, 0xc0, !PT ;  /* 0xfffffff800008812 */ /* 0x000fe400078ec0ff */
[----:B-1----:R-:W-:-:S04]  /*6c70*/  @!P0 SHF.R.S32.HI R6, RZ, 0x1f, R10 ;  /* 0x0000001fff068819 */ /* 0x002fc8000001140a */
[----:B------:R-:W-:-:S04]  /*6c80*/  @!P0 LEA.HI R6, R6, R10, RZ, 0x3 ;  /* 0x0000000a06068211 */ /* 0x000fc800078f18ff */
[----:B------:R-:W-:-:S05]  /*6c90*/  @!P0 LOP3.LUT R6, R6, 0xfffffff8, RZ, 0xc0, !PT ;  /* 0xfffffff806068812 */ /* 0x000fca00078ec0ff */
[----:B------:R-:W-:Y:S01]  /*6ca0*/  @!P0 IMAD.WIDE R6, R6, 0x2, R4 ;  /* 0x0000000206068825 */ /* 0x000fe200078e0204 */
[----:B------:R-:W-:-:S03]  /*6cb0*/  SHF.L.U64.HI R152, R9, R111, c[0x0][0x1e4] ;  /* 0x0000790009987619 */ /* 0x000fc6000001026f */
[----:B------:R-:W-:Y:S01]  /*6cc0*/  @!P0 IMAD.WIDE R4, R0, 0x2, R4 ;  /* 0x0000000200048825 */ /* 0x000fe200078e0204 */
[----:B------:R1:W-:Y:S01]  /*6cd0*/  @!P0 LDGSTS.E.BYPASS.LTC128B.128 [R8+0x9900], [R6.64], !P1 ;  /* 0x0990000006088fae */ /* 0x0003e2000c901d46 */
[----:B------:R-:W-:Y:S02]  /*6ce0*/  SHF.R.S32.HI R106, RZ, 0x1f, R146 ;  /* 0x0000001fff6a7819 */ /* 0x000fe40000011492 */
[----:B------:R-:W-:Y:S01]  /*6cf0*/  IMAD.SHL.U32 R154, R9, 0x40, RZ ;  /* 0x00000040099a7824 */ /* 0x000fe200078e00ff */
[----:B------:R4:W-:Y:S01]  /*6d00*/  @!P0 LDGSTS.E.BYPASS.LTC128B.128 [R8+0xb900], [R4.64], !P2 ;  /* 0x0b90000004088fae */ /* 0x0009e2000d101d46 */
[----:B------:R-:W-:Y:S02]  /*6d10*/  IMAD R0, R152, R146, RZ ;  /* 0x0000009298007224 */ /* 0x000fe400078e02ff */
[----:B------:R-:W-:Y:S01]  /*6d20*/  IMAD.MOV.U32 R160, RZ, RZ, R18 ;  /* 0x000000ffffa07224 */ /* 0x000fe200078e0012 */
[----:B------:R-:W0:Y:S01]  /*6d30*/  LDGDEPBAR ;  /* 0x00000000000079af */ /* 0x000e220000000000 */
[----:B------:R-:W-:-:S02]  /*6d40*/  IMAD R0, R106, R154, R0 ;  /* 0x0000009a6a007224 */ /* 0x000fc400078e0200 */
[----:B------:R-:W-:Y:S01]  /*6d50*/  IMAD.SHL.U32 R156, R9, 0x20, RZ ;  /* 0x00000020099c7824 */ /* 0x000fe200078e00ff */
[----:B------:R-:W-:Y:S01]  /*6d60*/  BAR.SYNC.DEFER_BLOCKING 0x0 ;  /* 0x0000000000007b1d */ /* 0x000fe20000010000 */
[----:B------:R-:W-:Y:S01]  /*6d70*/  ISETP.NE.AND P3, PT, R112, RZ, PT ;  /* 0x000000ff7000720c */ /* 0x000fe20003f65270 */
[----:B----4-:R-:W-:-:S04]  /*6d80*/  IMAD.WIDE.U32 R4, R146, R154, R160 ;  /* 0x0000009a92047225 */ /* 0x010fc800078e00a0 */
[----:B------:R-:W-:Y:S01]  /*6d90*/  IMAD.IADD R0, R5, 0x1, R0 ;  /* 0x0000000105007824 */ /* 0x000fe200078e0200 */
[----:B------:R4:W-:Y:S01]  /*6da0*/  STL.64 [R1+0x58], R160 ;  /* 0x000058a001007387 */ /* 0x0009e20000100a00 */
[----:B------:R-:W-:Y:S02]  /*6db0*/  SEL R109, RZ, 0x1, P5 ;  /* 0x00000001ff6d7807 */ /* 0x000fe40002800000 */
[----:B------:R-:W-:Y:S01]  /*6dc0*/  ISETP.NE.AND P4, PT, R29, 0x1, PT ;  /* 0x000000011d00780c */ /* 0x000fe20003f85270 */
[----:B--2---:R-:W-:-:S04]  /*6dd0*/  IMAD.IADD R2, R190, 0x1, -R92 ;  /* 0x00000001be027824 */ /* 0x004fc800078e0a5c */
[----:B------:R-:W-:-:S05]  /*6de0*/  IMAD R2, R146, -0x40, R2 ;  /* 0xffffffc092027824 */ /* 0x000fca00078e0202 */
[C---:B------:R-:W-:Y:S02]  /*6df0*/  ISETP.GE.AND P1, PT, R2.reuse, 0x1, PT ;  /* 0x000000010200780c */ /* 0x040fe40003f26270 */
[----:B------:R-:W-:Y:S01]  /*6e00*/  ISETP.GE.AND P0, PT, R2, 0x21, PT ;  /* 0x000000210200780c */ /* 0x000fe20003f06270 */
[----:B------:R-:W-:-:S05]  /*6e10*/  IMAD.MOV.U32 R2, RZ, RZ, 0x5 ;  /* 0x00000005ff027424 */ /* 0x000fca00078e00ff */
[----:B------:R-:W-:-:S05]  /*6e20*/  SHF.L.U64.HI R158, R9, R2, c[0x0][0x1e4] ;  /* 0x00007900099e7619 */ /* 0x000fca0000010202 */
[----:B-1----:R-:W-:-:S04]  /*6e30*/  @P1 LEA R6, P2, R4, c[0x0][0x1c8], 0x1 ;  /* 0x0000720004061a11 */ /* 0x002fc800078408ff */
[----:B------:R-:W-:Y:S02]  /*6e40*/  @P1 LEA.HI.X R7, R4, c[0x0][0x1cc], R0, 0x1, P2 ;  /* 0x0000730004071a11 */ /* 0x000fe400010f0c00 */
[----:B------:R-:W-:Y:S01]  /*6e50*/  @P0 IADD3 R5, P2, R156, R4, RZ ;  /* 0x000000049c050210 */ /* 0x000fe20007f5e0ff */
[----:B------:R-:W-:-:S04]  /*6e60*/  @P1 IMAD.SHL.U32 R2, R226, 0x2, RZ ;  /* 0x00000002e2021824 */ /* 0x000fc800078e00ff */
[----:B------:R-:W-:Y:S01]  /*6e70*/  @P0 IMAD.X R0, R158, 0x1, R0, P2 ;  /* 0x000000019e000824 */ /* 0x000fe200010e0600 */
[C---:B------:R-:W-:Y:S01]  /*6e80*/  @P0 LEA R4, P2, R5.reuse, c[0x0][0x1c8], 0x1 ;  /* 0x0000720005040a11 */ /* 0x040fe200078408ff */
[----:B------:R-:W-:Y:S01]  /*6e90*/  @!PT LDS RZ, [RZ] ;  /* 0x00000000fffff984 */ /* 0x000fe20000000800 */
[----:B------:R-:W-:Y:S01]  /*6ea0*/  @!PT LDS RZ, [RZ] ;  /* 0x00000000fffff984 */ /* 0x000fe20000000800 */
[----:B------:R-:W-:Y:S01]  /*6eb0*/  @!PT LDS RZ, [RZ] ;  /* 0x00000000fffff984 */ /* 0x000fe20000000800 */
[----:B------:R4:W-:Y:S03]  /*6ec0*/  @P1 LDGSTS.E.BYPASS.LTC128B.128 [R2+0x3100], [R6.64], !P5 ;  /* 0x0310000006021fae */ /* 0x0009e6000e901d46 */
[----:B------:R-:W-:Y:S01]  /*6ed0*/  @P0 LEA.HI.X R5, R5, c[0x0][0x1cc], R0, 0x1, P2 ;  /* 0x0000730005050a11 */ /* 0x000fe200010f0c00 */
[----:B------:R-:W-:Y:S01]  /*6ee0*/  @P0 IMAD.SHL.U32 R0, R226, 0x2, RZ ;  /* 0x00000002e2000824 */ /* 0x000fe200078e00ff */
[----:B------:R4:W-:Y:S04]  /*6ef0*/  STL [R1+0x88], R158 ;  /* 0x0000889e01007387 */ /* 0x0009e80000100800 */
[----:B------:R4:W-:Y:S04]  /*6f00*/  @P1 LDGSTS.E.BYPASS.LTC128B.128 [R2+0x4100], [R6.64+0x40], !P6 ;  /* 0x0410004006021fae */ /* 0x0009e8000f101d46 */
[----:B------:R4:W-:Y:S04]  /*6f10*/  @P1 LDGSTS.E.BYPASS.LTC128B.128 [R2+0x5100], [R6.64+0x80], !P3 ;  /* 0x0510008006021fae */ /* 0x0009e8000d901d46 */
[----:B------:R1:W-:Y:S04]  /*6f20*/  @P0 LDGSTS.E.BYPASS.LTC128B.128 [R0+0x3900], [R4.64], !P5 ;  /* 0x0390000004000fae */ /* 0x0003e8000e901d46 */
[----:B------:R1:W-:Y:S04]  /*6f30*/  @P0 LDGSTS.E.BYPASS.LTC128B.128 [R0+0x4900], [R4.64+0x40], !P6 ;  /* 0x0490004004000fae */ /* 0x0003e8000f101d46 */
[----:B------:R1:W-:Y:S01]  /*6f40*/  @P0 LDGSTS.E.BYPASS.LTC128B.128 [R0+0x5900], [R4.64+0x80], !P3 ;  /* 0x0590008004000fae */ /* 0x0003e2000d901d46 */
[----:B------:R-:W-:-:S03]  /*6f50*/  ISETP.LT.AND P0, PT, RZ, c[0x0][0x27c], PT ;  /* 0x00009f00ff007a0c */ /* 0x000fc60003f01270 */
[----:B------:R-:W0:Y:S01]  /*6f60*/  LDGDEPBAR ;  /* 0x00000000000079af */ /* 0x000e220000000000 */
[----:B-1----:R-:W-:-:S04]  /*6f70*/  SHF.R.S32.HI R0, RZ, 0x1f, R163 ;  /* 0x0000001fff007819 */ /* 0x002fc800000114a3 */
[----:B------:R-:W-:-:S04]  /*6f80*/  LEA.HI R0, R0, R163, RZ, 0x4 ;  /* 0x000000a300007211 */ /* 0x000fc800078f20ff */
[----:B------:R-:W-:Y:S01]  /*6f90*/  SHF.R.S32.HI R90, RZ, 0x4, R0 ;  /* 0x00000004ff5a7819 */ /* 0x000fe20000011400 */
[----:B------:R-:W-:Y:S05]  /*6fa0*/  @P0 BRA `(.L_x_688) ;  /* 0x0000002000000947 */ /* 0x000fea0003800000 */
[----:B----4-:R-:W-:-:S04]  /*6fb0*/  DEPBAR.LE SB0, 0x1 ;  /* 0x000080400000791a */ /* 0x010fc80000000000 */
[----:B------:R-:W-:Y:S05]  /*6fc0*/  BRA `(.L_x_689) ;  /* 0x0000760000007947 */ /* 0x000fea0003800000 */
.L_x_688:
[----:B----4-:R-:W-:Y:S01]  /*6fd0*/  ULDC.U8 UR4, c[0x0][0x298] ;  /* 0x0000a60000047ab9 */ /* 0x010fe20000000000 */
        /* <DEDUP_REMOVED lines=10> */
[----:B------:R-:W-:Y:S01]  /*7080*/  IMAD R0, R145, c[0x0][0x294], R0 ;  /* 0x0000a50091007a24 */ /* 0x000fe200078e0200 */
        /* <DEDUP_REMOVED lines=22> */
[----:B------:R-:W-:Y:S01]  /*71f0*/  IMAD R9, R2, c[0x0][0x280], RZ ;  /* 0x0000a00002097a24 */ /* 0x000fe200078e02ff */
        /* <DEDUP_REMOVED lines=19> */
[----:B------:R1:W4:Y:S04]  /*7330*/  SHFL.IDX PT, R4, R31, RZ, 0x1e1f ;  /* 0x001e1fff1f047589 */ /* 0x00032800000e0000 */
[----:B------:R1:W3:Y:S04]  /*7340*/  SHFL.IDX PT, R7, R25, RZ, 0x1e1f ;  /* 0x001e1fff19077589 */ /* 0x0002e800000e0000 */
[----:B------:R1:W1:Y:S02]  /*7350*/  SHFL.IDX PT, R5, R19, RZ, 0x1e1f ;  /* 0x001e1fff13057589 */ /* 0x00026400000e0000 */
        /* <DEDUP_REMOVED lines=8> */
[----:B--23--:R-:W-:Y:S02]  /*73e0*/  @!P2 IMAD.WIDE R8, R18, 0x2, R6 ;  /* 0x000000021208a825 */ /* 0x00cfe400078e0206 */
[----:B------:R-:W-:Y:S02]  /*73f0*/  @!P0 SHF.R.S32.HI R0, RZ, 0x1f, R11 ;  /* 0x0000001fff008819 */ /* 0x000fe4000001140b */
[----:B------:R-:W-:Y:S01]  /*7400*/  @!P1 LEA.HI R2, R2, R10, RZ, 0x2 ;  /* 0x0000000a02029211 */ /* 0x000fe200078f10ff */
[----:B------:R2:W5:Y:S01]  /*7410*/  @!P2 LD.E.64 R22, [R8.64] ;  /* 0x000000060816a980 */ /* 0x000562000c101b00 */
[----:B------:R-:W-:Y:S01]  /*7420*/  @!P0 LEA.HI R0, R0, R11, RZ, 0x2 ;  /* 0x0000000b00008211 */ /* 0x000fe200078f10ff */
[----:B------:R-:W-:Y:S01]  /*7430*/  CS2R R20, SRZ ;  /* 0x0000000000147805 */ /* 0x000fe2000001ff00 */
[----:B-1--4-:R-:W-:Y:S01]  /*7440*/  @!P2 IMAD.WIDE R10, R18, 0x2, R4 ;  /* 0x00000002120aa825 */ /* 0x012fe200078e0204 */
[----:B------:R-:W-:Y:S01]  /*7450*/  CS2R R28, SRZ ;  /* 0x00000000001c7805 */ /* 0x000fe2000001ff00 */
[----:B------:R-:W-:Y:S01]  /*7460*/  @!P0 LOP3.LUT R0, R0, 0xfffffffc, RZ, 0xc0, !PT ;  /* 0xfffffffc00008812 */ /* 0x000fe200078ec0ff */
[----:B------:R-:W-:Y:S01]  /*7470*/  CS2R R26, SRZ ;  /* 0x00000000001a7805 */ /* 0x000fe2000001ff00 */
[----:B------:R-:W-:Y:S01]  /*7480*/  CS2R R34, SRZ ;  /* 0x0000000000227805 */ /* 0x000fe2000001ff00 */
[----:B------:R1:W5:Y:S01]  /*7490*/  @!P2 LD.E.64 R20, [R10.64] ;  /* 0x000000060a14a980 */ /* 0x000362000c101b00 */
[----:B------:R-:W-:Y:S01]  /*74a0*/  CS2R R32, SRZ ;  /* 0x0000000000207805 */ /* 0x000fe2000001ff00 */
[----:B--2---:R-:W-:-:S05]  /*74b0*/  @!P1 LOP3.LUT R8, R2, 0xfffffffc, RZ, 0xc0, !PT ;  /* 0xfffffffc02089812 */ /* 0x004fca00078ec0ff */
[----:B------:R-:W-:-:S04]  /*74c0*/  @!P1 IMAD.WIDE R12, R8, 0x2, R6 ;  /* 0x00000002080c9825 */ /* 0x000fc800078e0206 */
[----:B------:R-:W-:Y:S01]  /*74d0*/  @!P1 IMAD.WIDE R8, R8, 0x2, R4 ;  /* 0x0000000208089825 */ /* 0x000fe200078e0204 */
[----:B------:R2:W5:Y:S03]  /*74e0*/  @!P1 LD.E.64 R26, [R12.64] ;  /* 0x000000060c1a9980 */ /* 0x000566000c101b00 */
[----:B-1----:R-:W-:Y:S01]  /*74f0*/  @!P0 IMAD.WIDE R10, R0, 0x2, R6 ;  /* 0x00000002000a8825 */ /* 0x002fe200078e0206 */
[----:B------:R1:W5:Y:S04]  /*7500*/  @!P1 LD.E.64 R28, [R8.64] ;  /* 0x00000006081c9980 */ /* 0x000368000c101b00 */
[----:B------:R3:W5:Y:S01]  /*7510*/  @!P0 LD.E.64 R34, [R10.64] ;  /* 0x000000060a228980 */ /* 0x000762000c101b00 */
[----:B--2---:R-:W-:Y:S01]  /*7520*/  IADD3 R12, R18, 0x20, RZ ;  /* 0x00000020120c7810 */ /* 0x004fe20007ffe0ff */
[----:B-1----:R-:W-:-:S03]  /*7530*/  @!P0 IMAD.WIDE R8, R0, 0x2, R4 ;  /* 0x0000000200088825 */ /* 0x002fc600078e0204 */
[----:B------:R-:W-:Y:S02]  /*7540*/  ISETP.GE.AND P1, PT, R12, c[0x0][0x27c], PT ;  /* 0x00009f000c007a0c */ /* 0x000fe40003f26270 */
[C---:B---3--:R-:W-:Y:S01]  /*7550*/  IADD3 R10, R18.reuse, 0x18, RZ ;  /* 0x00000018120a7810 */ /* 0x048fe20007ffe0ff */
[----:B------:R1:W5:Y:S01]  /*7560*/  @!P0 LD.E.64 R32, [R8.64] ;  /* 0x0000000608208980 */ /* 0x000362000c101b00 */
[----:B------:R-:W-:Y:S02]  /*7570*/  IADD3 R11, R18, 0x28, RZ ;  /* 0x00000028120b7810 */ /* 0x000fe40007ffe0ff */
[----:B------:R-:W-:Y:S02]  /*7580*/  ISETP.GE.AND P2, PT, R10, c[0x0][0x27c], PT ;  /* 0x00009f000a007a0c */ /* 0x000fe40003f46270 */
[----:B------:R-:W-:-:S05]  /*7590*/  ISETP.GE.AND P0, PT, R11, c[0x0][0x27c], PT ;  /* 0x00009f000b007a0c */ /* 0x000fca0003f06270 */
[----:B------:R-:W-:-:S04]  /*75a0*/  @!P1 SHF.R.S32.HI R2, RZ, 0x1f, R12 ;  /* 0x0000001fff029819 */ /* 0x000fc8000001140c */
[----:B------:R-:W-:-:S04]  /*75b0*/  @!P1 LEA.HI R12, R2, R12, RZ, 0x2 ;  /* 0x0000000c020c9211 */ /* 0x000fc800078f10ff */
[----:B------:R-:W-:Y:S02]  /*75c0*/  @!P0 SHF.R.S32.HI R0, RZ, 0x1f, R11 ;  /* 0x0000001fff008819 */ /* 0x000fe4000001140b */
[----:B-1----:R-:W-:Y:S02]  /*75d0*/  @!P2 SHF.R.S32.HI R8, RZ, 0x1f, R10 ;  /* 0x0000001fff08a819 */ /* 0x002fe4000001140a */
[----:B------:R-:W-:Y:S02]  /*75e0*/  @!P0 LEA.HI R2, R0, R11, RZ, 0x2 ;  /* 0x0000000b00028211 */ /* 0x000fe400078f10ff */
[----:B------:R-:W-:Y:S02]  /*75f0*/  @!P2 LEA.HI R8, R8, R10, RZ, 0x2 ;  /* 0x0000000a0808a211 */ /* 0x000fe400078f10ff */
[----:B------:R-:W-:Y:S02]  /*7600*/  @!P1 LOP3.LUT R12, R12, 0xfffffffc, RZ, 0xc0, !PT ;  /* 0xfffffffc0c0c9812 */ /* 0x000fe400078ec0ff */
[----:B------:R-:W-:-:S02]  /*7610*/  @!P2 LOP3.LUT R0, R8, 0xfffffffc, RZ, 0xc0, !PT ;  /* 0xfffffffc0800a812 */ /* 0x000fc400078ec0ff */
[----:B------:R-:W-:Y:S01]  /*7620*/  @!P0 LOP3.LUT R2, R2, 0xfffffffc, RZ, 0xc0, !PT ;  /* 0xfffffffc02028812 */ /* 0x000fe200078ec0ff */
[--C-:B------:R-:W-:Y:S01]  /*7630*/  @!P1 IMAD.WIDE R14, R12, 0x2, R6.reuse ;  /* 0x000000020c0e9825 */ /* 0x100fe200078e0206 */
[----:B------:R-:W-:Y:S01]  /*7640*/  CS2R R38, SRZ ;  /* 0x0000000000267805 */ /* 0x000fe2000001ff00 */
[----:B------:R-:W-:Y:S01]  /*7650*/  CS2R R36, SRZ ;  /* 0x0000000000247805 */ /* 0x000fe2000001ff00 */
[----:B------:R-:W-:Y:S01]  /*7660*/  CS2R R40, SRZ ;  /* 0x0000000000287805 */ /* 0x000fe2000001ff00 */
[--C-:B------:R-:W-:Y:S01]  /*7670*/  @!P2 IMAD.WIDE R16, R0, 0x2, R6.reuse ;  /* 0x000000020010a825 */ /* 0x100fe200078e0206 */
[----:B------:R-:W-:Y:S01]  /*7680*/  CS2R R46, SRZ ;  /* 0x00000000002e7805 */ /* 0x000fe2000001ff00 */
[----:B------:R-:W-:Y:S01]  /*7690*/  CS2R R42, SRZ ;  /* 0x00000000002a7805 */ /* 0x000fe2000001ff00 */
[----:B------:R-:W-:Y:S01]  /*76a0*/  CS2R R48, SRZ ;  /* 0x0000000000307805 */ /* 0x000fe2000001ff00 */
[----:B------:R-:W-:Y:S01]  /*76b0*/  @!P0 IMAD.WIDE R10, R2, 0x2, R6 ;  /* 0x00000002020a8825 */ /* 0x000fe200078e0206 */
[----:B------:R1:W5:Y:S03]  /*76c0*/  @!P2 LD.E.64 R38, [R16.64] ;  /* 0x000000061026a980 */ /* 0x000366000c101b00 */
[--C-:B------:R-:W-:Y:S01]  /*76d0*/  @!P2 IMAD.WIDE R8, R0, 0x2, R4.reuse ;  /* 0x000000020008a825 */ /* 0x100fe200078e0204 */
[----:B------:R1:W5:Y:S03]  /*76e0*/  @!P1 LD.E.64 R40, [R14.64] ;  /* 0x000000060e289980 */ /* 0x000366000c101b00 */
[--C-:B------:R-:W-:Y:S01]  /*76f0*/  @!P1 IMAD.WIDE R6, R12, 0x2, R4.reuse ;  /* 0x000000020c069825 */ /* 0x100fe200078e0204 */
[----:B------:R1:W5:Y:S03]  /*7700*/  @!P2 LD.E.64 R36, [R8.64] ;  /* 0x000000060824a980 */ /* 0x000366000c101b00 */
[----:B------:R-:W-:Y:S01]  /*7710*/  @!P0 IMAD.WIDE R4, R2, 0x2, R4 ;  /* 0x0000000202048825 */ /* 0x000fe200078e0204 */
[----:B------:R1:W5:Y:S04]  /*7720*/  @!P0 LD.E.64 R46, [R10.64] ;  /* 0x000000060a2e8980 */ /* 0x000368000c101b00 */
[----:B------:R1:W5:Y:S04]  /*7730*/  @!P1 LD.E.64 R42, [R6.64] ;  /* 0x00000006062a9980 */ /* 0x000368000c101b00 */
[----:B------:R1:W5:Y:S02]  /*7740*/  @!P0 LD.E.64 R48, [R4.64] ;  /* 0x0000000604308980 */ /* 0x000364000c101b00 */
.L_x_692:
[----:B------:R-:W-:Y:S05]  /*7750*/  BSYNC B0 ;  /* 0x0000000000007941 */ /* 0x000fea0003800000 */
.L_x_691:
[----:B------:R-:W-:Y:S01]  /*7760*/  IADD3 R2, R24, 0x40, RZ ;  /* 0x0000004018027810 */ /* 0x000fe20007ffe0ff */
[----:B-----5:R-:W-:Y:S01]  /*7770*/  IMAD.MOV.U32 R0, RZ, RZ, R46 ;  /* 0x000000ffff007224 */ /* 0x020fe200078e002e */
[----:B-1-3--:R-:W1:Y:S01]  /*7780*/  SHFL.IDX PT, R7, R25, 0x1, 0x1e1f ;  /* 0x003e1f0019077f89 */ /* 0x00ae6200000e0000 */
[----:B------:R-:W-:Y:S01]  /*7790*/  IMAD.MOV.U32 R5, RZ, RZ, R47 ;  /* 0x000000ffff057224 */ /* 0x000fe200078e002f */
[----:B------:R-:W-:Y:S01]  /*77a0*/  ISETP.GE.AND P0, PT, R2, R44, PT ;  /* 0x0000002c0200720c */ /* 0x000fe20003f06270 */
[----:B----4-:R-:W-:Y:S01]  /*77b0*/  IMAD.MOV.U32 R4, RZ, RZ, R40 ;  /* 0x000000ffff047224 */ /* 0x010fe200078e0028 */
        /* <DEDUP_REMOVED lines=34> */
[----:B------:R3:W4:Y:S01]  /*79e0*/  SHFL.IDX PT, R5, R19, 0x1, 0x1e1f ;  /* 0x003e1f0013057f89 */ /* 0x00072200000e0000 */
        /* <DEDUP_REMOVED lines=11> */
[----:B------:R-:W-:Y:S01]  /*7aa0*/  CS2R R68, SRZ ;  /* 0x0000000000447805 */ /* 0x000fe2000001ff00 */
[----:B------:R-:W-:Y:S01]  /*7ab0*/  CS2R R62, SRZ ;  /* 0x00000000003e7805 */ /* 0x000fe2000001ff00 */
[----:B------:R-:W-:Y:S01]  /*7ac0*/  CS2R R58, SRZ ;  /* 0x00000000003a7805 */ /* 0x000fe2000001ff00 */
[----:B------:R-:W-:Y:S01]  /*7ad0*/  CS2R R54, SRZ ;  /* 0x0000000000367805 */ /* 0x000fe2000001ff00 */
[----:B---3--:R-:W-:Y:S01]  /*7ae0*/  PRMT R19, R0, 0x5410, R2 ;  /* 0x0000541000137816 */ /* 0x008fe20000000002 */
[----:B-1----:R-:W-:Y:S01]  /*7af0*/  CS2R R30, SRZ ;  /* 0x00000000001e7805 */ /* 0x002fe2000001ff00 */
[----:B------:R-:W-:Y:S05]  /*7b00*/  @P0 BRA `(.L_x_694) ;  /* 0x000003e000000947 */ /* 0x000fea0003800000 */
[C---:B--2-4-:R-:W-:Y:S01]  /*7b10*/  IADD3 R10, R18.reuse, 0x8, RZ ;  /* 0x00000008120a7810 */ /* 0x054fe20007ffe0ff */
[----:B------:R-:W-:Y:S01]  /*7b20*/  CS2R R50, SRZ ;  /* 0x0000000000327805 */ /* 0x000fe2000001ff00 */
[----:B------:R-:W-:-:S02]  /*7b30*/  IADD3 R11, R18, 0x10, RZ ;  /* 0x00000010120b7810 */ /* 0x000fc40007ffe0ff */
[----:B------:R-:W-:Y:S02]  /*7b40*/  ISETP.GE.AND P1, PT, R10, c[0x0][0x27c], PT ;  /* 0x00009f000a007a0c */ /* 0x000fe40003f26270 */
[----:B------:R-:W-:Y:S02]  /*7b50*/  ISETP.GE.AND P0, PT, R11, c[0x0][0x27c], PT ;  /* 0x00009f000b007a0c */ /* 0x000fe40003f06270 */
[----:B------:R-:W-:Y:S01]  /*7b60*/  ISETP.GE.AND P2, PT, R18, c[0x0][0x27c], PT ;  /* 0x00009f0012007a0c */ /* 0x000fe20003f46270 */
[----:B------:R-:W-:-:S08]  /*7b70*/  CS2R R30, SRZ ;  /* 0x00000000001e7805 */ /* 0x000fd0000001ff00 */
[----:B------:R-:W-:Y:S02]  /*7b80*/  @!P1 SHF.R.S32.HI R2, RZ, 0x1f, R10 ;  /* 0x0000001fff029819 */ /* 0x000fe4000001140a */
[----:B------:R-:W-:Y:S02]  /*7b90*/  @!P0 SHF.R.S32.HI R0, RZ, 0x1f, R11 ;  /* 0x0000001fff008819 */ /* 0x000fe4000001140b */
[----:B------:R-:W-:Y:S01]  /*7ba0*/  @!P1 LEA.HI R10, R2, R10, RZ, 0x2 ;  /* 0x0000000a020a9211 */ /* 0x000fe200078f10ff */
[----:B------:R-:W-:Y:S01]  /*7bb0*/  @!P2 IMAD.WIDE R8, R18, 0x2, R6 ;  /* 0x000000021208a825 */ /* 0x000fe200078e0206 */
[----:B------:R-:W-:Y:S02]  /*7bc0*/  @!P0 LEA.HI R2, R0, R11, RZ, 0x2 ;  /* 0x0000000b00028211 */ /* 0x000fe400078f10ff */
[----:B------:R-:W-:Y:S01]  /*7bd0*/  @!P1 LOP3.LUT R0, R10, 0xfffffffc, RZ, 0xc0, !PT ;  /* 0xfffffffc0a009812 */ /* 0x000fe200078ec0ff */
[----:B------:R-:W-:Y:S01]  /*7be0*/  @!P2 IMAD.WIDE R10, R18, 0x2, R4 ;  /* 0x00000002120aa825 */ /* 0x000fe200078e0204 */
[----:B------:R-:W-:Y:S01]  /*7bf0*/  @!P0 LOP3.LUT R2, R2, 0xfffffffc, RZ, 0xc0, !PT ;  /* 0xfffffffc02028812 */ /* 0x000fe200078ec0ff */
[----:B------:R1:W5:Y:S01]  /*7c00*/  @!P2 LD.E.64 R50, [R8.64] ;  /* 0x000000060832a980 */ /* 0x000362000c101b00 */
[----:B------:R-:W-:Y:S01]  /*7c10*/  CS2R R54, SRZ ;  /* 0x0000000000367805 */ /* 0x000fe2000001ff00 */
[----:B------:R-:W-:Y:S01]  /*7c20*/  CS2R R60, SRZ ;  /* 0x00000000003c7805 */ /* 0x000fe2000001ff00 */
[----:B------:R-:W-:Y:S01]  /*7c30*/  CS2R R52, SRZ ;  /* 0x0000000000347805 */ /* 0x000fe2000001ff00 */
[----:B------:R2:W5:Y:S01]  /*7c40*/  @!P2 LD.E.64 R30, [R10.64] ;  /* 0x000000060a1ea980 */ /* 0x000562000c101b00 */
[----:B------:R-:W-:Y:S01]  /*7c50*/  @!P1 IMAD.WIDE R12, R0, 0x2, R6 ;  /* 0x00000002000c9825 */ /* 0x000fe200078e0206 */
[----:B------:R-:W-:-:S04]  /*7c60*/  CS2R R58, SRZ ;  /* 0x00000000003a7805 */ /* 0x000fc8000001ff00 */
[----:B------:R3:W5:Y:S01]  /*7c70*/  @!P1 LD.E.64 R52, [R12.64] ;  /* 0x000000060c349980 */ /* 0x000762000c101b00 */
[----:B-1----:R-:W-:-:S04]  /*7c80*/  @!P1 IMAD.WIDE R8, R0, 0x2, R4 ;  /* 0x0000000200089825 */ /* 0x002fc800078e0204 */
[----:B--2---:R-:W-:Y:S01]  /*7c90*/  @!P0 IMAD.WIDE R10, R2, 0x2, R6 ;  /* 0x00000002020a8825 */ /* 0x004fe200078e0206 */
[----:B------:R1:W5:Y:S04]  /*7ca0*/  @!P1 LD.E.64 R54, [R8.64] ;  /* 0x0000000608369980 */ /* 0x000368000c101b00 */
[----:B------:R2:W5:Y:S01]  /*7cb0*/  @!P0 LD.E.64 R60, [R10.64] ;  /* 0x000000060a3c8980 */ /* 0x000562000c101b00 */
[----:B---3--:R-:W-:Y:S01]  /*7cc0*/  IADD3 R12, R18, 0x28, RZ ;  /* 0x00000028120c7810 */ /* 0x008fe20007ffe0ff */
[----:B-1----:R-:W-:Y:S01]  /*7cd0*/  @!P0 IMAD.WIDE R8, R2, 0x2, R4 ;  /* 0x0000000202088825 */ /* 0x002fe200078e0204 */
[----:B--2---:R-:W-:-:S04]  /*7ce0*/  IADD3 R10, R18, 0x18, RZ ;  /* 0x00000018120a7810 */ /* 0x004fc80007ffe0ff */
[----:B------:R1:W5:Y:S01]  /*7cf0*/  @!P0 LD.E.64 R58, [R8.64] ;  /* 0x00000006083a8980 */ /* 0x000362000c101b00 */
[----:B------:R-:W-:Y:S02]  /*7d00*/  IADD3 R11, R18, 0x20, RZ ;  /* 0x00000020120b7810 */ /* 0x000fe40007ffe0ff */
[----:B------:R-:W-:Y:S02]  /*7d10*/  ISETP.GE.AND P2, PT, R10, c[0x0][0x27c], PT ;  /* 0x00009f000a007a0c */ /* 0x000fe40003f46270 */
[----:B------:R-:W-:Y:S02]  /*7d20*/  ISETP.GE.AND P1, PT, R11, c[0x0][0x27c], PT ;  /* 0x00009f000b007a0c */ /* 0x000fe40003f26270 */
[----:B------:R-:W-:-:S11]  /*7d30*/  ISETP.GE.AND P0, PT, R12, c[0x0][0x27c], PT ;  /* 0x00009f000c007a0c */ /* 0x000fd60003f06270 */
[----:B------:R-:W-:Y:S02]  /*7d40*/  @!P1 SHF.R.S32.HI R2, RZ, 0x1f, R11 ;  /* 0x0000001fff029819 */ /* 0x000fe4000001140b */
[----:B------:R-:W-:Y:S02]  /*7d50*/  @!P0 SHF.R.S32.HI R0, RZ, 0x1f, R12 ;  /* 0x0000001fff008819 */ /* 0x000fe4000001140c */
[----:B-1----:R-:W-:Y:S02]  /*7d60*/  @!P2 SHF.R.S32.HI R8, RZ, 0x1f, R10 ;  /* 0x0000001fff08a819 */ /* 0x002fe4000001140a */
        /* <DEDUP_REMOVED lines=24> */
.L_x_694:
[----:B--2-4-:R-:W-:Y:S05]  /*7ef0*/  BSYNC B0 ;  /* 0x0000000000007941 */ /* 0x014fea0003800000 */
.L_x_693:
        /* <DEDUP_REMOVED lines=116> */
.L_x_698:
[----:B------:R-:W-:Y:S05]  /*8640*/  BSYNC B0 ;  /* 0x0000000000007941 */ /* 0x000fea0003800000 */
.L_x_697:
        /* <DEDUP_REMOVED lines=50> */
.L_x_700:
[----:B------:R-:W-:Y:S05]  /*8970*/  BSYNC B0 ;  /* 0x0000000000007941 */ /* 0x000fea0003800000 */
.L_x_699:
        /* <DEDUP_REMOVED lines=50> */
.L_x_702:
[----:B------:R-:W-:Y:S05]  /*8ca0*/  BSYNC B0 ;  /* 0x0000000000007941 */ /* 0x000fea0003800000 */
.L_x_701:
        /* <DEDUP_REMOVED lines=50> */
.L_x_704:
[----:B------:R-:W-:Y:S05]  /*8fd0*/  BSYNC B0 ;  /* 0x0000000000007941 */ /* 0x000fea0003800000 */
.L_x_703:
        /* <DEDUP_REMOVED lines=50> */
.L_x_706:
[----:B------:R-:W-:Y:S05]  /*9300*/  BSYNC B0 ;  /* 0x0000000000007941 */ /* 0x000fea0003800000 */
.L_x_705:
        /* <DEDUP_REMOVED lines=49> */
.L_x_696:
[----:B------:R-:W-:Y:S05]  /*9620*/  BSYNC B1 ;  /* 0x0000000000017941 */ /* 0x000fea0003800000 */
.L_x_695:
        /* <DEDUP_REMOVED lines=52> */
.L_x_709:
[----:B------:R-:W-:Y:S05]  /*9970*/  BSYNC B0 ;  /* 0x0000000000007941 */ /* 0x000fea0003800000 */
.L_x_708:
        /* <DEDUP_REMOVED lines=50> */
.L_x_711:
[----:B------:R-:W-:Y:S05]  /*9ca0*/  BSYNC B0 ;  /* 0x0000000000007941 */ /* 0x000fea0003800000 */
.L_x_710:
        /* <DEDUP_REMOVED lines=50> */
.L_x_713:
[----:B------:R-:W-:Y:S05]  /*9fd0*/  BSYNC B0 ;  /* 0x0000000000007941 */ /* 0x000fea0003800000 */
.L_x_712:
        /* <DEDUP_REMOVED lines=50> */
.L_x_715:
[----:B------:R-:W-:Y:S05]  /*a300*/  BSYNC B0 ;  /* 0x0000000000007941 */ /* 0x000fea0003800000 */
.L_x_714:
        /* <DEDUP_REMOVED lines=50> */
.L_x_717:
[----:B------:R-:W-:Y:S05]  /*a630*/  BSYNC B0 ;  /* 0x0000000000007941 */ /* 0x000fea0003800000 */
.L_x_716:
        /* <DEDUP_REMOVED lines=50> */
.L_x_690:
        /* <DEDUP_REMOVED lines=26> */
[----:B---3--:R-:W-:Y:S01]  /*ab00*/  CS2R R16, SRZ ;  /* 0x0000000000107805 */ /* 0x008fe2000001ff00 */
        /* <DEDUP_REMOVED lines=12> */
[----:B------:R-:W-:Y:S01]  /*abd0*/  IADD3 R11, R57, 0x20, RZ ;  /* 0x00000020390b7810 */ /* 0x000fe20007ffe0ff */
[----:B------:R-:W-:Y:S01]  /*abe0*/  CS2R R20, SRZ ;  /* 0x0000000000147805 */ /* 0x000fe2000001ff00 */
[----:B------:R-:W-:-:S02]  /*abf0*/  ISETP.GE.AND P1, PT, R10, c[0x0][0x27c], PT ;  /* 0x00009f000a007a0c */ /* 0x000fc40003f26270 */
        /* <DEDUP_REMOVED lines=9> */
[----:B------:R3:W5:Y:S01]  /*ac90*/  @!P2 LD.E.128 R20, [R8.64] ;  /* 0x000000060814a980 */ /* 0x000762000c101d00 */
[----:B------:R-:W-:Y:S01]  /*aca0*/  CS2R R18, SRZ ;  /* 0x0000000000127805 */ /* 0x000fe2000001ff00 */
[--C-:B------:R-:W-:Y:S01]  /*acb0*/  @!P1 IMAD.WIDE R12, R2, 0x2, R4.reuse ;  /* 0x00000002020c9825 */ /* 0x100fe200078e0204 */
[----:B------:R-:W-:Y:S01]  /*acc0*/  CS2R R16, SRZ ;  /* 0x0000000000107805 */ /* 0x000fe2000001ff00 */
[----:B------:R-:W-:Y:S01]  /*acd0*/  CS2R R38, SRZ ;  /* 0x0000000000267805 */ /* 0x000fe2000001ff00 */
[----:B------:R-:W-:Y:S01]  /*ace0*/  CS2R R36, SRZ ;  /* 0x0000000000247805 */ /* 0x000fe2000001ff00 */
[C---:B------:R-:W-:Y:S01]  /*acf0*/  @!P0 IMAD.WIDE R10, R0.reuse, 0x2, R4 ;  /* 0x00000002000a8825 */ /* 0x040fe200078e0204 */
[----:B------:R-:W-:Y:S01]  /*ad00*/  CS2R R42, SRZ ;  /* 0x00000000002a7805 */ /* 0x000fe2000001ff00 */
[----:B------:R-:W-:Y:S01]  /*ad10*/  CS2R R40, SRZ ;  /* 0x0000000000287805 */ /* 0x000fe2000001ff00 */
[----:B------:R-:W-:Y:S01]  /*ad20*/  CS2R R50, SRZ ;  /* 0x0000000000327805 */ /* 0x000fe2000001ff00 */
[--C-:B-12---:R-:W-:Y:S01]  /*ad30*/  @!P0 IMAD.WIDE R4, R0, 0x2, R6.reuse ;  /* 0x0000000200048825 */ /* 0x106fe200078e0206 */
[----:B------:R-:W-:Y:S01]  /*ad40*/  CS2R R48, SRZ ;  /* 0x0000000000307805 */ /* 0x000fe2000001ff00 */
[----:B------:R-:W-:Y:S01]  /*ad50*/  CS2R R54, SRZ ;  /* 0x0000000000367805 */ /* 0x000fe2000001ff00 */
[----:B------:R-:W-:Y:S01]  /*ad60*/  CS2R R52, SRZ ;  /* 0x0000000000347805 */ /* 0x000fe2000001ff00 */
[----:B------:R1:W5:Y:S04]  /*ad70*/  @!P1 LD.E.128 R36, [R12.64] ;  /* 0x000000060c249980 */ /* 0x000368000c101d00 */
[----:B------:R1:W5:Y:S04]  /*ad80*/  @!P0 LD.E.128 R48, [R10.64] ;  /* 0x000000060a308980 */ /* 0x000368000c101d00 */
[----:B------:R1:W5:Y:S01]  /*ad90*/  @!P0 LD.E.128 R52, [R4.64] ;  /* 0x0000000604348980 */ /* 0x000362000c101d00 */
[----:B---3--:R-:W-:-:S04]  /*ada0*/  @!P1 IMAD.WIDE R8, R2, 0x2, R6 ;  /* 0x0000000202089825 */ /* 0x008fc800078e0206 */
[----:B------:R-:W-:Y:S01]  /*adb0*/  @!P2 IMAD.WIDE R6, R57, 0x2, R6 ;  /* 0x000000023906a825 */ /* 0x000fe200078e0206 */
[----:B------:R1:W5:Y:S04]  /*adc0*/  @!P1 LD.E.128 R40, [R8.64] ;  /* 0x0000000608289980 */ /* 0x000368000c101d00 */
[----:B------:R1:W5:Y:S02]  /*add0*/  @!P2 LD.E.128 R16, [R6.64] ;  /* 0x000000060610a980 */ /* 0x000364000c101d00 */
.L_x_719:
[----:B------:R-:W-:Y:S05]  /*ade0*/  BSYNC B0 ;  /* 0x0000000000007941 */ /* 0x000fea0003800000 */
.L_x_718:
[----:B------:R-:W-:Y:S01]  /*adf0*/  IADD3 R2, R24, 0x40, RZ ;  /* 0x0000004018027810 */ /* 0x000fe20007ffe0ff */
[----:B-----5:R-:W-:Y:S01]  /*ae00*/  IMAD.MOV.U32 R0, RZ, RZ, R50 ;  /* 0x000000ffff007224 */ /* 0x020fe200078e0032 */
[----:B-1----:R-:W1:Y:S01]  /*ae10*/  SHFL.IDX PT, R7, R14, 0x1, 0x1e1f ;  /* 0x003e1f000e077f89 */ /* 0x002e6200000e0000 */
        /* <DEDUP_REMOVED lines=47> */
[----:B------:R-:W-:Y:S01]  /*b110*/  CS2R R78, SRZ ;  /* 0x00000000004e7805 */ /* 0x000fe2000001ff00 */
[----:B------:R-:W-:Y:S01]  /*b120*/  CS2R R76, SRZ ;  /* 0x00000000004c7805 */ /* 0x000fe2000001ff00 */
[----:B------:R-:W-:Y:S01]  /*b130*/  PRMT R24, R0, 0x5410, R2 ;  /* 0x0000541000187816 */ /* 0x000fe20000000002 */
[----:B------:R-:W-:Y:S01]  /*b140*/  CS2R R74, SRZ ;  /* 0x00000000004a7805 */ /* 0x000fe2000001ff00 */
[----:B------:R-:W-:Y:S01]  /*b150*/  CS2R R72, SRZ ;  /* 0x0000000000487805 */ /* 0x000fe2000001ff00 */
[----:B------:R-:W-:Y:S01]  /*b160*/  CS2R R62, SRZ ;  /* 0x00000000003e7805 */ /* 0x000fe2000001ff00 */
[----:B------:R-:W-:Y:S01]  /*b170*/  CS2R R60, SRZ ;  /* 0x00000000003c7805 */ /* 0x000fe2000001ff00 */
[----:B----4-:R-:W-:Y:S01]  /*b180*/  PRMT R25, R8, 0x5410, R9 ;  /* 0x0000541008197816 */ /* 0x010fe20000000009 */
[----:B------:R-:W-:Y:S05]  /*b190*/  @P0 BRA `(.L_x_721) ;  /* 0x0000023000000947 */ /* 0x000fea0003800000 */
[C---:B-123--:R-:W-:Y:S01]  /*b1a0*/  IADD3 R10, R57.reuse, 0x10, RZ ;  /* 0x00000010390a7810 */ /* 0x04efe20007ffe0ff */
        /* <DEDUP_REMOVED lines=23> */
[--C-:B------:R-:W-:Y:S01]  /*b320*/  @!P0 IMAD.WIDE R4, R0, 0x2, R6.reuse ;  /* 0x0000000200048825 */ /* 0x100fe200078e0206 */
[----:B------:R-:W-:Y:S01]  /*b330*/  CS2R R80, SRZ ;  /* 0x0000000000507805 */ /* 0x000fe2000001ff00 */
[----:B------:R-:W-:Y:S01]  /*b340*/  CS2R R78, SRZ ;  /* 0x00000000004e7805 */ /* 0x000fe2000001ff00 */
[----:B------:R-:W-:Y:S01]  /*b350*/  CS2R R76, SRZ ;  /* 0x00000000004c7805 */ /* 0x000fe2000001ff00 */
[----:B------:R2:W5:Y:S04]  /*b360*/  @!P1 LD.E.128 R68, [R12.64] ;  /* 0x000000060c449980 */ /* 0x000568000c101d00 */
[----:B------:R2:W5:Y:S04]  /*b370*/  @!P0 LD.E.128 R80, [R10.64] ;  /* 0x000000060a508980 */ /* 0x000568000c101d00 */
[----:B------:R2:W5:Y:S01]  /*b380*/  @!P0 LD.E.128 R76, [R4.64] ;  /* 0x00000006044c8980 */ /* 0x000562000c101d00 */
[----:B-1----:R-:W-:-:S04]  /*b390*/  @!P1 IMAD.WIDE R8, R2, 0x2, R6 ;  /* 0x0000000202089825 */ /* 0x002fc800078e0206 */
[----:B------:R-:W-:Y:S01]  /*b3a0*/  @!P2 IMAD.WIDE R6, R57, 0x2, R6 ;  /* 0x000000023906a825 */ /* 0x000fe200078e0206 */
[----:B------:R2:W5:Y:S04]  /*b3b0*/  @!P1 LD.E.128 R72, [R8.64] ;  /* 0x0000000608489980 */ /* 0x000568000c101d00 */
[----:B------:R2:W5:Y:S02]  /*b3c0*/  @!P2 LD.E.128 R60, [R6.64] ;  /* 0x00000006063ca980 */ /* 0x000564000c101d00 */
.L_x_721:
[----:B-123--:R-:W-:Y:S05]  /*b3d0*/  BSYNC B0 ;  /* 0x0000000000007941 */ /* 0x00efea0003800000 */
.L_x_720:
[----:B-----5:R-:W-:Y:S01]  /*b3e0*/  IMAD.MOV.U32 R0, RZ, RZ, R82 ;  /* 0x000000ffff007224 */ /* 0x020fe200078e0052 */
[----:B------:R-:W-:-:S04]  /*b3f0*/  DEPBAR.LE SB0, 0x1 ;  /* 0x000080400000791a */ /* 0x000fc80000000000 */
[----:B------:R-:W-:Y:S01]  /*b400*/  IMAD.MOV.U32 R5, RZ, RZ, R83 ;  /* 0x000000ffff057224 */ /* 0x000fe200078e0053 */
        /* <DEDUP_REMOVED lines=69> */
[----:B------:R-:W-:Y:S02]  /*b860*/  SHF.R.U64 R14, R16, 0x10, R17 ;  /* 0x00000010100e7819 */ /* 0x000fe40000001211 */
        /* <DEDUP_REMOVED lines=29> */
[C---:B------:R-:W-:Y:S01]  /*ba40*/  IMAD.U32 R8, R5.reuse, 0x10000, RZ ;  /* 0x0001000005087824 */ /* 0x040fe200078e00ff */
[----:B------:R-:W-:Y:S01]  /*ba50*/  LOP3.LUT R4, R4, 0xffff0000, RZ, 0xc0, !PT ;  /* 0xffff000004047812 */ /* 0x000fe200078ec0ff */
[C---:B------:R-:W-:Y:S01]  /*ba60*/  FMUL.FTZ R0, R2.reuse, R30 ;  /* 0x0000001e02007220 */ /* 0x040fe20000410000 */
        /* <DEDUP_REMOVED lines=60> */
.L_x_725:
[----:B------:R-:W-:Y:S05]  /*be30*/  BSYNC B0 ;  /* 0x0000000000007941 */ /* 0x000fea0003800000 */
.L_x_724:
        /* <DEDUP_REMOVED lines=32> */
[----:B------:R-:W-:Y:S01]  /*c040*/  SHF.R.U64 R14, R40, 0x10, R41 ;  /* 0x00000010280e7819 */ /* 0x000fe20000001229 */
        /* <DEDUP_REMOVED lines=92> */
.L_x_727:
[----:B------:R-:W-:Y:S05]  /*c610*/  BSYNC B0 ;  /* 0x0000000000007941 */ /* 0x000fea0003800000 */
.L_x_726:
        /* <DEDUP_REMOVED lines=124> */
.L_x_723:
[----:B------:R-:W-:Y:S05]  /*cde0*/  BSYNC B1 ;  /* 0x0000000000017941 */ /* 0x000fea0003800000 */
.L_x_722:
        /* <DEDUP_REMOVED lines=32> */
[----:B------:R-:W-:Y:S02]  /*cff0*/  SHF.R.U64 R14, R60, 0x10, R61 ;  /* 0x000000103c0e7819 */ /* 0x000fe4000000123d */
        /* <DEDUP_REMOVED lines=91> */
.L_x_729:
[----:B------:R-:W-:Y:S05]  /*d5b0*/  BSYNC B0 ;  /* 0x0000000000007941 */ /* 0x000fea0003800000 */
.L_x_728:
        /* <DEDUP_REMOVED lines=36> */
[----:B------:R-:W-:Y:S01]  /*d800*/  SHF.R.U64 R14, R72, 0x10, R73 ;  /* 0x00000010480e7819 */ /* 0x000fe20000001249 */
        /* <DEDUP_REMOVED lines=91> */
.L_x_731:
[----:B------:R-:W-:Y:S05]  /*ddc0*/  BSYNC B0 ;  /* 0x0000000000007941 */ /* 0x000fea0003800000 */
.L_x_730:
        /* <DEDUP_REMOVED lines=34> */
[----:B------:R-:W-:Y:S01]  /*dff0*/  SHF.R.U64 R14, R76, 0x10, R77 ;  /* 0x000000104c0e7819 */ /* 0x000fe2000000124d */
        /* <DEDUP_REMOVED lines=92> */
.L_x_707:
[----:B------:R-:W-:Y:S05]  /*e5c0*/  BSYNC B2 ;  /* 0x0000000000027941 */ /* 0x000fea0003800000 */
.L_x_689:
[----:B------:R-:W-:Y:S01]  /*e5d0*/  LOP3.LUT R2, R110, 0xfffffff8, RZ, 0xc0, !PT ;  /* 0xfffffff86e027812 */ /* 0x000fe200078ec0ff */
[----:B-1----:R-:W-:Y:S01]  /*e5e0*/  IMAD.SHL.U32 R5, R107, 0x40, RZ ;  /* 0x000000406b057824 */ /* 0x002fe200078e00ff */
[----:B------:R-:W-:Y:S01]  /*e5f0*/  LOP3.LUT R4, R105, 0x7fffffe, RZ, 0xc0, !PT ;  /* 0x07fffffe69047812 */ /* 0x000fe200078ec0ff */
[----:B------:R-:W-:-:S04]  /*e600*/  DEPBAR.LE SB0, 0x0 ;  /* 0x000080000000791a */ /* 0x000fc80000000000 */
[----:B------:R-:W-:Y:S01]  /*e610*/  IMAD.IADD R2, R163, 0x1, -R2 ;  /* 0x00000001a3027824 */ /* 0x000fe200078e0a02 */
[----:B------:R-:W-:Y:S01]  /*e620*/  LEA.HI R6, R90, R90, RZ, 0x1 ;  /* 0x0000005a5a067211 */ /* 0x000fe200078f08ff */
[----:B------:R-:W-:Y:S01]  /*e630*/  IMAD.IADD R149, R100, 0x1, -R4 ;  /* 0x0000000164957824 */ /* 0x000fe200078e0a04 */
[----:B------:R-:W-:Y:S01]  /*e640*/  SHF.R.S32.HI R7, RZ, 0x1f, R100 ;  /* 0x0000001fff077819 */ /* 0x000fe20000011464 */
[----:B------:R-:W-:Y:S01]  /*e650*/  IMAD R144, R146, -0x40, R190 ;  /* 0xffffffc092907824 */ /* 0x000fe200078e02be */
[----:B------:R-:W-:Y:S01]  /*e660*/  LEA.HI R0, R2, R2, RZ, 0x1 ;  /* 0x0000000202007211 */ /* 0x000fe200078f08ff */
[----:B------:R-:W-:Y:S01]  /*e670*/  IMAD.SHL.U32 R226, R226, 0x2, RZ ;  /* 0x00000002e2e27824 */ /* 0x000fe200078e00ff */
[----:B------:R-:W-:Y:S02]  /*e680*/  LOP3.LUT R6, R6, 0xfffffffe, RZ, 0xc0, !PT ;  /* 0xfffffffe06067812 */ /* 0x000fe400078ec0ff */
[----:B------:R-:W-:Y:S02]  /*e690*/  SHF.R.S32.HI R12, RZ, 0x1, R0 ;  /* 0x00000001ff0c7819 */ /* 0x000fe40000011400 */
[----:B------:R-:W-:Y:S01]  /*e6a0*/  LOP3.LUT R4, R0, 0x3fffffe, RZ, 0xc0, !PT ;  /* 0x03fffffe00047812 */ /* 0x000fe200078ec0ff */
[----:B------:R-:W-:Y:S01]  /*e6b0*/  IMAD.IADD R8, R90, 0x1, -R6 ;  /* 0x000000015a087824 */ /* 0x000fe200078e0a06 */
[----:B------:R-:W-:Y:S01]  /*e6c0*/  LEA.HI R7, R7, R100, RZ, 0x3 ;  /* 0x0000006407077211 */ /* 0x000fe200078f18ff */
[----:B------:R-:W-:Y:S01]  /*e6d0*/  IMAD.SHL.U32 R0, R12, 0x40, RZ ;  /* 0x000000400c007824 */ /* 0x000fe200078e00ff */
[----:B------:R-:W-:Y:S01]  /*e6e0*/  BAR.SYNC.DEFER_BLOCKING 0x0 ;  /* 0x0000000000007b1d */ /* 0x000fe20000010000 */
[----:B------:R-:W-:Y:S01]  /*e6f0*/  IMAD.IADD R9, R2, 0x1, -R4 ;  /* 0x0000000102097824 */ /* 0x000fe200078e0a04 */
[----:B------:R-:W-:Y:S01]  /*e700*/  LOP3.LUT R2, R5, 0xc0, RZ, 0xc0, !PT ;  /* 0x000000c005027812 */ /* 0x000fe200078ec0ff */
[----:B------:R-:W-:Y:S01]  /*e710*/  IMAD.SHL.U32 R4, R7, 0x20, RZ ;  /* 0x0000002007047824 */ /* 0x000fe200078e00ff */
[----:B------:R-:W-:Y:S01]  /*e720*/  LOP3.LUT R0, R0, 0xc0, RZ, 0xc0, !PT ;  /* 0x000000c000007812 */ /* 0x000fe200078ec0ff */
[----:B------:R-:W-:Y:S01]  /*e730*/  IMAD.SHL.U32 R6, R108, 0x8, RZ ;  /* 0x000000086c067824 */ /* 0x000fe200078e00ff */
[----:B------:R-:W-:Y:S01]  /*e740*/  LOP3.LUT P1, RZ, R12, 0x2, RZ, 0xc0, !PT ;  /* 0x000000020cff7812 */ /* 0x000fe2000782c0ff */
[----:B------:R-:W-:Y:S01]  /*e750*/  IMAD.SHL.U32 R5, R8, 0x8, RZ ;  /* 0x0000000808057824 */ /* 0x000fe200078e00ff */
[----:B-----5:R-:W-:-:S02]  /*e760*/  LOP3.LUT R145, R4, 0xffffff00, RZ, 0xc0, !PT ;  /* 0xffffff0004917812 */ /* 0x020fc400078ec0ff */
[----:B------:R-:W-:Y:S02]  /*e770*/  LOP3.LUT R6, R0, 0x8, R6, 0xf8, !PT ;  /* 0x0000000800067812 */ /* 0x000fe400078ef806 */
[----:B------:R-:W-:Y:S02]  /*e780*/  LOP3.LUT R5, R2, 0x8, R5, 0xf8, !PT ;  /* 0x0000000802057812 */ /* 0x000fe400078ef805 */
[----:B------:R-:W-:Y:S01]  /*e790*/  SHF.R.U32.HI R4, RZ, 0x3, R2 ;  /* 0x00000003ff047819 */ /* 0x000fe20000011602 */
[----:B------:R-:W-:Y:S01]  /*e7a0*/  IMAD R2, R150, 0x200, R145 ;  /* 0x0000020096027824 */ /* 0x000fe200078e0291 */
[----:B------:R-:W-:Y:S02]  /*e7b0*/  SHF.R.U32.HI R0, RZ, 0x3, R0 ;  /* 0x00000003ff007819 */ /* 0x000fe40000011600 */
[----:B------:R-:W-:Y:S01]  /*e7c0*/  LOP3.LUT R147, R5, R4, RZ, 0x3c, !PT ;  /* 0x0000000405937212 */ /* 0x000fe200078e3cff */
[----:B------:R-:W-:Y:S01]  /*e7d0*/  IMAD R4, R8, 0x8, R9 ;  /* 0x0000000808047824 */ /* 0x000fe200078e0209 */
[----:B------:R-:W-:Y:S01]  /*e7e0*/  LOP3.LUT R0, R6, R0, RZ, 0x3c, !PT ;  /* 0x0000000006007212 */ /* 0x000fe200078e3cff */
[----:B------:R-:W-:Y:S01]  /*e7f0*/  IMAD R2, R149, 0x20, R2 ;  /* 0x0000002095027824 */ /* 0x000fe200078e0202 */
[----:B------:R-:W-:-:S03]  /*e800*/  IADD3 R204, R153, -0x2, RZ ;  /* 0xfffffffe99cc7810 */ /* 0x000fc60007ffe0ff */
[----:B------:R-:W-:Y:S02]  /*e810*/  IMAD.U32 R0, R4, 0x20, R0 ;  /* 0x0000002004007824 */ /* 0x000fe400078e0000 */
[----:B------:R-:W-:Y:S02]  /*e820*/  IMAD.IADD R2, R147, 0x1, R2 ;  /* 0x0000000193027824 */ /* 0x000fe400078e0202 */
[----:B------:R-:W-:Y:S02]  /*e830*/  IMAD.SHL.U32 R208, R0, 0x2, RZ ;  /* 0x0000000200d07824 */ /* 0x000fe400078e00ff */
[----:B------:R-:W-:Y:S02]  /*e840*/  IMAD R0, R106, c[0x0][0x208], RZ ;  /* 0x000082006a007a24 */ /* 0x000fe400078e02ff */
[----:B------:R-:W-:Y:S01]  /*e850*/  IMAD.WIDE.U32 R4, R146, c[0x0][0x208], RZ ;  /* 0x0000820092047a25 */ /* 0x000fe200078e00ff */
[----:B------:R-:W-:Y:S01]  /*e860*/  IADD3 R213, R208, 0x3120, RZ ;  /* 0x00003120d0d57810 */ /* 0x000fe20007ffe0ff */
[----:B------:R-:W-:Y:S02]  /*e870*/  LDSM.16.M88.4 R40, [R208+0x3100] ;  /* 0x00310000d028783b */ /* 0x000fe40000000200 */
[----:B------:R-:W-:-:S02]  /*e880*/  IMAD R0, R146, c[0x0][0x20c], R0 ;  /* 0x0000830092007a24 */ /* 0x000fc400078e0200 */
[----:B------:R-:W-:Y:S01]  /*e890*/  IMAD.SHL.U32 R211, R2, 0x2, RZ ;  /* 0x0000000202d37824 */ /* 0x000fe200078e00ff */
[C---:B------:R-:W-:Y:S01]  /*e8a0*/  LEA R2, P0, R4.reuse, R116, 0x6 ;  /* 0x0000007404027211 */ /* 0x040fe200078030ff */
[----:B------:R-:W-:Y:S01]  /*e8b0*/  IMAD.IADD R6, R5, 0x1, R0 ;  /* 0x0000000105067824 */ /* 0x000fe200078e0200 */
[----:B------:R-:W-:Y:S01]  /*e8c0*/  SEL R5, RZ, 0x2, P6 ;  /* 0x00000002ff057807 */ /* 0x000fe20003000000 */
[----:B------:R-:W-:Y:S01]  /*e8d0*/  LDSM.16.M88.4 R36, [R208+0x3500] ;  /* 0x00350000d024783b */ /* 0x000fe20000000200 */
[----:B------:R-:W-:Y:S01]  /*e8e0*/  SEL R0, RZ, 0x4, P3 ;  /* 0x00000004ff007807 */ /* 0x000fe20001800000 */
[----:B------:R-:W-:Y:S01]  /*e8f0*/  IMAD R212, R3, 0x2, R211 ;  /* 0x0000000203d47824 */ /* 0x000fe200078e02d3 */
[----:B------:R-:W-:Y:S01]  /*e900*/  LEA.HI.X R6, R4, R115, R6, 0x6, P0 ;  /* 0x0000007304067211 */ /* 0x000fe200000f3406 */
[----:B------:R-:W1:Y:S01]  /*e910*/  LDSM.16.M88.4 R8, [R211+0x7100] ;  /* 0x00710000d308783b */ /* 0x000e620000000200 */
[----:B---3--:R-:W-:Y:S02]  /*e920*/  LEA R16, P0, R2, c[0x0][0x1f8], 0x1 ;  /* 0x00007e0002107a11 */ /* 0x008fe400078008ff */
[----:B------:R-:W-:Y:S01]  /*e930*/  IADD3 R24, R0, R5, R109 ;  /* 0x0000000500187210 */ /* 0x000fe20007ffe06d */
[----:B------:R-:W2:Y:S01]  /*e940*/  LDSM.16.M88.4 R32, [R208+0x3900] ;  /* 0x00390000d020783b */ /* 0x000ea20000000200 */
[----:B------:R-:W-:-:S02]  /*e950*/  IADD3 R0, R208, 0x3100, RZ ;  /* 0x00003100d0007810 */ /* 0x000fc40007ffe0ff */
[----:B------:R-:W-:Y:S01]  /*e960*/  LEA.HI.X R17, R2, c[0x0][0x1fc], R6, 0x1, P0 ;  /* 0x00007f0002117a11 */ /* 0x000fe200000f0c06 */
[----:B------:R-:W-:Y:S01]  /*e970*/  IMAD.MOV.U32 R2, RZ, RZ, c[0x0][0x208] ;  /* 0x00008200ff027624 */ /* 0x000fe200078e00ff */
[----:B------:R-:W-:Y:S01]  /*e980*/  @P1 IADD3 R213, R0, -0x20, RZ ;  /* 0xffffffe000d51810 */ /* 0x000fe20007ffe0ff */
[----:B------:R-:W-:Y:S01]  /*e990*/  IMAD.IADD R0, R144, 0x1, -R92 ;  /* 0x0000000190007824 */ /* 0x000fe200078e0a5c */
[----:B------:R-:W3:Y:S01]  /*e9a0*/  LDSM.16.M88.4 R28, [R208+0x3d00] ;  /* 0x003d0000d01c783b */ /* 0x000ee20000000200 */
[----:B------:R-:W-:Y:S02]  /*e9b0*/  LOP3.LUT P1, RZ, R24, 0x2, RZ, 0xc0, !PT ;  /* 0x0000000218ff7812 */ /* 0x000fe4000782c0ff */
[C---:B------:R-:W-:Y:S01]  /*e9c0*/  SHF.L.U64.HI R7, R2.reuse, R111, c[0x0][0x20c] ;  /* 0x0000830002077619 */ /* 0x040fe2000001026f */
[----:B------:R-:W4:Y:S01]  /*e9d0*/  LDSM.16.M88.4 R12, [R211+0x6100] ;  /* 0x00610000d30c783b */ /* 0x000f220000000200 */
[----:B------:R-:W-:Y:S01]  /*e9e0*/  IMAD.SHL.U32 R2, R2, 0x40, RZ ;  /* 0x0000004002027824 */ /* 0x000fe200078e00ff */
[----:B------:R-:W-:-:S02]  /*e9f0*/  ISETP.LT.OR P3, PT, R0, 0x1, P5 ;  /* 0x000000010000780c */ /* 0x000fc40002f61670 */
[----:B------:R-:W-:Y:S01]  /*ea00*/  ISETP.LT.OR P2, PT, R0, 0x1, !P1 ;  /* 0x000000010000780c */ /* 0x000fe20004f41670 */
[----:B------:R-:W-:Y:S01]  /*ea10*/  LDSM.16.M88.4 R44, [R213] ;  /* 0x00000000d52c783b */ /* 0x000fe20000000200 */
[----:B------:R-:W-:Y:S02]  /*ea20*/  IADD3 R18, P0, R2, R16, RZ ;  /* 0x0000001002127210 */ /* 0x000fe40007f1e0ff */
[----:B------:R-:W-:Y:S01]  /*ea30*/  ISETP.LT.OR P1, PT, R0, 0x21, !P1 ;  /* 0x000000210000780c */ /* 0x000fe20004f21670 */
[----:B------:R-:W3:Y:S01]  /*ea40*/  LDSM.16.M88.4 R20, [R212+0x6100] ;  /* 0x00610000d414783b */ /* 0x000ee20000000200 */
[----:B------:R-:W-:Y:S01]  /*ea50*/  LOP3.LUT R2, R151, 0xffffffe0, RZ, 0xc0, !PT ;  /* 0xffffffe097027812 */ /* 0x000fe200078ec0ff */
[----:B------:R-:W-:Y:S01]  /*ea60*/  IMAD.X R19, R7, 0x1, R17, P0 ;  /* 0x0000000107137824 */ /* 0x000fe200000e0611 */
[----:B------:R-:W-:Y:S01]  /*ea70*/  LOP3.LUT P0, RZ, R24, 0x4, RZ, 0xc0, !PT ;  /* 0x0000000418ff7812 */ /* 0x000fe2000780c0ff */
[----:B------:R-:W4:Y:S02]  /*ea80*/  LDSM.16.M88.4 R4, [R212+0x7100] ;  /* 0x00710000d404783b */ /* 0x000f240000000200 */
[----:B------:R-:W-:-:S02]  /*ea90*/  IMAD.IADD R2, R163, 0x1, -R2 ;  /* 0x00000001a3027824 */ /* 0x000fc400078e0a02 */
[----:B------:R-:W-:Y:S04]  /*eaa0*/  LDSM.16.M88.4 R56, [R213+0x400] ;  /* 0x00040000d538783b */ /* 0x000fe80000000200 */
[----:B------:R-:W4:Y:S04]  /*eab0*/  LDSM.16.M88.4 R52, [R213+0x800] ;  /* 0x00080000d534783b */ /* 0x000f280000000200 */
[----:B------:R-:W4:Y:S01]  /*eac0*/  LDSM.16.M88.4 R48, [R213+0xc00] ;  /* 0x000c0000d530783b */ /* 0x000f220000000200 */
[----:B-1----:R-:W-:Y:S03]  /*ead0*/  HMMA.16816.F32.BF16 R84, R8, R40, RZ ;  /* 0x000000280854723c */ /* 0x002fe600000418ff */
[----:B------:R-:W-:Y:S01]  /*eae0*/  @!PT LDS RZ, [RZ] ;  /* 0x00000000fffff984 */ /* 0x000fe20000000800 */
[----:B------:R-:W-:Y:S01]  /*eaf0*/  @!PT LDS RZ, [RZ] ;  /* 0x00000000fffff984 */ /* 0x000fe20000000800 */
[----:B------:R-:W-:Y:S01]  /*eb00*/  @!PT LDS RZ, [RZ] ;  /* 0x00000000fffff984 */ /* 0x000fe20000000800 */
[----:B------:R1:W-:Y:S01]  /*eb10*/  LDGSTS.E.BYPASS.LTC128B.128 [R226+0x100], [R16.64], !P3 ;  /* 0x0010000010e27fae */ /* 0x0003e2000d901d46 */
[----:B------:R-:W-:-:S03]  /*eb20*/  ISETP.NE.AND P3, PT, R112, RZ, PT ;  /* 0x000000ff7000720c */ /* 0x000fc60003f65270 */
[----:B------:R1:W-:Y:S01]  /*eb30*/  LDGSTS.E.BYPASS.LTC128B.128 [R226+0x1100], [R16.64+0x40], !P2 ;  /* 0x0110004010e27fae */ /* 0x0003e2000d101d46 */
[C---:B------:R-:W-:Y:S01]  /*eb40*/  ISETP.LT.OR P2, PT, R0.reuse, 0x1, !P0 ;  /* 0x000000010000780c */ /* 0x040fe20004741670 */
[----:B------:R-:W-:Y:S01]  /*eb50*/  HMMA.16816.F32.BF16 R88, R8, R36, RZ ;  /* 0x000000240858723c */ /* 0x000fe200000418ff */
[----:B------:R-:W-:-:S07]  /*eb60*/  ISETP.LT.OR P0, PT, R0, 0x21, !P0 ;  /* 0x000000210000780c */ /* 0x000fce0004701670 */
[----:B--2---:R-:W-:Y:S04]  /*eb70*/  HMMA.16816.F32.BF16 R80, R8, R32, RZ ;  /* 0x000000200850723c */ /* 0x004fe800000418ff */
[----:B------:R1:W-:Y:S01]  /*eb80*/  LDGSTS.E.BYPASS.LTC128B.128 [R226+0x2100], [R16.64+0x80], !P2 ;  /* 0x0210008010e27fae */ /* 0x0003e2000d101d46 */
[----:B------:R-:W-:-:S03]  /*eb90*/  ISETP.LT.OR P2, PT, R0, 0x21, P5 ;  /* 0x000000210000780c */ /* 0x000fc60002f41670 */
[C---:B---3--:R-:W-:Y:S08]  /*eba0*/  HMMA.16816.F32.BF16 R76, R8.reuse, R28, RZ ;  /* 0x0000001c084c723c */ /* 0x048ff000000418ff */
[----:B------:R-:W-:Y:S02]  /*ebb0*/  HMMA.16816.F32.BF16 R60, R8, R42, RZ ;  /* 0x0000002a083c723c */ /* 0x000fe400000418ff */
[----:B------:R1:W-:Y:S01]  /*ebc0*/  LDGSTS.E.BYPASS.LTC128B.128 [R226+0x900], [R18.64], !P2 ;  /* 0x0090000012e27fae */ /* 0x0003e2000d101d46 */
[----:B------:R-:W-:-:S03]  /*ebd0*/  ISETP.GE.AND P2, PT, R153, 0x2, PT ;  /* 0x000000029900780c */ /* 0x000fc60003f46270 */
[----:B------:R1:W-:Y:S02]  /*ebe0*/  LDGSTS.E.BYPASS.LTC128B.128 [R226+0x1900], [R18.64+0x40], !P1 ;  /* 0x0190004012e27fae */ /* 0x0003e4000c901d46 */
[C---:B------:R-:W-:Y:S02]  /*ebf0*/  HMMA.16816.F32.BF16 R72, R8.reuse, R38, RZ ;  /* 0x000000260848723c */ /* 0x040fe400000418ff */
[----:B------:R1:W-:Y:S04]  /*ec00*/  LDGSTS.E.BYPASS.LTC128B.128 [R226+0x2900], [R18.64+0x80], !P0 ;  /* 0x0290008012e27fae */ /* 0x0003e8000c101d46 */
[----:B------:R-:W-:Y:S02]  /*ec10*/  LDSM.16.M88.4 R24, [R211+0x9100] ;  /* 0x00910000d318783b */ /* 0x000fe40000000200 */
[C---:B------:R-:W-:Y:S02]  /*ec20*/  HMMA.16816.F32.BF16 R68, R8.reuse, R34, RZ ;  /* 0x000000220844723c */ /* 0x040fe400000418ff */
[----:B------:R-:W0:Y:S06]  /*ec30*/  LDGDEPBAR ;  /* 0x00000000000079af */ /* 0x000e2c0000000000 */
[----:B------:R-:W-:Y:S08]  /*ec40*/  HMMA.16816.F32.BF16 R64, R8, R30, RZ ;  /* 0x0000001e0840723c */ /* 0x000ff000000418ff */
[C---:B----4-:R-:W-:Y:S01]  /*ec50*/  HMMA.16816.F32.BF16 R8, R12.reuse, R42, RZ ;  /* 0x0000002a0c08723c */ /* 0x050fe200000418ff */
[----:B-1----:R-:W-:Y:S07]  /*ec60*/  LDSM.16.M88.4 R16, [R212+0x8100] ;  /* 0x00810000d410783b */ /* 0x002fee0000000200 */
[C---:B------:R-:W-:Y:S08]  /*ec70*/  HMMA.16816.F32.BF16 R104, R12.reuse, R40, RZ ;  /* 0x000000280c68723c */ /* 0x040ff000000418ff */
[C---:B------:R-:W-:Y:S08]  /*ec80*/  HMMA.16816.F32.BF16 R100, R12.reuse, R36, RZ ;  /* 0x000000240c64723c */ /* 0x040ff000000418ff */
[C---:B------:R-:W-:Y:S08]  /*ec90*/  HMMA.16816.F32.BF16 R108, R12.reuse, R38, RZ ;  /* 0x000000260c6c723c */ /* 0x040ff000000418ff */
[C---:B------:R-:W-:Y:S08]  /*eca0*/  HMMA.16816.F32.BF16 R96, R12.reuse, R32, RZ ;  /* 0x000000200c60723c */ /* 0x040ff000000418ff */
[C---:B------:R-:W-:Y:S01]  /*ecb0*/  HMMA.16816.F32.BF16 R92, R12.reuse, R34, RZ ;  /* 0x000000220c5c723c */ /* 0x040fe200000418ff */
[----:B------:R-:W-:Y:S07]  /*ecc0*/  LDSM.16.M88.4 R32, [R208+0x4100] ;  /* 0x00410000d020783b */ /* 0x000fee0000000200 */
[C---:B------:R-:W-:Y:S08]  /*ecd0*/  HMMA.16816.F32.BF16 R40, R12.reuse, R28, RZ ;  /* 0x0000001c0c28723c */ /* 0x040ff000000418ff */
[----:B------:R-:W-:Y:S01]  /*ece0*/  HMMA.16816.F32.BF16 R36, R12, R30, RZ ;  /* 0x0000001e0c24723c */ /* 0x000fe200000418ff */
[----:B------:R-:W1:Y:S07]  /*ecf0*/  LDSM.16.M88.4 R28, [R211+0x8100] ;  /* 0x00810000d31c783b */ /* 0x000e6e0000000200 */
[----:B------:R-:W-:Y:S08]  /*ed00*/  HMMA.16816.F32.BF16 R8, R20, R46, R8 ;  /* 0x0000002e1408723c */ /* 0x000ff00000041808 */
[C---:B------:R-:W-:Y:S08]  /*ed10*/  HMMA.16816.F32.BF16 R12, R4.reuse, R44, R84 ;  /* 0x0000002c040c723c */ /* 0x040ff00000041854 */
[----:B------:R-:W-:Y:S01]  /*ed20*/  HMMA.16816.F32.BF16 R124, R4, R46, R60 ;  /* 0x0000002e047c723c */ /* 0x000fe2000004183c */
[----:B------:R-:W2:Y:S07]  /*ed30*/  LDSM.16.M88.4 R60, [R213+0x1000] ;  /* 0x00100000d53c783b */ /* 0x000eae0000000200 */
[----:B------:R-:W-:Y:S08]  /*ed40*/  HMMA.16816.F32.BF16 R44, R20, R44, R104 ;  /* 0x0000002c142c723c */ /* 0x000ff00000041868 */
[C---:B------:R-:W-:Y:S08]  /*ed50*/  HMMA.16816.F32.BF16 R84, R4.reuse, R52, R80 ;  /* 0x000000340454723c */ /* 0x040ff00000041850 */
[C---:B------:R-:W-:Y:S08]  /*ed60*/  HMMA.16816.F32.BF16 R116, R4.reuse, R56, R88 ;  /* 0x000000380474723c */ /* 0x040ff00000041858 */
[C---:B------:R-:W-:Y:S08]  /*ed70*/  HMMA.16816.F32.BF16 R76, R4.reuse, R48, R76 ;  /* 0x00000030044c723c */ /* 0x040ff0000004184c */
[C---:B------:R-:W-:Y:S01]  /*ed80*/  HMMA.16816.F32.BF16 R80, R4.reuse, R58, R72 ;  /* 0x0000003a0450723c */ /* 0x040fe20000041848 */
[----:B------:R-:W-:Y:S07]  /*ed90*/  LDSM.16.M88.4 R72, [R208+0x4900] ;  /* 0x00490000d048783b */ /* 0x000fee0000000200 */
[C---:B------:R-:W-:Y:S01]  /*eda0*/  HMMA.16816.F32.BF16 R120, R4.reuse, R54, R68 ;  /* 0x000000360478723c */ /* 0x040fe20000041844 */
[----:B------:R-:W-:Y:S07]  /*edb0*/  LDSM.16.M88.4 R68, [R208+0x4d00] ;  /* 0x004d0000d044783b */ /* 0x000fee0000000200 */
[----:B------:R-:W-:Y:S01]  /*edc0*/  HMMA.16816.F32.BF16 R112, R4, R50, R64 ;  /* 0x000000320470723c */ /* 0x000fe20000041840 */
[----:B------:R-:W-:Y:S07]  /*edd0*/  LDSM.16.M88.4 R64, [R208+0x4500] ;  /* 0x00450000d040783b */ /* 0x000fee0000000200 */
[----:B-1----:R-:W-:Y:S01]  /*ede0*/  HMMA.16816.F32.BF16 R4, R28, R34, R8 ;  /* 0x000000221c04723c */ /* 0x002fe20000041808 */
[----:B------:R-:W-:Y:S07]  /*edf0*/  LDSM.16.M88.4 R8, [R211+0xa100] ;  /* 0x00a10000d308783b */ /* 0x000fee0000000200 */
[C---:B------:R-:W-:Y:S08]  /*ee00*/  HMMA.16816.F32.BF16 R128, R20.reuse, R52, R96 ;  /* 0x000000341480723c */ /* 0x040ff00000041860 */
[----:B------:R-:W-:Y:S08]  /*ee10*/  HMMA.16816.F32.BF16 R104, R20, R54, R92 ;  /* 0x000000361468723c */ /* 0x000ff0000004185c */
[----:B------:R-:W-:Y:S01]  /*ee20*/  HMMA.16816.F32.BF16 R52, R24, R32, R12 ;  /* 0x000000201834723c */ /* 0x000fe2000004180c */
[----:B------:R-:W1:Y:S07]  /*ee30*/  LDSM.16.M88.4 R12, [R212+0x9100] ;  /* 0x00910000d40c783b */ /* 0x000e6e0000000200 */
[----:B------:R-:W-:Y:S01]  /*ee40*/  HMMA.16816.F32.BF16 R132, R20, R48, R40 ;  /* 0x000000301484723c */ /* 0x000fe20000041828 */
[----:B------:R-:W3:Y:S07]  /*ee50*/  LDSM.16.M88.4 R40, [R208+0x5100] ;  /* 0x00510000d028783b */ /* 0x000eee0000000200 */
[----:B------:R-:W-:Y:S08]  /*ee60*/  HMMA.16816.F32.BF16 R44, R28, R32, R44 ;  /* 0x000000201c2c723c */ /* 0x000ff0000004182c */
[C---:B------:R-:W-:Y:S08]  /*ee70*/  HMMA.16816.F32.BF16 R88, R20.reuse, R56, R100 ;  /* 0x000000381458723c */ /* 0x040ff00000041864 */
[C---:B------:R-:W-:Y:S08]  /*ee80*/  HMMA.16816.F32.BF16 R96, R20.reuse, R58, R108 ;  /* 0x0000003a1460723c */ /* 0x040ff0000004186c */
[----:B------:R-:W-:Y:S01]  /*ee90*/  HMMA.16816.F32.BF16 R92, R20, R50, R36 ;  /* 0x00000032145c723c */ /* 0x000fe20000041824 */
[----:B------:R-:W-:Y:S07]  /*eea0*/  LDSM.16.M88.4 R36, [R213+0x2000] ;  /* 0x00200000d524783b */ /* 0x000fee0000000200 */
[----:B--2---:R-:W-:Y:S01]  /*eeb0*/  HMMA.16816.F32.BF16 R20, R16, R62, R4 ;  /* 0x0000003e1014723c */ /* 0x004fe20000041804 */
[----:B------:R-:W2:Y:S07]  /*eec0*/  LDSM.16.M88.4 R4, [R211+0xb100] ;  /* 0x00b10000d304783b */ /* 0x000eae0000000200 */
[----:B------:R-:W-:Y:S01]  /*eed0*/  HMMA.16816.F32.BF16 R56, R24, R34, R124 ;  /* 0x000000221838723c */ /* 0x000fe2000004187c */
[----:B------:R-:W4:Y:S07]  /*eee0*/  LDSM.16.M88.4 R32, [R212+0xa100] ;  /* 0x00a10000d420783b */ /* 0x000f2e0000000200 */
[-C--:B------:R-:W-:Y:S08]  /*eef0*/  HMMA.16816.F32.BF16 R48, R16, R60.reuse, R44 ;  /* 0x0000003c1030723c */ /* 0x080ff0000004182c */
[----:B-1----:R-:W-:Y:S08]  /*ef00*/  HMMA.16816.F32.BF16 R52, R12, R60, R52 ;  /* 0x0000003c0c34723c */ /* 0x002ff00000041834 */
[C---:B---3--:R-:W-:Y:S01]  /*ef10*/  HMMA.16816.F32.BF16 R44, R8.reuse, R42, R20 ;  /* 0x0000002a082c723c */ /* 0x048fe20000041814 */
[----:B------:R-:W1:Y:S07]  /*ef20*/  LDSM.16.M88.4 R20, [R212+0xb100] ;  /* 0x00b10000d414783b */ /* 0x000e6e0000000200 */
[----:B------:R-:W-:Y:S08]  /*ef30*/  HMMA.16816.F32.BF16 R48, R8, R40, R48 ;  /* 0x000000280830723c */ /* 0x000ff00000041830 */
[C---:B------:R-:W-:Y:S08]  /*ef40*/  HMMA.16816.F32.BF16 R116, R24.reuse, R64, R116 ;  /* 0x000000401874723c */ /* 0x040ff00000041874 */
[C---:B------:R-:W-:Y:S08]  /*ef50*/  HMMA.16816.F32.BF16 R136, R24.reuse, R72, R84 ;  /* 0x000000481888723c */ /* 0x040ff00000041854 */
[C---:B------:R-:W-:Y:S08]  /*ef60*/  HMMA.16816.F32.BF16 R140, R24.reuse, R68, R76 ;  /* 0x00000044188c723c */ /* 0x040ff0000004184c */
[C---:B------:R-:W-:Y:S08]  /*ef70*/  HMMA.16816.F32.BF16 R100, R24.reuse, R66, R80 ;  /* 0x000000421864723c */ /* 0x040ff00000041850 */
[C---:B------:R-:W-:Y:S08]  /*ef80*/  HMMA.16816.F32.BF16 R120, R24.reuse, R74, R120 ;  /* 0x0000004a1878723c */ /* 0x040ff00000041878 */
[----:B------:R-:W-:Y:S01]  /*ef90*/  HMMA.16816.F32.BF16 R124, R24, R70, R112 ;  /* 0x00000046187c723c */ /* 0x000fe20000041870 */
[----:B------:R-:W3:Y:S07]  /*efa0*/  LDSM.16.M88.4 R24, [R213+0x1400] ;  /* 0x00140000d518783b */ /* 0x000eee0000000200 */
[----:B--2---:R-:W-:Y:S08]  /*efb0*/  HMMA.16816.F32.BF16 R52, R4, R40, R52 ;  /* 0x000000280434723c */ /* 0x004ff00000041834 */
[----:B------:R-:W-:Y:S08]  /*efc0*/  HMMA.16816.F32.BF16 R56, R12, R62, R56 ;  /* 0x0000003e0c38723c */ /* 0x000ff00000041838 */
[----:B----4-:R-:W-:Y:S01]  /*efd0*/  HMMA.16816.F32.BF16 R76, R32, R38, R44 ;  /* 0x00000026204c723c */ /* 0x010fe2000004182c */
[----:B------:R-:W-:Y:S07]  /*efe0*/  LDSM.16.M88.4 R44, [R213+0x1800] ;  /* 0x00180000d52c783b */ /* 0x000fee0000000200 */
[C---:B------:R-:W-:Y:S08]  /*eff0*/  HMMA.16816.F32.BF16 R80, R28.reuse, R64, R88 ;  /* 0x000000401c50723c */ /* 0x040ff00000041858 */
[C---:B------:R-:W-:Y:S08]  /*f000*/  HMMA.16816.F32.BF16 R112, R28.reuse, R68, R132 ;  /* 0x000000441c70723c */ /* 0x040ff00000041884 */
[----:B------:R-:W-:Y:S01]  /*f010*/  HMMA.16816.F32.BF16 R108, R28, R70, R92 ;  /* 0x000000461c6c723c */ /* 0x000fe2000004185c */
[----:B------:R-:W-:-:S07]  /*f020*/  FMUL.FTZ R0, R76, c[0x0][0x320] ;  /* 0x0000c8004c007a20 */ /* 0x000fce0000410000 */
[----:B------:R-:W-:Y:S08]  /*f030*/  HMMA.16816.F32.BF16 R68, R32, R36, R48 ;  /* 0x000000242044723c */ /* 0x000ff00000041830 */
[C---:B------:R-:W-:Y:S08]  /*f040*/  HMMA.16816.F32.BF16 R84, R28.reuse, R66, R96 ;  /* 0x000000421c54723c */ /* 0x040ff00000041860 */
[C---:B------:R-:W-:Y:S01]  /*f050*/  HMMA.16816.F32.BF16 R88, R28.reuse, R72, R128 ;  /* 0x000000481c58723c */ /* 0x040fe20000041880 */
[----:B------:R2:W-:Y:S07]  /*f060*/  MUFU.TANH R130, R0 ;  /* 0x0000000000827308 */ /* 0x0005ee0000002400 */
[----:B------:R-:W-:Y:S01]  /*f070*/  HMMA.16816.F32.BF16 R104, R28, R74, R104 ;  /* 0x0000004a1c68723c */ /* 0x000fe20000041868 */
[----:B------:R-:W4:Y:S07]  /*f080*/  LDSM.16.M88.4 R28, [R208+0x5500] ;  /* 0x00550000d01c783b */ /* 0x000f2e0000000200 */
[----:B-1----:R-:W-:Y:S01]  /*f090*/  HMMA.16816.F32.BF16 R64, R20, R36, R52 ;  /* 0x000000241440723c */ /* 0x002fe20000041834 */
[----:B--2---:R-:W-:-:S04]  /*f0a0*/  FMUL.FTZ R0, R77, c[0x0][0x320] ;  /* 0x0000c8004d007a20 */ /* 0x004fc80000410000 */
[----:B------:R1:W-:Y:S03]  /*f0b0*/  MUFU.TANH R129, R0 ;  /* 0x0000000000817308 */ /* 0x0003e60000002400 */
[----:B------:R-:W-:Y:S01]  /*f0c0*/  HMMA.16816.F32.BF16 R48, R4, R42, R56 ;  /* 0x0000002a0430723c */ /* 0x000fe20000041838 */
[----:B------:R-:W-:Y:S07]  /*f0d0*/  LDSM.16.M88.4 R40, [R213+0x1c00] ;  /* 0x001c0000d528783b */ /* 0x000fee0000000200 */
[----:B---3--:R-:W-:Y:S01]  /*f0e0*/  HMMA.16816.F32.BF16 R56, R16, R24, R80 ;  /* 0x000000181038723c */ /* 0x008fe20000041850 */
[----:B-1----:R-:W-:-:S07]  /*f0f0*/  FMUL.FTZ R0, R69, c[0x0][0x320] ;  /* 0x0000c80045007a20 */ /* 0x002fce0000410000 */
[C---:B------:R-:W-:Y:S01]  /*f100*/  HMMA.16816.F32.BF16 R60, R12.reuse, R24, R116 ;  /* 0x000000180c3c723c */ /* 0x040fe20000041874 */
[----:B------:R1:W-:Y:S07]  /*f110*/  MUFU.TANH R128, R0 ;  /* 0x0000000000807308 */ /* 0x0003ee0000002400 */
[-C--:B------:R-:W-:Y:S08]  /*f120*/  HMMA.16816.F32.BF16 R100, R12, R26.reuse, R100 ;  /* 0x0000001a0c64723c */ /* 0x080ff00000041864 */
[----:B------:R-:W-:Y:S01]  /*f130*/  HMMA.16816.F32.BF16 R52, R16, R26, R84 ;  /* 0x0000001a1034723c */ /* 0x000fe20000041854 */
[----:B-1----:R-:W-:Y:S01]  /*f140*/  FMUL.FTZ R0, R68, c[0x0][0x320] ;  /* 0x0000c80044007a20 */ /* 0x002fe20000410000 */
[----:B------:R-:W1:Y:S03]  /*f150*/  LDSM.16.M88.4 R24, [R213+0x2400] ;  /* 0x00240000d518783b */ /* 0x000e660000000200 */
[----:B------:R2:W3:Y:S03]  /*f160*/  MUFU.TANH R119, R0 ;  /* 0x0000000000777308 */ /* 0x0004e60000002400 */
[----:B------:R-:W-:Y:S08]  /*f170*/  HMMA.16816.F32.BF16 R36, R20, R38, R48 ;  /* 0x000000261424723c */ /* 0x000ff00000041830 */
[----:B----4-:R-:W-:Y:S01]  /*f180*/  HMMA.16816.F32.BF16 R48, R8, R28, R56 ;  /* 0x0000001c0830723c */ /* 0x010fe20000041838 */
[----:B--2---:R-:W-:-:S07]  /*f190*/  FMUL.FTZ R0, R67, c[0x0][0x320] ;  /* 0x0000c80043007a20 */ /* 0x004fce0000410000 */
[----:B------:R-:W-:Y:S01]  /*f1a0*/  HMMA.16816.F32.BF16 R92, R12, R46, R120 ;  /* 0x0000002e0c5c723c */ /* 0x000fe20000041878 */
[----:B------:R2:W-:Y:S07]  /*f1b0*/  MUFU.TANH R131, R0 ;  /* 0x0000000000837308 */ /* 0x0005ee0000002400 */
[----:B------:R-:W-:Y:S08]  /*f1c0*/  HMMA.16816.F32.BF16 R52, R8, R30, R52 ;  /* 0x0000001e0834723c */ /* 0x000ff00000041834 */
[----:B------:R-:W-:Y:S01]  /*f1d0*/  HMMA.16816.F32.BF16 R84, R12, R44, R136 ;  /* 0x0000002c0c54723c */ /* 0x000fe20000041888 */
[----:B--2---:R-:W-:-:S04]  /*f1e0*/  FMUL.FTZ R0, R71, c[0x0][0x320] ;  /* 0x0000c80047007a20 */ /* 0x004fc80000410000 */
[----:B------:R2:W-:Y:S03]  /*f1f0*/  MUFU.TANH R132, R0 ;  /* 0x0000000000847308 */ /* 0x0005e60000002400 */
[----:B-1----:R-:W-:Y:S08]  /*f200*/  HMMA.16816.F32.BF16 R72, R32, R24, R48 ;  /* 0x000000182048723c */ /* 0x002ff00000041830 */
[----:B------:R-:W-:Y:S01]  /*f210*/  HMMA.16816.F32.BF16 R48, R4, R28, R60 ;  /* 0x0000001c0430723c */ /* 0x000fe2000004183c */
[----:B--2---:R-:W-:-:S07]  /*f220*/  FMUL.FTZ R0, R64, c[0x0][0x320] ;  /* 0x0000c80040007a20 */ /* 0x004fce0000410000 */
[C---:B------:R-:W-:Y:S01]  /*f230*/  HMMA.16816.F32.BF16 R96, R12.reuse, R40, R140 ;  /* 0x000000280c60723c */ /* 0x040fe2000004188c */
[----:B------:R1:W-:Y:S07]  /*f240*/  MUFU.TANH R118, R0 ;  /* 0x0000000000767308 */ /* 0x0003ee0000002400 */
[----:B------:R-:W-:Y:S01]  /*f250*/  HMMA.16816.F32.BF16 R80, R12, R42, R124 ;  /* 0x0000002a0c50723c */ /* 0x000fe2000004187c */
[----:B------:R-:W2:Y:S07]  /*f260*/  LDSM.16.M88.4 R12, [R208+0x5900] ;  /* 0x00590000d00c783b */ /* 0x000eae0000000200 */
        /* <DEDUP_REMOVED lines=10> */
[----:B-1----:R-:W-:-:S04]  /*f310*/  FMUL.FTZ R0, R36, c[0x0][0x320] ;  /* 0x0000c80024007a20 */ /* 0x002fc80000410000 */
[----:B------:R1:W-:Y:S03]  /*f320*/  MUFU.TANH R117, R0 ;  /* 0x0000000000757308 */ /* 0x0003e60000002400 */
[----:B------:R-:W-:Y:S01]  /*f330*/  HMMA.16816.F32.BF16 R48, R16, R42, R108 ;  /* 0x0000002a1030723c */ /* 0x000fe2000004186c */
[----:B------:R-:W-:Y:S07]  /*f340*/  LDSM.16.M88.4 R40, [R213+0x2800] ;  /* 0x00280000d528783b */ /* 0x000fee0000000200 */
[----:B------:R-:W-:Y:S01]  /*f350*/  HMMA.16816.F32.BF16 R28, R20, R26, R28 ;  /* 0x0000001a141c723c */ /* 0x000fe2000004181c */
[----:B-1----:R-:W-:-:S07]  /*f360*/  FMUL.FTZ R0, R37, c[0x0][0x320] ;  /* 0x0000c80025007a20 */ /* 0x002fce0000410000 */
[----:B--2---:R-:W-:Y:S01]  /*f370*/  HMMA.16816.F32.BF16 R16, R8, R12, R76 ;  /* 0x0000000c0810723c */ /* 0x004fe2000004184c */
[----:B------:R1:W-:Y:S02]  /*f380*/  MUFU.TANH R116, R0 ;  /* 0x0000000000747308 */ /* 0x0003e40000002400 */
[----:B-1----:R-:W-:-:S06]  /*f390*/  FMUL.FTZ R0, R38, c[0x0][0x320] ;  /* 0x0000c80026007a20 */ /* 0x002fcc0000410000 */
[----:B------:R1:W-:Y:S02]  /*f3a0*/  MUFU.TANH R91, R0 ;  /* 0x00000000005b7308 */ /* 0x0003e40000002400 */
[----:B-1----:R-:W-:Y:S02]  /*f3b0*/  FMUL.FTZ R0, R39, c[0x0][0x320] ;  /* 0x0000c80027007a20 */ /* 0x002fe40000410000 */
[----:B------:R-:W1:Y:S04]  /*f3c0*/  LDSM.16.M88.4 R36, [R208+0x5d00] ;  /* 0x005d0000d024783b */ /* 0x000e680000000200 */
[----:B------:R2:W-:Y:S02]  /*f3d0*/  MUFU.TANH R90, R0 ;  /* 0x00000000005a7308 */ /* 0x0005e40000002400 */
[----:B--2---:R-:W-:-:S06]  /*f3e0*/  FMUL.FTZ R0, R65, c[0x0][0x320] ;  /* 0x0000c80041007a20 */ /* 0x004fcc0000410000 */
[----:B------:R2:W-:Y:S02]  /*f3f0*/  MUFU.TANH R88, R0 ;  /* 0x0000000000587308 */ /* 0x0005e40000002400 */
[----:B--2---:R-:W-:Y:S02]  /*f400*/  FMUL.FTZ R0, R66, c[0x0][0x320] ;  /* 0x0000c80042007a20 */ /* 0x004fe40000410000 */
[C---:B------:R-:W-:Y:S04]  /*f410*/  HMMA.16816.F32.BF16 R64, R4.reuse, R12, R84 ;  /* 0x0000000c0440723c */ /* 0x040fe80000041854 */
[----:B------:R2:W-:Y:S04]  /*f420*/  MUFU.TANH R89, R0 ;  /* 0x0000000000597308 */ /* 0x0005e80000002400 */
[C---:B-1----:R-:W-:Y:S08]  /*f430*/  HMMA.16816.F32.BF16 R96, R4.reuse, R36, R96 ;  /* 0x000000240460723c */ /* 0x042ff00000041860 */
[----:B------:R-:W-:Y:S01]  /*f440*/  HMMA.16816.F32.BF16 R80, R4, R38, R80 ;  /* 0x000000260450723c */ /* 0x000fe20000041850 */
[----:B--2---:R-:W-:-:S04]  /*f450*/  FMUL.FTZ R0, R70, c[0x0][0x320] ;  /* 0x0000c80046007a20 */ /* 0x004fc80000410000 */
[----:B------:R1:W-:Y:S03]  /*f460*/  MUFU.TANH R104, R0 ;  /* 0x0000000000687308 */ /* 0x0003e60000002400 */
[-C--:B------:R-:W-:Y:S07]  /*f470*/  HMMA.16816.F32.BF16 R68, R4, R14.reuse, R92 ;  /* 0x0000000e0444723c */ /* 0x080fee000004185c */
[----:B------:R-:W-:Y:S01]  /*f480*/  SHF.R.S32.HI R4, RZ, 0x1f, R150 ;  /* 0x0000001fff047819 */ /* 0x000fe20000011496 */
[----:B------:R-:W-:Y:S01]  /*f490*/  FMUL.FTZ R7, R28, c[0x0][0x320] ;  /* 0x0000c8001c077a20 */ /* 0x000fe20000410000 */
[----:B------:R-:W-:Y:S01]  /*f4a0*/  SHF.R.S32.HI R5, RZ, 0x1f, R2 ;  /* 0x0000001fff057819 */ /* 0x000fe20000011402 */
[----:B------:R-:W-:Y:S02]  /*f4b0*/  HMMA.16816.F32.BF16 R12, R8, R14, R56 ;  /* 0x0000000e080c723c */ /* 0x000fe40000041838 */
[----:B------:R-:W-:Y:S01]  /*f4c0*/  MUFU.TANH R59, R7 ;  /* 0x00000007003b7308 */ /* 0x000fe20000002400 */
[----:B-1----:R-:W-:-:S05]  /*f4d0*/  FMUL.FTZ R0, R72, c[0x0][0x320] ;  /* 0x0000c80048007a20 */ /* 0x002fca0000410000 */
[----:B------:R-:W-:Y:S02]  /*f4e0*/  HMMA.16816.F32.BF16 R48, R8, R38, R48 ;  /* 0x000000260830723c */ /* 0x000fe40000041830 */
[----:B------:R1:W2:Y:S02]  /*f4f0*/  MUFU.TANH R136, R0 ;  /* 0x0000000000887308 */ /* 0x0002a40000002400 */
[----:B-1----:R-:W-:-:S06]  /*f500*/  FMUL.FTZ R0, R73, c[0x0][0x320] ;  /* 0x0000c80049007a20 */ /* 0x002fcc0000410000 */
[----:B------:R1:W4:Y:S02]  /*f510*/  MUFU.TANH R137, R0 ;  /* 0x0000000000897308 */ /* 0x0003240000002400 */
[----:B-1----:R-:W-:-:S06]  /*f520*/  FMUL.FTZ R0, R52, c[0x0][0x320] ;  /* 0x0000c80034007a20 */ /* 0x002fcc0000410000 */
[----:B------:R1:W1:Y:S02]  /*f530*/  MUFU.TANH R138, R0 ;  /* 0x00000000008a7308 */ /* 0x0002640000002400 */
[----:B-1----:R-:W-:-:S06]  /*f540*/  FMUL.FTZ R0, R53, c[0x0][0x320] ;  /* 0x0000c80035007a20 */ /* 0x002fcc0000410000 */
[----:B------:R1:W-:Y:S02]  /*f550*/  MUFU.TANH R100, R0 ;  /* 0x0000000000647308 */ /* 0x0003e40000002400 */
[----:B-1----:R-:W-:-:S06]  /*f560*/  FMUL.FTZ R0, R75, c[0x0][0x320] ;  /* 0x0000c8004b007a20 */ /* 0x002fcc0000410000 */
[----:B------:R1:W-:Y:S02]  /*f570*/  MUFU.TANH R84, R0 ;  /* 0x0000000000547308 */ /* 0x0003e40000002400 */
[----:B-1----:R-:W-:-:S06]  /*f580*/  FMUL.FTZ R0, R44, c[0x0][0x320] ;  /* 0x0000c8002c007a20 */ /* 0x002fcc0000410000 */
[----:B------:R1:W1:Y:S02]  /*f590*/  MUFU.TANH R72, R0 ;  /* 0x0000000000487308 */ /* 0x0002640000002400 */
[----:B-1----:R-:W-:-:S06]  /*f5a0*/  FMUL.FTZ R0, R45, c[0x0][0x320] ;  /* 0x0000c8002d007a20 */ /* 0x002fcc0000410000 */
[----:B------:R1:W-:Y:S02]  /*f5b0*/  MUFU.TANH R106, R0 ;  /* 0x00000000006a7308 */ /* 0x0003e40000002400 */
[----:B-1----:R-:W-:-:S06]  /*f5c0*/  FMUL.FTZ R0, R46, c[0x0][0x320] ;  /* 0x0000c8002e007a20 */ /* 0x002fcc0000410000 */
[----:B------:R1:W-:Y:S02]  /*f5d0*/  MUFU.TANH R75, R0 ;  /* 0x00000000004b7308 */ /* 0x0003e40000002400 */
[----:B-1----:R-:W-:Y:S02]  /*f5e0*/  FMUL.FTZ R0, R47, c[0x0][0x320] ;  /* 0x0000c8002f007a20 */ /* 0x002fe40000410000 */
[----:B------:R-:W-:Y:S01]  /*f5f0*/  HMMA.16816.F32.BF16 R44, R8, R36, R60 ;  /* 0x00000024082c723c */ /* 0x000fe2000004183c */
[----:B------:R-:W1:Y:S03]  /*f600*/  LDSM.16.M88.4 R8, [R213+0x2c00] ;  /* 0x002c0000d508783b */ /* 0x000e660000000200 */
[----:B------:R2:W-:Y:S01]  /*f610*/  MUFU.TANH R73, R0 ;  /* 0x0000000000497308 */ /* 0x0005e20000002400 */
[----:B------:R-:W-:-:S04]  /*f620*/  DEPBAR.LE SB0, 0x0 ;  /* 0x000080000000791a */ /* 0x000fc80000000000 */
[----:B------:R-:W-:Y:S01]  /*f630*/  HMMA.16816.F32.BF16 R36, R32, R42, R12 ;  /* 0x0000002a2024723c */ /* 0x000fe2000004180c */
[----:B--2---:R-:W-:-:S04]  /*f640*/  FMUL.FTZ R0, R54, c[0x0][0x320] ;  /* 0x0000c80036007a20 */ /* 0x004fc80000410000 */
[----:B------:R2:W-:Y:S02]  /*f650*/  MUFU.TANH R77, R0 ;  /* 0x00000000004d7308 */ /* 0x0005e40000002400 */
[----:B--2---:R-:W-:Y:S01]  /*f660*/  LEA.HI R0, R4, R150, RZ, 0x2 ;  /* 0x0000009604007211 */ /* 0x004fe200078f10ff */
[----:B------:R-:W-:Y:S02]  /*f670*/  FMUL.FTZ R4, R55, c[0x0][0x320] ;  /* 0x0000c80037047a20 */ /* 0x000fe40000410000 */
[----:B------:R-:W-:Y:S01]  /*f680*/  HMMA.16816.F32.BF16 R52, R32, R40, R16 ;  /* 0x000000282034723c */ /* 0x000fe20000041810 */
[----:B------:R-:W-:Y:S02]  /*f690*/  LOP3.LUT R0, R0, 0xffffffc, RZ, 0xc0, !PT ;  /* 0x0ffffffc00007812 */ /* 0x000fe400078ec0ff */
[----:B------:R2:W-:Y:S03]  /*f6a0*/  MUFU.TANH R76, R4 ;  /* 0x00000004004c7308 */ /* 0x0005e60000002400 */
[----:B------:R-:W-:Y:S01]  /*f6b0*/  IMAD.IADD R6, R150, 0x1, -R0 ;  /* 0x0000000196067824 */ /* 0x000fe200078e0a00 */
[----:B------:R-:W-:Y:S01]  /*f6c0*/  LEA.HI R0, R148, R148, RZ, 0x1 ;  /* 0x0000009494007211 */ /* 0x000fe200078f08ff */
[----:B------:R-:W-:Y:S01]  /*f6d0*/  FMUL.FTZ R16, R29, c[0x0][0x320] ;  /* 0x0000c8001d107a20 */ /* 0x000fe20000410000 */
[-C--:B-1----:R-:W-:Y:S03]  /*f6e0*/  HMMA.16816.F32.BF16 R24, R20, R8.reuse, R96 ;  /* 0x000000081418723c */ /* 0x082fe60000041860 */
[----:B------:R-:W-:Y:S05]  /*f6f0*/  MUFU.TANH R107, R16 ;  /* 0x00000010006b7308 */ /* 0x000fea0000002400 */
[----:B------:R-:W-:Y:S01]  /*f700*/  HMMA.16816.F32.BF16 R44, R32, R8, R44 ;  /* 0x00000008202c723c */ /* 0x000fe2000004182c */
[----:B--2---:R-:W-:-:S04]  /*f710*/  LEA.HI R4, R5, R2, RZ, 0x2 ;  /* 0x0000000205047211 */ /* 0x004fc800078f10ff */
[C---:B------:R-:W-:Y:S02]  /*f720*/  LEA.HI.SX32 R5, R4.reuse, R189, 0x1e ;  /* 0x000000bd04057211 */ /* 0x040fe400078ff2ff */
[----:B------:R-:W-:Y:S01]  /*f730*/  LOP3.LUT R4, R4, 0x7ffffffc, RZ, 0xc0, !PT ;  /* 0x7ffffffc04047812 */ /* 0x000fe200078ec0ff */
[----:B------:R-:W-:Y:S02]  /*f740*/  HMMA.16816.F32.BF16 R32, R32, R10, R48 ;  /* 0x0000000a2020723c */ /* 0x000fe40000041830 */
        /* <DEDUP_REMOVED lines=9> */
[----:B------:R-:W-:Y:S02]  /*f7e0*/  IMAD.MOV.U32 R7, RZ, RZ, -0x40 ;  /* 0xffffffc0ff077424 */ /* 0x000fe400078e00ff */
[----:B------:R-:W-:-:S02]  /*f7f0*/  IMAD R155, R5, 0x8, R0 ;  /* 0x00000008059b7824 */ /* 0x000fc400078e0200 */
[----:B------:R-:W-:Y:S02]  /*f800*/  IMAD R7, R146, R7, 0x1 ;  /* 0x0000000192077424 */ /* 0x000fe400078e0207 */
[----:B------:R-:W-:Y:S01]  /*f810*/  @P4 IMAD.HI.U32 R5, R155, c[0x0][0x2c8], RZ ;  /* 0x0000b2009b054a27 */ /* 0x000fe200078e00ff */
[----:B------:R-:W-:Y:S03]  /*f820*/  STL [R1+0x6c], R155 ;  /* 0x00006c9b01007387 */ /* 0x000fe60000100800 */
[----:B------:R-:W-:Y:S01]  /*f830*/  IMAD.MOV.U32 R0, RZ, RZ, R155 ;  /* 0x000000ffff007224 */ /* 0x000fe200078e009b */
[----:B------:R-:W-:Y:S01]  /*f840*/  @P4 SHF.R.U32.HI R0, RZ, c[0x0][0x2cc], R5 ;  /* 0x0000b300ff004a19 */ /* 0x000fe20000011605 */
[----:B------:R-:W-:Y:S02]  /*f850*/  FMUL.FTZ R5, R74, c[0x0][0x320] ;  /* 0x0000c8004a057a20 */ /* 0x000fe40000410000 */
[----:B------:R-:W-:-:S02]  /*f860*/  IMAD.SHL.U32 R18, R2, 0x2, RZ ;  /* 0x0000000202127824 */ /* 0x000fc400078e00ff */
[----:B-1----:R-:W-:Y:S01]  /*f870*/  FMUL.FTZ R6, R31, c[0x0][0x320] ;  /* 0x0000c8001f067a20 */ /* 0x002fe20000410000 */
[----:B------:R-:W1:Y:S01]  /*f880*/  SHFL.IDX PT, R12, R0, RZ, 0x1c1f ;  /* 0x001c1fff000c7589 */ /* 0x000e6200000e0000 */
[----:B------:R2:W-:Y:S01]  /*f890*/  MUFU.TANH R62, R5 ;  /* 0x00000005003e7308 */ /* 0x0005e20000002400 */
[----:B------:R-:W-:Y:S01]  /*f8a0*/  IADD3 R2, -R18, R7, R190 ;  /* 0x0000000712027210 */ /* 0x000fe20007ffe1be */
[C---:B------:R-:W-:Y:S01]  /*f8b0*/  HMMA.16816.F32.BF16 R28, R20.reuse, R40, R64 ;  /* 0x00000028141c723c */ /* 0x040fe20000041840 */
[----:B------:R-:W1:Y:S01]  /*f8c0*/  SHFL.IDX PT, R13, R0, 0x1, 0x1c1f ;  /* 0x003c1f00000d7f89 */ /* 0x000e6200000e0000 */
[----:B------:R-:W-:Y:S02]  /*f8d0*/  FMUL.FTZ R34, R34, c[0x0][0x320] ;  /* 0x0000c80022227a20 */ /* 0x000fe40000410000 */
[----:B------:R-:W-:Y:S01]  /*f8e0*/  FMUL.FTZ R35, R35, c[0x0][0x320] ;  /* 0x0000c80023237a20 */ /* 0x000fe20000410000 */
[----:B------:R-:W1:Y:S01]  /*f8f0*/  SHFL.IDX PT, R15, R0, 0x2, 0x1c1f ;  /* 0x005c1f00000f7f89 */ /* 0x000e6200000e0000 */
[----:B------:R3:W-:Y:S02]  /*f900*/  MUFU.TANH R101, R6 ;  /* 0x0000000600657308 */ /* 0x0007e40000002400 */
[----:B------:R-:W-:Y:S01]  /*f910*/  HMMA.16816.F32.BF16 R40, R20, R42, R68 ;  /* 0x0000002a1428723c */ /* 0x000fe20000041844 */
[----:B------:R1:W4:Y:S04]  /*f920*/  SHFL.IDX PT, R14, R0, 0x3, 0x1c1f ;  /* 0x007c1f00000e7f89 */ /* 0x00032800000e0000 */
[----:B------:R4:W-:Y:S01]  /*f930*/  STL [R1+0x7c], R18 ;  /* 0x00007c1201007387 */ /* 0x0009e20000100800 */
[----:B--2---:R-:W-:-:S02]  /*f940*/  FMUL.FTZ R5, R52, c[0x0][0x320] ;  /* 0x0000c80034057a20 */ /* 0x004fc40000410000 */
[----:B------:R-:W-:Y:S02]  /*f950*/  HMMA.16816.F32.BF16 R20, R20, R10, R80 ;  /* 0x0000000a1414723c */ /* 0x000fe40000041850 */
[----:B------:R2:W-:Y:S01]  /*f960*/  MUFU.TANH R173, R5 ;  /* 0x0000000500ad7308 */ /* 0x0005e20000002400 */
[----:B---3--:R-:W-:-:S04]  /*f970*/  @P2 SHF.R.S32.HI R6, RZ, 0x1f, R204 ;  /* 0x0000001fff062819 */ /* 0x008fc800000114cc */
[----:B------:R-:W-:Y:S02]  /*f980*/  FMUL.FTZ R11, R27, c[0x0][0x320] ;  /* 0x0000c8001b0b7a20 */ /* 0x000fe40000410000 */
[----:B-1----:R-:W-:Y:S02]  /*f990*/  @P2 IMAD R0, R152, R204, RZ ;  /* 0x000000cc98002224 */ /* 0x002fe400078e02ff */
[----:B--2---:R-:W-:-:S04]  /*f9a0*/  @P2 IMAD.WIDE.U32 R4, R204, R154, R160 ;  /* 0x0000009acc042225 */ /* 0x004fc800078e00a0 */
[----:B------:R-:W-:Y:S01]  /*f9b0*/  @P2 IMAD R0, R6, R154, R0 ;  /* 0x0000009a06002224 */ /* 0x000fe200078e0200 */
[----:B------:R-:W-:Y:S01]  /*f9c0*/  BAR.SYNC.DEFER_BLOCKING 0x0 ;  /* 0x0000000000007b1d */ /* 0x000fe20000010000 */
[C---:B------:R-:W-:Y:S01]  /*f9d0*/  @P2 LEA R16, P0, R4.reuse, c[0x0][0x1c8], 0x1 ;  /* 0x0000720004102a11 */ /* 0x040fe200078008ff */
[----:B------:R-:W-:Y:S02]  /*f9e0*/  FMUL.FTZ R6, R53, c[0x0][0x320] ;  /* 0x0000c80035067a20 */ /* 0x000fe40000410000 */
[----:B------:R-:W-:Y:S02]  /*f9f0*/  @P2 IMAD.IADD R0, R5, 0x1, R0 ;  /* 0x0000000105002824 */ /* 0x000fe400078e0200 */
[----:B------:R1:W-:Y:S03]  /*fa00*/  MUFU.TANH R176, R6 ;  /* 0x0000000600b07308 */ /* 0x0003e60000002400 */
        /* <DEDUP_REMOVED lines=17> */
[----:B------:R-:W-:Y:S01]  /*fb20*/  IMNMX R0, R6, R0, PT ;  /* 0x0000000006007217 */ /* 0x000fe20003800200 */
        /* <DEDUP_REMOVED lines=11> */
[----:B------:R-:W-:Y:S02]  /*fbe0*/  FSEL R53, R128, -INF , P1 ;  /* 0xff80000080357808 */ /* 0x000fe40000800000 */
        /* <DEDUP_REMOVED lines=12> */
[----:B------:R-:W-:Y:S02]  /*fcb0*/  ISETP.GT.AND P0, PT, R2, 0x1, PT ;  /* 0x000000010200780c */ /* 0x000fe40003f04270 */
[----:B------:R-:W-:Y:S02]  /*fcc0*/  FSEL R29, R118, -INF , P1 ;  /* 0xff800000761d7808 */ /* 0x000fe40000800000 */
[----:B------:R-:W-:Y:S02]  /*fcd0*/  FSEL R36, R88, -INF , P0 ;  /* 0xff80000058247808 */ /* 0x000fe40000000000 */
[C---:B------:R-:W-:Y:S02]  /*fce0*/  ISETP.GT.AND P1, PT, R2.reuse, 0x8, PT ;  /* 0x000000080200780c */ /* 0x040fe40003f24270 */
[----:B------:R-:W-:Y:S01]  /*fcf0*/  ISETP.GT.AND P0, PT, R2, 0x9, PT ;  /* 0x000000090200780c */ /* 0x000fe20003f04270 */
[----:B--2---:R-:W-:Y:S01]  /*fd00*/  FMUL.FTZ R6, R40, c[0x0][0x320] ;  /* 0x0000c80028067a20 */ /* 0x004fe20000410000 */
[----:B------:R-:W-:-:S02]  /*fd10*/  FSEL R37, R117, -INF , P1 ;  /* 0xff80000075257808 */ /* 0x000fc40000800000 */
[----:B------:R-:W-:Y:S01]  /*fd20*/  ISETP.GT.AND P1, PT, R2, 0x10, PT ;  /* 0x000000100200780c */ /* 0x000fe20003f24270 */
[----:B------:R2:W4:Y:S03]  /*fd30*/  MUFU.TANH R12, R6 ;  /* 0x00000006000c7308 */ /* 0x0005260000002400 */
[----:B------:R-:W-:Y:S02]  /*fd40*/  FSEL R58, R72, -INF , P1 ;  /* 0xff800000483a7808 */ /* 0x000fe40000800000 */
[----:B------:R-:W-:-:S04]  /*fd50*/  ISETP.GT.AND P1, PT, R2, 0x18, PT ;  /* 0x000000180200780c */ /* 0x000fc80003f24270 */
[----:B------:R-:W-:Y:S02]  /*fd60*/  FSEL R59, R59, -INF , P1 ;  /* 0xff8000003b3b7808 */ /* 0x000fe40000800000 */
[----:B------:R-:W-:-:S04]  /*fd70*/  ISETP.GT.AND P1, PT, R2, 0x20, PT ;  /* 0x000000200200780c */ /* 0x000fc80003f24270 */
[----:B---3--:R-:W-:Y:S01]  /*fd80*/  FSEL R179, R14, -INF , P1 ;  /* 0xff8000000eb37808 */ /* 0x008fe20000800000 */
[----:B--2---:R-:W-:Y:S01]  /*fd90*/  FMUL.FTZ R6, R41, c[0x0][0x320] ;  /* 0x0000c80029067a20 */ /* 0x004fe20000410000 */
[----:B------:R-:W-:-:S03]  /*fda0*/  ISETP.GT.AND P1, PT, R2, 0x28, PT ;  /* 0x000000280200780c */ /* 0x000fc60003f24270 */
[----:B------:R2:W-:Y:S01]  /*fdb0*/  MUFU.TANH R7, R6 ;  /* 0x0000000600077308 */ /* 0x0005e20000002400 */
[----:B----4-:R-:W-:Y:S02]  /*fdc0*/  FSEL R180, R12, -INF , P1 ;  /* 0xff8000000cb47808 */ /* 0x010fe40000800000 */
[----:B------:R-:W-:Y:S01]  /*fdd0*/  ISETP.GT.AND P1, PT, R2, 0x30, PT ;  /* 0x000000300200780c */ /* 0x000fe20003f24270 */
[----:B--2---:R-:W-:Y:S01]  /*fde0*/  FMUL.FTZ R6, R24, c[0x0][0x320] ;  /* 0x0000c80018067a20 */ /* 0x004fe20000410000 */
[----:B------:R-:W-:Y:S02]  /*fdf0*/  FSEL R24, R116, -INF , P0 ;  /* 0xff80000074187808 */ /* 0x000fe40000000000 */
[----:B------:R-:W-:Y:S01]  /*fe00*/  ISETP.GT.AND P0, PT, R2, 0x11, PT ;  /* 0x000000110200780c */ /* 0x000fe20003f04270 */
[----:B------:R2:W3:Y:S03]  /*fe10*/  MUFU.TANH R9, R6 ;  /* 0x0000000600097308 */ /* 0x0004e60000002400 */
[----:B------:R-:W-:-:S02]  /*fe20*/  FSEL R106, R106, -INF , P0 ;  /* 0xff8000006a6a7808 */ /* 0x000fc40000000000 */
[----:B------:R-:W-:-:S04]  /*fe30*/  ISETP.GT.AND P0, PT, R2, 0x19, PT ;  /* 0x000000190200780c */ /* 0x000fc80003f04270 */
[----:B------:R-:W-:Y:S02]  /*fe40*/  FSEL R107, R107, -INF , P0 ;  /* 0xff8000006b6b7808 */ /* 0x000fe40000000000 */
[----:B------:R-:W-:-:S04]  /*fe50*/  ISETP.GT.AND P0, PT, R2, 0x21, PT ;  /* 0x000000210200780c */ /* 0x000fc80003f04270 */
[----:B------:R-:W-:Y:S01]  /*fe60*/  FSEL R181, R13, -INF , P0 ;  /* 0xff8000000db57808 */ /* 0x000fe20000000000 */
[----:B--2---:R-:W-:Y:S01]  /*fe70*/  FMUL.FTZ R6, R25, c[0x0][0x320] ;  /* 0x0000c80019067a20 */ /* 0x004fe20000410000 */
[C---:B------:R-:W-:Y:S02]  /*fe80*/  ISETP.GT.AND P0, PT, R2.reuse, 0x29, PT ;  /* 0x000000290200780c */ /* 0x040fe40003f04270 */
[----:B---3--:R-:W-:Y:S01]  /*fe90*/  FSEL R247, R9, -INF , P1 ;  /* 0xff80000009f77808 */ /* 0x008fe20000800000 */
[----:B------:R2:W3:Y:S01]  /*fea0*/  MUFU.TANH R8, R6 ;  /* 0x0000000600087308 */ /* 0x0004e20000002400 */
[----:B------:R-:W-:Y:S01]  /*feb0*/  FSEL R182, R7, -INF , P0 ;  /* 0xff80000007b67808 */ /* 0x000fe20000000000 */
[----:B------:R-:W-:Y:S01]  /*fec0*/  FMUL.FTZ R7, R21, c[0x0][0x320] ;  /* 0x0000c80015077a20 */ /* 0x000fe20000410000 */
[----:B------:R-:W-:Y:S01]  /*fed0*/  ISETP.GT.AND P0, PT, R2, 0x31, PT ;  /* 0x000000310200780c */ /* 0x000fe20003f04270 */
[----:B------:R-:W-:Y:S01]  /*fee0*/  FMUL.FTZ R9, R26, c[0x0][0x320] ;  /* 0x0000c8001a097a20 */ /* 0x000fe20000410000 */
[----:B------:R-:W-:-:S03]  /*fef0*/  ISETP.GT.AND P1, PT, R2, 0x38, PT ;  /* 0x000000380200780c */ /* 0x000fc60003f24270 */
[----:B------:R-:W4:Y:S01]  /*ff00*/  MUFU.TANH R12, R7 ;  /* 0x00000007000c7308 */ /* 0x000f220000002400 */
[----:B--2---:R-:W-:Y:S01]  /*ff10*/  FMUL.FTZ R6, R20, c[0x0][0x320] ;  /* 0x0000c80014067a20 */ /* 0x004fe20000410000 */
[----:B---3--:R-:W-:Y:S01]  /*ff20*/  FSEL R250, R8, -INF , P0 ;  /* 0xff80000008fa7808 */ /* 0x008fe20000000000 */
[----:B------:R-:W-:Y:S01]  /*ff30*/  FMUL.FTZ R8, R43, c[0x0][0x320] ;  /* 0x0000c8002b087a20 */ /* 0x000fe20000410000 */
[----:B------:R-:W-:-:S04]  /*ff40*/  ISETP.GT.AND P0, PT, R2, 0x39, PT ;  /* 0x000000390200780c */ /* 0x000fc80003f04270 */
[----:B------:R2:W3:Y:S01]  /*ff50*/  MUFU.TANH R14, R6 ;  /* 0x00000006000e7308 */ /* 0x0004e20000002400 */
[----:B----4-:R-:W-:Y:S01]  /*ff60*/  FSEL R236, R12, -INF , P0 ;  /* 0xff8000000cec7808 */ /* 0x010fe20000000000 */
[----:B------:R-:W-:Y:S01]  /*ff70*/  FMUL.FTZ R7, R30, c[0x0][0x320] ;  /* 0x0000c8001e077a20 */ /* 0x000fe20000410000 */
[----:B------:R-:W-:-:S05]  /*ff80*/  ISETP.GT.AND P0, PT, R0, 0x1, PT ;  /* 0x000000010000780c */ /* 0x000fca0003f04270 */
[----:B------:R-:W-:Y:S01]  /*ff90*/  MUFU.TANH R8, R8 ;  /* 0x0000000800087308 */ /* 0x000fe20000002400 */
[----:B------:R-:W-:Y:S02]  /*ffa0*/  FSEL R20, R131, -INF , P0 ;  /* 0xff80000083147808 */ /* 0x000fe40000000000 */
[----:B------:R-:W-:Y:S02]  /*ffb0*/  ISETP.GT.AND P0, PT, R0, 0x9, PT ;  /* 0x000000090000780c */ /* 0x000fe40003f04270 */
[----:B--2---:R-:W-:-:S03]  /*ffc0*/  FMNMX.FTZ R6, R29, R36, !PT ;  /* 0x000000241d067209 */ /* 0x004fc60007810000 */
[----:B------:R2:W4:Y:S01]  /*ffd0*/  MUFU.TANH R21, R7 ;  /* 0x0000000700157308 */ /* 0x0005220000002400 */
        /* <DEDUP_REMOVED lines=9> */
[----:B------:R-:W-:Y:S01]  /*10070*/  FMNMX.FTZ R2, R106, R2, !PT ;  /* 0x000000026a027209 */ /* 0x000fe20007810000 */
[----:B--2---:R-:W-:Y:S01]  /*10080*/  FMUL.FTZ R7, R42, c[0x0][0x320] ;  /* 0x0000c8002a077a20 */ /* 0x004fe20000410000 */
[----:B------:R-:W-:Y:S01]  /*10090*/  FSEL R23, R91, -INF , P1 ;  /* 0xff8000005b177808 */ /* 0x000fe20000800000 */
[----:B------:R2:W3:Y:S01]  /*100a0*/  MUFU.TANH R13, R6 ;  /* 0x00000006000d7308 */ /* 0x0004e20000002400 */
[----:B------:R-:W-:Y:S02]  /*100b0*/  FMNMX.FTZ R2, R59, R2, !PT ;  /* 0x000000023b027209 */ /* 0x000fe40007810000 */
[----:B------:R-:W-:Y:S02]  /*100c0*/  ISETP.GT.AND P1, PT, R0, 0x10, PT ;  /* 0x000000100000780c */ /* 0x000fe40003f24270 */
[----:B------:R-:W-:-:S02]  /*100d0*/  FMNMX.FTZ R2, R107, R2, !PT ;  /* 0x000000026b027209 */ /* 0x000fc40007810000 */
[----:B------:R-:W-:Y:S01]  /*100e0*/  FSEL R28, R90, -INF , P0 ;  /* 0xff8000005a1c7808 */ /* 0x000fe20000000000 */
[----:B------:R-:W1:Y:S01]  /*100f0*/  MUFU.TANH R10, R7 ;  /* 0x00000007000a7308 */ /* 0x000e620000002400 */
[----:B------:R-:W-:Y:S02]  /*10100*/  FMNMX.FTZ R2, R179, R2, !PT ;  /* 0x00000002b3027209 */ /* 0x000fe40007810000 */
[----:B------:R-:W-:Y:S02]  /*10110*/  ISETP.GT.AND P0, PT, R0, 0x11, PT ;  /* 0x000000110000780c */ /* 0x000fe40003f04270 */
[----:B------:R-:W-:Y:S02]  /*10120*/  FMNMX.FTZ R2, R181, R2, !PT ;  /* 0x00000002b5027209 */ /* 0x000fe40007810000 */
[----:B------:R-:W-:Y:S01]  /*10130*/  FSEL R43, R75, -INF , P1 ;  /* 0xff8000004b2b7808 */ /* 0x000fe20000800000 */
[----:B------:R-:W1:Y:S01]  /*10140*/  MUFU.TANH R9, R11 ;  /* 0x0000000b00097308 */ /* 0x000e620000002400 */
[----:B------:R-:W-:-:S02]  /*10150*/  FMNMX.FTZ R2, R180, R2, !PT ;  /* 0x00000002b4027209 */ /* 0x000fc40007810000 */
[----:B--2---:R-:W-:Y:S02]  /*10160*/  FMNMX.FTZ R6, R19, R20, !PT ;  /* 0x0000001413067209 */ /* 0x004fe40007810000 */
[----:B------:R-:W-:Y:S02]  /*10170*/  FMNMX.FTZ R2, R182, R2, !PT ;  /* 0x00000002b6027209 */ /* 0x000fe40007810000 */
[----:B------:R-:W-:Y:S01]  /*10180*/  FMNMX.FTZ R6, R23, R6, !PT ;  /* 0x0000000617067209 */ /* 0x000fe20007810000 */
[----:B------:R2:W1:Y:S01]  /*10190*/  MUFU.TANH R11, R18 ;  /* 0x00000012000b7308 */ /* 0x0004620000002400 */
[----:B------:R-:W-:Y:S02]  /*101a0*/  FMNMX.FTZ R2, R247, R2, !PT ;  /* 0x00000002f7027209 */ /* 0x000fe40007810000 */
[----:B------:R-:W-:Y:S02]  /*101b0*/  FMNMX.FTZ R6, R28, R6, !PT ;  /* 0x000000061c067209 */ /* 0x000fe40007810000 */
[----:B------:R-:W-:-:S02]  /*101c0*/  FMNMX.FTZ R2, R250, R2, !PT ;  /* 0x00000002fa027209 */ /* 0x000fc40007810000 */
[----:B------:R-:W-:Y:S02]  /*101d0*/  ISETP.GT.AND P1, PT, R0, 0x18, PT ;  /* 0x000000180000780c */ /* 0x000fe40003f24270 */
[----:B------:R-:W-:Y:S02]  /*101e0*/  FSEL R48, R73, -INF , P0 ;  /* 0xff80000049307808 */ /* 0x000fe40000000000 */
[----:B------:R-:W-:Y:S02]  /*101f0*/  FMNMX.FTZ R6, R43, R6, !PT ;  /* 0x000000062b067209 */ /* 0x000fe40007810000 */
[----:B------:R-:W-:Y:S02]  /*10200*/  FMNMX.FTZ R2, R232, R2, !PT ;  /* 0x00000002e8027209 */ /* 0x000fe40007810000 */
[----:B------:R-:W-:Y:S01]  /*10210*/  ISETP.GT.AND P0, PT, R0, 0x19, PT ;  /* 0x000000190000780c */ /* 0x000fe20003f04270 */
[----:B--2---:R-:W-:Y:S01]  /*10220*/  FMUL.FTZ R18, R47, c[0x0][0x320] ;  /* 0x0000c8002f127a20 */ /* 0x004fe20000410000 */
[----:B------:R-:W-:-:S02]  /*10230*/  FSEL R49, R61, -INF , P1 ;  /* 0xff8000003d317808 */ /* 0x000fc40000800000 */
[----:B------:R-:W-:Y:S02]  /*10240*/  FMNMX.FTZ R6, R48, R6, !PT ;  /* 0x0000000630067209 */ /* 0x000fe40007810000 */
[----:B------:R-:W-:Y:S02]  /*10250*/  FMNMX.FTZ R7, R236, R2, !PT ;  /* 0x00000002ec077209 */ /* 0x000fe40007810000 */
[C---:B------:R-:W-:Y:S02]  /*10260*/  ISETP.GT.AND P1, PT, R0.reuse, 0x20, PT ;  /* 0x000000200000780c */ /* 0x040fe40003f24270 */
[----:B------:R-:W-:Y:S02]  /*10270*/  FSEL R101, R101, -INF , P0 ;  /* 0xff80000065657808 */ /* 0x000fe40000000000 */
[----:B------:R-:W-:Y:S02]  /*10280*/  FMNMX.FTZ R2, R49, R6, !PT ;  /* 0x0000000631027209 */ /* 0x000fe40007810000 */
[----:B------:R-:W-:Y:S01]  /*10290*/  ISETP.GT.AND P0, PT, R0, 0x21, PT ;  /* 0x000000210000780c */ /* 0x000fe20003f04270 */
[----:B------:R-:W2:Y:S01]  /*102a0*/  SHFL.BFLY PT, R6, R7, 0x2, 0x1f ;  /* 0x0c401f0007067f89 */ /* 0x000ea200000e0000 */
[----:B----4-:R-:W-:-:S02]  /*102b0*/  FSEL R155, R21, -INF , P1 ;  /* 0xff800000159b7808 */ /* 0x010fc40000800000 */
[----:B------:R-:W-:Y:S02]  /*102c0*/  FMNMX.FTZ R2, R101, R2, !PT ;  /* 0x0000000265027209 */ /* 0x000fe40007810000 */
[----:B------:R-:W-:Y:S02]  /*102d0*/  ISETP.GT.AND P1, PT, R0, 0x28, PT ;  /* 0x000000280000780c */ /* 0x000fe40003f24270 */
[----:B---3--:R-:W-:Y:S01]  /*102e0*/  FSEL R172, R13, -INF , P0 ;  /* 0xff8000000dac7808 */ /* 0x008fe20000000000 */
[----:B------:R-:W-:Y:S01]  /*102f0*/  FMUL.FTZ R13, R46, c[0x0][0x320] ;  /* 0x0000c8002e0d7a20 */ /* 0x000fe20000410000 */
[----:B------:R-:W-:Y:S02]  /*10300*/  FMNMX.FTZ R2, R155, R2, !PT ;  /* 0x000000029b027209 */ /* 0x000fe40007810000 */
[----:B------:R-:W-:Y:S02]  /*10310*/  ISETP.GT.AND P0, PT, R0, 0x29, PT ;  /* 0x000000290000780c */ /* 0x000fe40003f04270 */
[----:B-1----:R-:W-:Y:S01]  /*10320*/  FSEL R174, R10, -INF , P1 ;  /* 0xff8000000aae7808 */ /* 0x002fe20000800000 */
[----:B------:R-:W-:Y:S01]  /*10330*/  MUFU.TANH R13, R13 ;  /* 0x0000000d000d7308 */ /* 0x000fe20000002400 */
[----:B------:R-:W-:-:S02]  /*10340*/  FMNMX.FTZ R2, R172, R2, !PT ;  /* 0x00000002ac027209 */ /* 0x000fc40007810000 */
[----:B------:R-:W-:Y:S02]  /*10350*/  ISETP.GT.AND P1, PT, R0, 0x30, PT ;  /* 0x000000300000780c */ /* 0x000fe40003f24270 */
[----:B------:R-:W-:Y:S01]  /*10360*/  FSEL R175, R8, -INF , P0 ;  /* 0xff80000008af7808 */ /* 0x000fe20000000000 */
[----:B------:R-:W-:Y:S01]  /*10370*/  FMUL.FTZ R8, R44, c[0x0][0x320] ;  /* 0x0000c8002c087a20 */ /* 0x000fe20000410000 */
[----:B------:R-:W-:Y:S01]  /*10380*/  FMNMX.FTZ R2, R174, R2, !PT ;  /* 0x00000002ae027209 */ /* 0x000fe20007810000 */
[----:B------:R-:W1:Y:S01]  /*10390*/  MUFU.TANH R10, R15 ;  /* 0x0000000f000a7308 */ /* 0x000e620000002400 */
[----:B------:R-:W-:Y:S02]  /*103a0*/  ISETP.GT.AND P0, PT, R0, 0x31, PT ;  /* 0x000000310000780c */ /* 0x000fe40003f04270 */
[----:B------:R-:W-:Y:S02]  /*103b0*/  FSEL R221, R12, -INF , P1 ;  /* 0xff8000000cdd7808 */ /* 0x000fe40000800000 */
[----:B------:R-:W-:-:S02]  /*103c0*/  FMNMX.FTZ R2, R175, R2, !PT ;  /* 0x00000002af027209 */ /* 0x000fc40007810000 */
[----:B------:R-:W-:Y:S01]  /*103d0*/  FSEL R224, R9, -INF , P0 ;  /* 0xff80000009e07808 */ /* 0x000fe20000000000 */
[----:B------:R-:W-:Y:S01]  /*103e0*/  MUFU.TANH R12, R8 ;  /* 0x00000008000c7308 */ /* 0x000fe20000002400 */
[C---:B------:R-:W-:Y:S02]  /*103f0*/  ISETP.GT.AND P1, PT, R0.reuse, 0x38, PT ;  /* 0x000000380000780c */ /* 0x040fe40003f24270 */
[----:B------:R-:W-:Y:S02]  /*10400*/  ISETP.GT.AND P0, PT, R0, 0x39, PT ;  /* 0x000000390000780c */ /* 0x000fe40003f04270 */
[----:B------:R-:W-:Y:S01]  /*10410*/  FMNMX.FTZ R0, R221, R2, !PT ;  /* 0x00000002dd007209 */ /* 0x000fe20007810000 */
[----:B------:R-:W-:Y:S01]  /*10420*/  FMUL.FTZ R2, R45, c[0x0][0x320] ;  /* 0x0000c8002d027a20 */ /* 0x000fe20000410000 */
[----:B------:R-:W-:Y:S01]  /*10430*/  FSEL R223, R11, -INF , P1 ;  /* 0xff8000000bdf7808 */ /* 0x000fe20000800000 */
[----:B------:R-:W-:Y:S01]  /*10440*/  FMUL.FTZ R11, R39, c[0x0][0x320] ;  /* 0x0000c800270b7a20 */ /* 0x000fe20000410000 */
[----:B------:R-:W-:Y:S01]  /*10450*/  FMNMX.FTZ R0, R224, R0, !PT ;  /* 0x00000000e0007209 */ /* 0x000fe20007810000 */
[----:B------:R3:W4:Y:S01]  /*10460*/  MUFU.TANH R8, R2 ;  /* 0x0000000200087308 */ /* 0x0007220000002400 */
[----:B-1----:R-:W-:-:S02]  /*10470*/  FSEL R227, R10, -INF , P0 ;  /* 0xff8000000ae37808 */ /* 0x002fc40000000000 */
[----:B------:R-:W-:Y:S02]  /*10480*/  FMNMX.FTZ R0, R223, R0, !PT ;  /* 0x00000000df007209 */ /* 0x000fe40007810000 */
[----:B--2---:R-:W-:Y:S02]  /*10490*/  FMNMX.FTZ R6, R7, R6, !PT ;  /* 0x0000000607067209 */ /* 0x004fe40007810000 */
[----:B------:R-:W-:Y:S01]  /*104a0*/  FMNMX.FTZ R0, R227, R0, !PT ;  /* 0x00000000e3007209 */ /* 0x000fe20007810000 */
[----:B------:R-:W-:Y:S01]  /*104b0*/  MUFU.TANH R14, R11 ;  /* 0x0000000b000e7308 */ /* 0x000fe20000002400 */
[C---:B------:R-:W-:Y:S01]  /*104c0*/  ISETP.GT.AND P1, PT, R4.reuse, 0x19, PT ;  /* 0x000000190400780c */ /* 0x040fe20003f24270 */
[----:B------:R-:W-:Y:S01]  /*104d0*/  SHFL.BFLY PT, R103, R6, 0x1, 0x1f ;  /* 0x0c201f0006677f89 */ /* 0x000fe200000e0000 */
[----:B------:R-:W-:Y:S02]  /*104e0*/  ISETP.GT.AND P0, PT, R4, 0x20, PT ;  /* 0x000000200400780c */ /* 0x000fe40003f04270 */
[----:B------:R-:W-:Y:S01]  /*104f0*/  FSEL R100, R100, -INF , P1 ;  /* 0xff80000064647808 */ /* 0x000fe20000800000 */
[----:B------:R-:W1:Y:S01]  /*10500*/  SHFL.BFLY PT, R7, R0, 0x2, 0x1f ;  /* 0x0c401f0000077f89 */ /* 0x000e6200000e0000 */
[----:B------:R-:W-:Y:S01]  /*10510*/  ISETP.GT.AND P1, PT, R4, 0x21, PT ;  /* 0x000000210400780c */ /* 0x000fe20003f24270 */
[----:B---3--:R-:W-:Y:S01]  /*10520*/  FMUL.FTZ R2, R32, c[0x0][0x320] ;  /* 0x0000c80020027a20 */ /* 0x008fe20000410000 */
[----:B------:R-:W-:Y:S01]  /*10530*/  FSEL R173, R173, -INF , P0 ;  /* 0xff800000adad7808 */ /* 0x000fe20000000000 */
[----:B------:R-:W-:Y:S01]  /*10540*/  MUFU.TANH R11, R18 ;  /* 0x00000012000b7308 */ /* 0x000fe20000002400 */
[----:B------:R-:W-:-:S02]  /*10550*/  FSEL R176, R176, -INF , P1 ;  /* 0xff800000b0b07808 */ /* 0x000fc40000800000 */
[C---:B------:R-:W-:Y:S02]  /*10560*/  ISETP.GT.AND P1, PT, R4.reuse, 0x29, PT ;  /* 0x000000290400780c */ /* 0x040fe40003f24270 */
[----:B------:R-:W-:Y:S02]  /*10570*/  ISETP.GT.AND P0, PT, R4, 0x28, PT ;  /* 0x000000280400780c */ /* 0x000fe40003f04270 */
[----:B------:R-:W-:Y:S01]  /*10580*/  FSEL R178, R60, -INF , P1 ;  /* 0xff8000003cb27808 */ /* 0x000fe20000800000 */
[----:B------:R2:W3:Y:S01]  /*10590*/  MUFU.TANH R10, R2 ;  /* 0x00000002000a7308 */ /* 0x0004e20000002400 */
[----:B------:R-:W-:Y:S02]  /*105a0*/  ISETP.GT.AND P1, PT, R4, 0x31, PT ;  /* 0x000000310400780c */ /* 0x000fe40003f24270 */
[----:B------:R-:W-:Y:S02]  /*105b0*/  FSEL R177, R177, -INF , P0 ;  /* 0xff800000b1b17808 */ /* 0x000fe40000000000 */
[----:B----4-:R-:W-:-:S02]  /*105c0*/  FSEL R228, R8, -INF , P1 ;  /* 0xff80000008e47808 */ /* 0x010fc40000800000 */
[C---:B------:R-:W-:Y:S02]  /*105d0*/  ISETP.GT.AND P0, PT, R4.reuse, 0x30, PT ;  /* 0x000000300400780c */ /* 0x040fe40003f04270 */
[----:B------:R-:W-:Y:S02]  /*105e0*/  ISETP.GT.AND P1, PT, R4, 0x39, PT ;  /* 0x000000390400780c */ /* 0x000fe40003f24270 */
[----:B------:R-:W-:Y:S01]  /*105f0*/  FSEL R225, R12, -INF , P0 ;  /* 0xff8000000ce17808 */ /* 0x000fe20000000000 */
[----:B------:R-:W-:Y:S01]  /*10600*/  FMUL.FTZ R12, R55, c[0x0][0x320] ;  /* 0x0000c800370c7a20 */ /* 0x000fe20000410000 */
[----:B-1----:R-:W-:Y:S02]  /*10610*/  FMNMX.FTZ R8, R0, R7, !PT ;  /* 0x0000000700087209 */ /* 0x002fe40007810000 */
[----:B------:R-:W-:Y:S01]  /*10620*/  ISETP.GT.AND P0, PT, R4, 0x38, PT ;  /* 0x000000380400780c */ /* 0x000fe20003f04270 */
[----:B--2---:R-:W-:Y:S01]  /*10630*/  FMUL.FTZ R2, R33, c[0x0][0x320] ;  /* 0x0000c80021027a20 */ /* 0x004fe20000410000 */
[----:B------:R-:W-:Y:S01]  /*10640*/  FMNMX.FTZ R103, R6, R103, !PT ;  /* 0x0000006706677209 */ /* 0x000fe20007810000 */
[----:B------:R-:W-:Y:S01]  /*10650*/  FMUL.FTZ R4, R38, c[0x0][0x320] ;  /* 0x0000c80026047a20 */ /* 0x000fe20000410000 */
[----:B---3--:R-:W-:Y:S01]  /*10660*/  FSEL R229, R10, -INF , P0 ;  /* 0xff8000000ae57808 */ /* 0x008fe20000000000 */
[----:B------:R1:W2:Y:S01]  /*10670*/  MUFU.TANH R9, R2 ;  /* 0x0000000200097308 */ /* 0x0002a20000002400 */
[----:B------:R-:W-:Y:S01]  /*10680*/  ISETP.GT.AND P0, PT, R5, RZ, PT ;  /* 0x000000ff0500720c */ /* 0x000fe20003f04270 */
[----:B------:R-:W-:Y:S03]  /*10690*/  SHFL.BFLY PT, R102, R8, 0x1, 0x1f ;  /* 0x0c201f0008667f89 */ /* 0x000fe600000e0000 */
[----:B------:R-:W-:-:S02]  /*106a0*/  FSEL R41, R104, -INF , P0 ;  /* 0xff80000068297808 */ /* 0x000fc40000000000 */
[----:B------:R-:W-:Y:S01]  /*106b0*/  ISETP.GT.AND P0, PT, R5, 0x8, PT ;  /* 0x000000080500780c */ /* 0x000fe20003f04270 */
[----:B------:R-:W-:Y:S03]  /*106c0*/  MUFU.TANH R22, R4 ;  /* 0x0000000400167308 */ /* 0x000fe60000002400 */
[----:B------:R-:W-:Y:S02]  /*106d0*/  FSEL R42, R121, -INF , P0 ;  /* 0xff800000792a7808 */ /* 0x000fe40000000000 */
[----:B------:R-:W-:Y:S01]  /*106e0*/  ISETP.GT.AND P0, PT, R5, 0x10, PT ;  /* 0x000000100500780c */ /* 0x000fe20003f04270 */
[----:B-1----:R-:W-:Y:S01]  /*106f0*/  FMUL.FTZ R2, R54, c[0x0][0x320] ;  /* 0x0000c80036027a20 */ /* 0x002fe20000410000 */
[----:B--2---:R-:W-:Y:S01]  /*10700*/  FSEL R231, R9, -INF , P1 ;  /* 0xff80000009e77808 */ /* 0x004fe20000800000 */
[----:B------:R1:W-:Y:S01]  /*10710*/  MUFU.TANH R4, R12 ;  /* 0x0000000c00047308 */ /* 0x0003e20000002400 */
        /* <DEDUP_REMOVED lines=10> */
[----:B------:R-:W-:Y:S01]  /*107c0*/  FSEL R98, R84, -INF , P1 ;  /* 0xff80000054627808 */ /* 0x000fe20000800000 */
[----:B-1----:R-:W-:Y:S01]  /*107d0*/  FMUL.FTZ R12, R103, c[0x0][0x2d0] ;  /* 0x0000b400670c7a20 */ /* 0x002fe20000410000 */
[C---:B------:R-:W-:Y:S02]  /*107e0*/  ISETP.GT.AND P1, PT, R5.reuse, 0x19, PT ;  /* 0x000000190500780c */ /* 0x040fe40003f24270 */
[----:B------:R-:W-:Y:S02]  /*107f0*/  ISETP.GT.AND P0, PT, R5, 0x20, PT ;  /* 0x000000200500780c */ /* 0x000fe40003f04270 */
[----:B------:R-:W-:Y:S01]  /*10800*/  FSEL R96, R76, -INF , P1 ;  /* 0xff8000004c607808 */ /* 0x000fe20000800000 */
[----:B------:R-:W1:Y:S01]  /*10810*/  MUFU.TANH R9, R35 ;  /* 0x0000002300097308 */ /* 0x000e620000002400 */
[----:B--2---:R-:W-:-:S02]  /*10820*/  FMNMX.FTZ R2, R52, R53, !PT ;  /* 0x0000003534027209 */ /* 0x004fc40007810000 */
[----:B------:R-:W-:Y:S02]  /*10830*/  ISETP.GT.AND P1, PT, R5, 0x21, PT ;  /* 0x000000210500780c */ /* 0x000fe40003f24270 */
[----:B------:R-:W-:Y:S02]  /*10840*/  FMNMX.FTZ R0, R56, R2, !PT ;  /* 0x0000000238007209 */ /* 0x000fe40007810000 */
[----:B------:R-:W-:Y:S02]  /*10850*/  FMNMX.FTZ R2, R41, R40, !PT ;  /* 0x0000002829027209 */ /* 0x000fe40007810000 */
[----:B------:R-:W-:Y:S02]  /*10860*/  FMNMX.FTZ R0, R57, R0, !PT ;  /* 0x0000000039007209 */ /* 0x000fe40007810000 */
[----:B------:R-:W-:Y:S02]  /*10870*/  FMNMX.FTZ R2, R42, R2, !PT ;  /* 0x000000022a027209 */ /* 0x000fe40007810000 */
[----:B------:R-:W-:-:S02]  /*10880*/  FMNMX.FTZ R0, R136, R0, !PT ;  /* 0x0000000088007209 */ /* 0x000fc40007810000 */
        /* <DEDUP_REMOVED lines=8> */
[----:B---3--:R-:W-:Y:S02]  /*10910*/  FSEL R154, R21, -INF , P0 ;  /* 0xff800000159a7808 */ /* 0x008fe40000000000 */
[----:B------:R-:W-:Y:S02]  /*10920*/  FMNMX.FTZ R0, R176, R0, !PT ;  /* 0x00000000b0007209 */ /* 0x000fe40007810000 */
[----:B------:R-:W-:Y:S02]  /*10930*/  FMNMX.FTZ R2, R96, R2, !PT ;  /* 0x0000000260027209 */ /* 0x000fe40007810000 */
[----:B------:R-:W-:-:S02]  /*10940*/  FMNMX.FTZ R0, R177, R0, !PT ;  /* 0x00000000b1007209 */ /* 0x000fc40007810000 */
[----:B------:R-:W-:Y:S02]  /*10950*/  ISETP.GT.AND P0, PT, R5, 0x28, PT ;  /* 0x000000280500780c */ /* 0x000fe40003f04270 */
[----:B------:R-:W-:Y:S02]  /*10960*/  FMNMX.FTZ R0, R178, R0, !PT ;  /* 0x00000000b2007209 */ /* 0x000fe40007810000 */
[----:B------:R-:W-:Y:S01]  /*10970*/  FSEL R153, R4, -INF , P1 ;  /* 0xff80000004997808 */ /* 0x000fe20000800000 */
[----:B------:R-:W-:Y:S01]  /*10980*/  IMAD R4, R149, 0x20, R145 ;  /* 0x0000002095047824 */ /* 0x000fe200078e0291 */
[----:B------:R-:W-:Y:S02]  /*10990*/  FMNMX.FTZ R0, R225, R0, !PT ;  /* 0x00000000e1007209 */ /* 0x000fe40007810000 */
[----:B------:R-:W-:Y:S02]  /*109a0*/  FMNMX.FTZ R2, R154, R2, !PT ;  /* 0x000000029a027209 */ /* 0x000fe40007810000 */
[----:B------:R-:W-:-:S02]  /*109b0*/  FMNMX.FTZ R0, R228, R0, !PT ;  /* 0x00000000e4007209 */ /* 0x000fc40007810000 */
[----:B------:R-:W-:Y:S02]  /*109c0*/  ISETP.GT.AND P1, PT, R5, 0x29, PT ;  /* 0x000000290500780c */ /* 0x000fe40003f24270 */
[----:B------:R-:W-:Y:S02]  /*109d0*/  FMNMX.FTZ R0, R229, R0, !PT ;  /* 0x00000000e5007209 */ /* 0x000fe40007810000 */
[----:B------:R-:W-:Y:S02]  /*109e0*/  FSEL R152, R22, -INF , P0 ;  /* 0xff80000016987808 */ /* 0x000fe40000000000 */
[----:B------:R-:W-:Y:S02]  /*109f0*/  FMNMX.FTZ R7, R231, R0, !PT ;  /* 0x00000000e7077209 */ /* 0x000fe40007810000 */
[----:B------:R-:W-:Y:S02]  /*10a00*/  FMNMX.FTZ R0, R153, R2, !PT ;  /* 0x0000000299007209 */ /* 0x000fe40007810000 */
[----:B------:R-:W-:Y:S01]  /*10a10*/  ISETP.GT.AND P0, PT, R5, 0x30, PT ;  /* 0x000000300500780c */ /* 0x000fe20003f04270 */
[----:B------:R-:W2:Y:S01]  /*10a20*/  SHFL.BFLY PT, R6, R7, 0x2, 0x1f ;  /* 0x0c401f0007067f89 */ /* 0x000ea200000e0000 */
[----:B------:R-:W-:-:S02]  /*10a30*/  FSEL R14, R14, -INF , P1 ;  /* 0xff8000000e0e7808 */ /* 0x000fc40000800000 */
[----:B------:R-:W-:Y:S02]  /*10a40*/  FMNMX.FTZ R0, R152, R0, !PT ;  /* 0x0000000098007209 */ /* 0x000fe40007810000 */
[----:B------:R-:W-:Y:S02]  /*10a50*/  ISETP.GT.AND P1, PT, R5, 0x31, PT ;  /* 0x000000310500780c */ /* 0x000fe40003f24270 */
[----:B------:R-:W-:Y:S02]  /*10a60*/  FSEL R13, R13, -INF , P0 ;  /* 0xff8000000d0d7808 */ /* 0x000fe40000000000 */
[----:B------:R-:W-:Y:S02]  /*10a70*/  FMNMX.FTZ R0, R14, R0, !PT ;  /* 0x000000000e007209 */ /* 0x000fe40007810000 */
[----:B------:R-:W-:Y:S02]  /*10a80*/  FSETP.NEU.FTZ.AND P0, PT, R103, -INF , PT ;  /* 0xff8000006700780b */ /* 0x000fe40003f1d000 */
[----:B------:R-:W-:-:S02]  /*10a90*/  FSEL R216, R11, -INF , P1 ;  /* 0xff8000000bd87808 */ /* 0x000fc40000800000 */
[----:B------:R-:W-:Y:S02]  /*10aa0*/  ISETP.GT.AND P1, PT, R5, 0x38, PT ;  /* 0x000000380500780c */ /* 0x000fe40003f24270 */
[----:B------:R-:W-:Y:S02]  /*10ab0*/  FMNMX.FTZ R2, R13, R0, !PT ;  /* 0x000000000d027209 */ /* 0x000fe40007810000 */
[----:B------:R-:W-:Y:S02]  /*10ac0*/  FSEL R12, R12, RZ, P0 ;  /* 0x000000ff0c0c7208 */ /* 0x000fe40000000000 */
[----:B------:R-:W-:Y:S02]  /*10ad0*/  ISETP.GT.AND P0, PT, R5, 0x39, PT ;  /* 0x000000390500780c */ /* 0x000fe40003f04270 */
[----:B----4-:R-:W-:Y:S01]  /*10ae0*/  FSEL R218, R10, -INF , P1 ;  /* 0xff8000000ada7808 */ /* 0x010fe20000800000 */
[--C-:B------:R-:W-:Y:S01]  /*10af0*/  FFMA.FTZ R0, R29, c[0x0][0x2d0], -R12.reuse ;  /* 0x0000b4001d007a23 */ /* 0x100fe2000001080c */
[----:B------:R-:W-:Y:S01]  /*10b00*/  FMNMX.FTZ R2, R216, R2, !PT ;  /* 0x00000002d8027209 */ /* 0x000fe20007810000 */
[----:B------:R-:W-:Y:S01]  /*10b10*/  FFMA.FTZ R5, R36, c[0x0][0x2d0], -R12 ;  /* 0x0000b40024057a23 */ /* 0x000fe2000001080c */
[----:B-1----:R-:W-:Y:S01]  /*10b20*/  FSEL R222, R9, -INF , P0 ;  /* 0xff80000009de7808 */ /* 0x002fe20000000000 */
[----:B------:R1:W-:Y:S01]  /*10b30*/  MUFU.EX2 R187, R0 ;  /* 0x0000000000bb7308 */ /* 0x0003e20000000800 */
[----:B------:R-:W-:-:S02]  /*10b40*/  FMNMX.FTZ R2, R218, R2, !PT ;  /* 0x00000002da027209 */ /* 0x000fc40007810000 */
[----:B--2---:R-:W-:Y:S02]  /*10b50*/  FMNMX.FTZ R7, R7, R6, !PT ;  /* 0x0000000607077209 */ /* 0x004fe40007810000 */
        /* <DEDUP_REMOVED lines=10> */
[----:B------:R-:W-:-:S04]  /*10c00*/  IMAD.SHL.U32 R209, R0, 0x2, RZ ;  /* 0x0000000200d17824 */ /* 0x000fc800078e00ff */
[----:B------:R-:W-:Y:S01]  /*10c10*/  IMAD R210, R3, 0x2, R209 ;  /* 0x0000000203d27824 */ /* 0x000fe200078e02d1 */
[----:B---3--:R-:W-:Y:S02]  /*10c20*/  @P2 LEA.HI.X R5, R156, R17, R158, 0x1, P0 ;  /* 0x000000119c052211 */ /* 0x008fe400000f0c9e */
[----:B------:R3:W3:Y:S01]  /*10c30*/  MUFU.EX2 R184, R8 ;  /* 0x0000000800b87308 */ /* 0x0006e20000000800 */
[C---:B------:R-:W-:Y:S02]  /*10c40*/  FSETP.NEU.FTZ.AND P0, PT, R102.reuse, -INF , PT ;  /* 0xff8000006600780b */ /* 0x040fe40003f1d000 */
        /* <DEDUP_REMOVED lines=21> */
[----:B------:R-:W-:Y:S01]  /*10da0*/  F2FP.BF16.PACK_AB R6, R184, R185 ;  /* 0x000000b9b806723e */ /* 0x000fe200000010ff */
        /* <DEDUP_REMOVED lines=39> */
[----:B------:R-:W-:Y:S07]  /*11020*/  HMMA.16816.F32.BF16 R64, R4, R38, RZ ;  /* 0x000000260440723c */ /* 0x000fee00000418ff */
[----:B------:R-:W-:-:S02]  /*11030*/  FFMA.FTZ R4, R58, c[0x0][0x2d0], -R12 ;  /* 0x0000b4003a047a23 */ /* 0x000fc4000001080c */
[----:B-1----:R-:W-:Y:S02]  /*11040*/  FFMA.FTZ R8, R15, c[0x0][0x2d0], -R3 ;  /* 0x0000b4000f087a23 */ /* 0x002fe40000010803 */
[----:B------:R1:W-:Y:S01]  /*11050*/  MUFU.EX2 R239, R4 ;  /* 0x0000000400ef7308 */ /* 0x0003e20000000800 */
[----:B------:R-:W-:-:S07]  /*11060*/  IMAD.MOV.U32 R15, RZ, RZ, R157 ;  /* 0x000000ffff0f7224 */ /* 0x000fce00078e009d */
[----:B------:R2:W3:Y:S01]  /*11070*/  MUFU.EX2 R245, R8 ;  /* 0x0000000800f57308 */ /* 0x0004e20000000800 */
[----:B-1----:R-:W-:-:S07]  /*11080*/  FFMA.FTZ R4, R106, c[0x0][0x2d0], -R12 ;  /* 0x0000b4006a047a23 */ /* 0x002fce000001080c */
[----:B------:R1:W-:Y:S01]  /*11090*/  MUFU.EX2 R244, R4 ;  /* 0x0000000400f47308 */ /* 0x0003e20000000800 */
[----:B--2---:R-:W-:Y:S02]  /*110a0*/  F2FP.BF16.PACK_AB R8, R241, R246 ;  /* 0x000000f6f108723e */ /* 0x004fe400000010ff */
[----:B---3--:R-:W-:-:S07]  /*110b0*/  F2FP.BF16.PACK_AB R11, R245, R240 ;  /* 0x000000f0f50b723e */ /* 0x008fce00000010ff */
        /* <DEDUP_REMOVED lines=9> */
[----:B------:R1:W3:Y:S06]  /*11150*/  MUFU.EX2 R242, R4 ;  /* 0x0000000400f27308 */ /* 0x0002ec0000000800 */
[C---:B------:R-:W-:Y:S08]  /*11160*/  HMMA.16816.F32.BF16 R56, R8.reuse, R20, RZ ;  /* 0x000000140838723c */ /* 0x040ff000000418ff */
[----:B------:R-:W-:Y:S01]  /*11170*/  HMMA.16816.F32.BF16 R128, R8, R22, RZ ;  /* 0x000000160880723c */ /* 0x000fe200000418ff */
[----:B------:R-:W-:Y:S01]  /*11180*/  LDSM.16.MT88.4 R20, [R210+0x500] ;  /* 0x00050000d214783b */ /* 0x000fe20000004200 */
[----:B-1----:R-:W-:Y:S01]  /*11190*/  FFMA.FTZ R4, R43, c[0x0][0x2d0], -R2 ;  /* 0x0000b4002b047a23 */ /* 0x002fe20000010802 */
[----:B---3--:R-:W-:-:S02]  /*111a0*/  F2FP.BF16.PACK_AB R6, R242, R243 ;  /* 0x000000f3f206723e */ /* 0x008fc400000010ff */
[----:B------:R-:W-:Y:S01]  /*111b0*/  LDSM.16.MT88.4 R40, [R210+0x2500] ;  /* 0x00250000d228783b */ /* 0x000fe20000004200 */
[----:B------:R1:W-:Y:S02]  /*111c0*/  MUFU.EX2 R230, R4 ;  /* 0x0000000400e67308 */ /* 0x0003e40000000800 */
[C---:B------:R-:W-:Y:S08]  /*111d0*/  HMMA.16816.F32.BF16 R52, R8.reuse, R28, RZ ;  /* 0x0000001c0834723c */ /* 0x040ff000000418ff */
[----:B------:R-:W-:Y:S01]  /*111e0*/  HMMA.16816.F32.BF16 R144, R8, R30, RZ ;  /* 0x0000001e0890723c */ /* 0x000fe200000418ff */
[----:B------:R-:W3:Y:S01]  /*111f0*/  LDSM.16.MT88.4 R28, [R210+0x1500] ;  /* 0x00150000d21c783b */ /* 0x000ee20000004200 */
[----:B-1----:R-:W-:-:S06]  /*11200*/  FFMA.FTZ R4, R48, c[0x0][0x2d0], -R2 ;  /* 0x0000b40030047a23 */ /* 0x002fcc0000010802 */
[C---:B------:R-:W-:Y:S01]  /*11210*/  HMMA.16816.F32.BF16 R156, R8.reuse, R34, RZ ;  /* 0x00000022089c723c */ /* 0x040fe200000418ff */
[----:B------:R1:W4:Y:S07]  /*11220*/  MUFU.EX2 R235, R4 ;  /* 0x0000000400eb7308 */ /* 0x00032e0000000800 */
[C---:B------:R-:W-:Y:S08]  /*11230*/  HMMA.16816.F32.BF16 R44, R8.reuse, R36, RZ ;  /* 0x00000024082c723c */ /* 0x040ff000000418ff */
[----:B------:R-:W-:Y:S01]  /*11240*/  HMMA.16816.F32.BF16 R160, R8, R38, RZ ;  /* 0x0000002608a0723c */ /* 0x000fe200000418ff */
[----:B------:R-:W-:Y:S01]  /*11250*/  LDSM.16.MT88.4 R36, [R210+0x2900] ;  /* 0x00290000d224783b */ /* 0x000fe20000004200 */
[----:B-1----:R-:W-:Y:S01]  /*11260*/  FFMA.FTZ R4, R49, c[0x0][0x2d0], -R2 ;  /* 0x0000b40031047a23 */ /* 0x002fe20000010802 */
[----:B----4-:R-:W-:-:S03]  /*11270*/  F2FP.BF16.PACK_AB R5, R235, R230 ;  /* 0x000000e6eb05723e */ /* 0x010fc600000010ff */
[----:B------:R1:W-:Y:S02]  /*11280*/  MUFU.EX2 R234, R4 ;  /* 0x0000000400ea7308 */ /* 0x0003e40000000800 */
[----:B------:R-:W-:Y:S01]  /*11290*/  HMMA.16816.F32.BF16 R48, R8, R32, RZ ;  /* 0x000000200830723c */ /* 0x000fe200000418ff */
[----:B------:R-:W4:Y:S06]  /*112a0*/  LDSM.16.MT88.4 R32, [R209+0x2500] ;  /* 0x00250000d120783b */ /* 0x000f2c0000004200 */
[----:B------:R-:W-:Y:S02]  /*112b0*/  FFMA.FTZ R8, R138, c[0x0][0x2d0], -R0 ;  /* 0x0000b4008a087a23 */ /* 0x000fe40000010800 */
[----:B------:R-:W-:-:S02]  /*112c0*/  IMAD.MOV.U32 R9, RZ, RZ, R187 ;  /* 0x000000ffff097224 */ /* 0x000fc400078e00bb */
[----:B------:R2:W-:Y:S01]  /*112d0*/  MUFU.EX2 R217, R8 ;  /* 0x0000000800d97308 */ /* 0x0005e20000000800 */
[----:B------:R-:W-:Y:S02]  /*112e0*/  IMAD.MOV.U32 R11, RZ, RZ, R186 ;  /* 0x000000ffff0b7224 */ /* 0x000fe400078e00ba */
[----:B------:R-:W-:Y:S02]  /*112f0*/  IMAD.MOV.U32 R10, RZ, RZ, R185 ;  /* 0x000000ffff0a7224 */ /* 0x000fe400078e00b9 */
[----:B-1----:R-:W-:-:S04]  /*11300*/  FFMA.FTZ R4, R101, c[0x0][0x2d0], -R2 ;  /* 0x0000b40065047a23 */ /* 0x002fc80000010802 */
[----:B------:R1:W1:Y:S01]  /*11310*/  MUFU.EX2 R233, R4 ;  /* 0x0000000400e97308 */ /* 0x0002620000000800 */
[----:B--2---:R-:W-:-:S07]  /*11320*/  FFMA.FTZ R8, R100, c[0x0][0x2d0], -R0 ;  /* 0x0000b40064087a23 */ /* 0x004fce0000010800 */
[----:B------:R2:W-:Y:S01]  /*11330*/  MUFU.EX2 R215, R8 ;  /* 0x0000000800d77308 */ /* 0x0005e20000000800 */
[----:B-1----:R-:W-:Y:S01]  /*11340*/  FFMA.FTZ R4, R136, c[0x0][0x2d0], -R0 ;  /* 0x0000b40088047a23 */ /* 0x002fe20000010800 */
[----:B------:R-:W-:-:S06]  /*11350*/  F2FP.BF16.PACK_AB R7, R233, R234 ;  /* 0x000000eae907723e */ /* 0x000fcc00000010ff */
[----:B------:R1:W-:Y:S01]  /*11360*/  MUFU.EX2 R220, R4 ;  /* 0x0000000400dc7308 */ /* 0x0003e20000000800 */
[----:B--2---:R-:W-:-:S07]  /*11370*/  FFMA.FTZ R8, R99, c[0x0][0x2d0], -R3 ;  /* 0x0000b40063087a23 */ /* 0x004fce0000010803 */
[----:B------:R2:W-:Y:S01]  /*11380*/  MUFU.EX2 R207, R8 ;  /* 0x0000000800cf7308 */ /* 0x0005e20000000800 */
[----:B-1----:R-:W-:-:S07]  /*11390*/  FFMA.FTZ R4, R137, c[0x0][0x2d0], -R0 ;  /* 0x0000b40089047a23 */ /* 0x002fce0000010800 */
[----:B------:R1:W1:Y:S01]  /*113a0*/  MUFU.EX2 R219, R4 ;  /* 0x0000000400db7308 */ /* 0x0002620000000800 */
[----:B--2---:R-:W-:-:S07]  /*113b0*/  FFMA.FTZ R8, R98, c[0x0][0x2d0], -R3 ;  /* 0x0000b40062087a23 */ /* 0x004fce0000010803 */
[----:B------:R2:W2:Y:S01]  /*113c0*/  MUFU.EX2 R214, R8 ;  /* 0x0000000800d67308 */ /* 0x0004a20000000800 */
[----:B-1----:R-:W-:-:S07]  /*113d0*/  F2FP.BF16.PACK_AB R4, R244, R239 ;  /* 0x000000eff404723e */ /* 0x002fce00000010ff */
[----:B------:R-:W-:Y:S01]  /*113e0*/  HMMA.16816.F32.BF16 R168, R4, R24, R124 ;  /* 0x0000001804a8723c */ /* 0x000fe2000004187c */
[----:B--2---:R-:W-:-:S04]  /*113f0*/  FFMA.FTZ R8, R97, c[0x0][0x2d0], -R3 ;  /* 0x0000b40061087a23 */ /* 0x004fc80000010803 */
[----:B------:R1:W-:Y:S03]  /*11400*/  MUFU.EX2 R206, R8 ;  /* 0x0000000800ce7308 */ /* 0x0003e60000000800 */
[C---:B---3--:R-:W-:Y:S08]  /*11410*/  HMMA.16816.F32.BF16 R124, R4.reuse, R28, R112 ;  /* 0x0000001c047c723c */ /* 0x048ff00000041870 */
[----:B------:R-:W-:Y:S01]  /*11420*/  HMMA.16816.F32.BF16 R164, R4, R20, R120 ;  /* 0x0000001404a4723c */ /* 0x000fe20000041878 */
[----:B-1----:R-:W-:-:S07]  /*11430*/  FFMA.FTZ R8, R96, c[0x0][0x2d0], -R3 ;  /* 0x0000b40060087a23 */ /* 0x002fce0000010803 */
[C---:B----4-:R-:W-:Y:S01]  /*11440*/  HMMA.16816.F32.BF16 R112, R4.reuse, R32, R108 ;  /* 0x000000200470723c */ /* 0x050fe2000004186c */
[----:B------:R1:W2:Y:S07]  /*11450*/  MUFU.EX2 R205, R8 ;  /* 0x0000000800cd7308 */ /* 0x0002ae0000000800 */
        /* <DEDUP_REMOVED lines=13> */
[----:B------:R-:W-:Y:S07]  /*11530*/  HMMA.16816.F32.BF16 R84, R4, R42, R64 ;  /* 0x0000002a0454723c */ /* 0x000fee0000041840 */
[----:B------:R-:W-:-:S02]  /*11540*/  F2FP.BF16.PACK_AB R4, R219, R220 ;  /* 0x000000dcdb04723e */ /* 0x000fc400000010ff */
[----:B------:R-:W-:Y:S02]  /*11550*/  F2FP.BF16.PACK_AB R6, R215, R217 ;  /* 0x000000d9d706723e */ /* 0x000fe400000010ff */
[----:B------:R-:W-:Y:S02]  /*11560*/  F2FP.BF16.PACK_AB R5, R214, R207 ;  /* 0x000000cfd605723e */ /* 0x000fe400000010ff */
[----:B--2---:R-:W-:Y:S01]  /*11570*/  F2FP.BF16.PACK_AB R7, R205, R206 ;  /* 0x000000cecd07723e */ /* 0x004fe200000010ff */
[----:B-1----:R-:W-:-:S04]  /*11580*/  FFMA.FTZ R8, R182, c[0x0][0x2d0], -R12 ;  /* 0x0000b400b6087a23 */ /* 0x002fc8000001080c */
[----:B------:R1:W-:Y:S02]  /*11590*/  MUFU.EX2 R200, R8 ;  /* 0x0000000800c87308 */ /* 0x0003e40000000800 */
[C---:B------:R-:W-:Y:S08]  /*115a0*/  HMMA.16816.F32.BF16 R76, R4.reuse, R20, R60 ;  /* 0x00000014044c723c */ /* 0x040ff0000004183c */
[----:B------:R-:W-:Y:S01]  /*115b0*/  HMMA.16816.F32.BF16 R60, R4, R26, R140 ;  /* 0x0000001a043c723c */ /* 0x000fe2000004188c */
[----:B-1----:R-:W-:-:S07]  /*115c0*/  FFMA.FTZ R8, R155, c[0x0][0x2d0], -R2 ;  /* 0x0000b4009b087a23 */ /* 0x002fce0000010802 */
[C---:B------:R-:W-:Y:S01]  /*115d0*/  HMMA.16816.F32.BF16 R80, R4.reuse, R24, R68 ;  /* 0x000000180450723c */ /* 0x040fe20000041844 */
[----:B------:R-:W-:Y:S01]  /*115e0*/  IMAD.MOV.U32 R140, RZ, RZ, R184 ;  /* 0x000000ffff8c7224 */ /* 0x000fe200078e00b8 */
[----:B------:R-:W1:Y:S01]  /*115f0*/  LDSM.16.MT88.4 R24, [R209+0x900] ;  /* 0x00090000d118783b */ /* 0x000e620000004200 */
[----:B------:R2:W-:Y:S01]  /*11600*/  MUFU.EX2 R187, R8 ;  /* 0x0000000800bb7308 */ /* 0x0005e20000000800 */
[----:B------:R-:W-:Y:S02]  /*11610*/  IMAD.MOV.U32 R143, RZ, RZ, R190 ;  /* 0x000000ffff8f7224 */ /* 0x000fe400078e00be */
[----:B------:R-:W-:Y:S02]  /*11620*/  IMAD.MOV.U32 R142, RZ, RZ, R189 ;  /* 0x000000ffff8e7224 */ /* 0x000fe400078e00bd */
[----:B------:R-:W-:Y:S01]  /*11630*/  HMMA.16816.F32.BF16 R72, R4, R16, R56 ;  /* 0x000000100448723c */ /* 0x000fe20000041838 */
[----:B------:R-:W-:-:S07]  /*11640*/  IMAD.MOV.U32 R141, RZ, RZ, R188 ;  /* 0x000000ffff8d7224 */ /* 0x000fce00078e00bc */
[----:B------:R-:W-:Y:S01]  /*11650*/  HMMA.16816.F32.BF16 R68, R4, R28, R52 ;  /* 0x0000001c0444723c */ /* 0x000fe20000041834 */
[----:B--2---:R-:W-:-:S04]  /*11660*/  FFMA.FTZ R8, R172, c[0x0][0x2d0], -R2 ;  /* 0x0000b400ac087a23 */ /* 0x004fc80000010802 */
[----:B------:R2:W4:Y:S03]  /*11670*/  MUFU.EX2 R186, R8 ;  /* 0x0000000800ba7308 */ /* 0x0005260000000800 */
[C---:B------:R-:W-:Y:S08]  /*11680*/  HMMA.16816.F32.BF16 R64, R4.reuse, R32, R48 ;  /* 0x000000200440723c */ /* 0x040ff00000041830 */
[----:B------:R-:W-:Y:S01]  /*11690*/  HMMA.16816.F32.BF16 R196, R4, R40, R44 ;  /* 0x0000002804c4723c */ /* 0x000fe2000004182c */
[----:B--2---:R-:W-:-:S07]  /*116a0*/  FFMA.FTZ R8, R174, c[0x0][0x2d0], -R2 ;  /* 0x0000b400ae087a23 */ /* 0x004fce0000010802 */
[C---:B------:R-:W-:Y:S01]  /*116b0*/  HMMA.16816.F32.BF16 R52, R4.reuse, R22, R132 ;  /* 0x000000160434723c */ /* 0x040fe20000041884 */
[----:B------:R-:W-:Y:S01]  /*116c0*/  LDSM.16.MT88.4 R20, [R209+0x1900] ;  /* 0x00190000d114783b */ /* 0x000fe20000004200 */
[----:B------:R2:W-:Y:S05]  /*116d0*/  MUFU.EX2 R184, R8 ;  /* 0x0000000800b87308 */ /* 0x0005ea0000000800 */
[----:B------:R-:W-:Y:S01]  /*116e0*/  IMAD.MOV.U32 R135, RZ, RZ, R183 ;  /* 0x000000ffff877224 */ /* 0x000fe200078e00b7 */
[C---:B------:R-:W-:Y:S01]  /*116f0*/  HMMA.16816.F32.BF16 R48, R4.reuse, R18, R128 ;  /* 0x000000120430723c */ /* 0x040fe20000041880 */
[----:B------:R-:W1:Y:S07]  /*11700*/  LDSM.16.MT88.4 R16, [R210+0x900] ;  /* 0x00090000d210783b */ /* 0x000e6e0000004200 */
[----:B------:R-:W-:Y:S01]  /*11710*/  HMMA.16816.F32.BF16 R44, R4, R30, R144 ;  /* 0x0000001e042c723c */ /* 0x000fe20000041890 */
[----:B------:R-:W1:Y:S01]  /*11720*/  LDSM.16.MT88.4 R28, [R210+0x1900] ;  /* 0x00190000d21c783b */ /* 0x000e620000004200 */
[----:B--2---:R-:W-:-:S04]  /*11730*/  FFMA.FTZ R8, R175, c[0x0][0x2d0], -R2 ;  /* 0x0000b400af087a23 */ /* 0x004fc80000010802 */
[----:B------:R2:W2:Y:S02]  /*11740*/  MUFU.EX2 R185, R8 ;  /* 0x0000000800b97308 */ /* 0x0004a40000000800 */
[C---:B------:R-:W-:Y:S01]  /*11750*/  HMMA.16816.F32.BF16 R56, R4.reuse, R34, R156 ;  /* 0x000000220438723c */ /* 0x040fe2000004189c */
[----:B------:R-:W1:Y:S04]  /*11760*/  LDSM.16.MT88.4 R32, [R209+0x2900] ;  /* 0x00290000d120783b */ /* 0x000e680000004200 */
[----:B------:R-:W1:Y:S03]  /*11770*/  LDSM.16.MT88.4 R156, [R209+0x1d00] ;  /* 0x001d0000d19c783b */ /* 0x000e660000004200 */
[----:B------:R-:W-:Y:S01]  /*11780*/  HMMA.16816.F32.BF16 R40, R4, R42, R160 ;  /* 0x0000002a0428723c */ /* 0x000fe200000418a0 */
[----:B--2---:R-:W-:-:S06]  /*11790*/  FFMA.FTZ R8, R173, c[0x0][0x2d0], -R0 ;  /* 0x0000b400ad087a23 */ /* 0x004fcc0000010800 */
[----:B---3--:R-:W-:Y:S01]  /*117a0*/  F2FP.BF16.PACK_AB R4, R202, R203 ;  /* 0x000000cbca04723e */ /* 0x008fe200000010ff */
[----:B------:R-:W-:Y:S01]  /*117b0*/  LDSM.16.MT88.4 R172, [R210+0x1d00] ;  /* 0x001d0000d2ac783b */ /* 0x000fe20000004200 */
[----:B----4-:R-:W-:Y:S01]  /*117c0*/  F2FP.BF16.PACK_AB R5, R186, R187 ;  /* 0x000000bbba05723e */ /* 0x010fe200000010ff */
[----:B------:R2:W-:Y:S01]  /*117d0*/  MUFU.EX2 R179, R8 ;  /* 0x0000000800b37308 */ /* 0x0005e20000000800 */
[----:B------:R-:W-:Y:S02]  /*117e0*/  F2FP.BF16.PACK_AB R6, R200, R201 ;  /* 0x000000c9c806723e */ /* 0x000fe400000010ff */
[----:B------:R-:W-:-:S07]  /*117f0*/  F2FP.BF16.PACK_AB R7, R185, R184 ;  /* 0x000000b8b907723e */ /* 0x000fce00000010ff */
[----:B-1----:R-:W-:Y:S01]  /*11800*/  HMMA.16816.F32.BF16 R116, R4, R24, R168 ;  /* 0x000000180474723c */ /* 0x002fe200000418a8 */
[----:B--2---:R-:W-:-:S07]  /*11810*/  FFMA.FTZ R8, R176, c[0x0][0x2d0], -R0 ;  /* 0x0000b400b0087a23 */ /* 0x004fce0000010800 */
[C---:B------:R-:W-:Y:S01]  /*11820*/  HMMA.16816.F32.BF16 R192, R4.reuse, R36, R108 ;  /* 0x0000002404c0723c */ /* 0x040fe2000004186c */
[----:B------:R1:W2:Y:S07]  /*11830*/  MUFU.EX2 R176, R8 ;  /* 0x0000000800b07308 */ /* 0x0002ae0000000800 */
        /* <DEDUP_REMOVED lines=18> */
[----:B------:R1:W4:Y:S06]  /*11960*/  MUFU.EX2 R106, R8 ;  /* 0x00000008006a7308 */ /* 0x00032c0000000800 */
[----:B--2---:R-:W-:Y:S02]  /*11970*/  F2FP.BF16.PACK_AB R4, R176, R179 ;  /* 0x000000b3b004723e */ /* 0x004fe400000010ff */
[----:B---3--:R-:W-:Y:S01]  /*11980*/  F2FP.BF16.PACK_AB R6, R178, R177 ;  /* 0x000000b1b206723e */ /* 0x008fe200000010ff */
[----:B-1----:R-:W-:Y:S01]  /*11990*/  FFMA.FTZ R8, R152, c[0x0][0x2d0], -R3 ;  /* 0x0000b40098087a23 */ /* 0x002fe20000010803 */
[----:B----4-:R-:W-:-:S03]  /*119a0*/  F2FP.BF16.PACK_AB R5, R106, R107 ;  /* 0x0000006b6a05723e */ /* 0x010fc600000010ff */
[----:B------:R1:W-:Y:S02]  /*119b0*/  MUFU.EX2 R101, R8 ;  /* 0x0000000800657308 */ /* 0x0003e40000000800 */
[----:B-1----:R-:W-:-:S06]  /*119c0*/  FFMA.FTZ R8, R14, c[0x0][0x2d0], -R3 ;  /* 0x0000b4000e087a23 */ /* 0x002fcc0000010803 */
        /* <DEDUP_REMOVED lines=12> */
[----:B------:R-:W-:Y:S01]  /*11a90*/  IMAD.MOV.U32 R55, RZ, RZ, R135 ;  /* 0x000000ffff377224 */ /* 0x000fe200078e0087 */
[----:B------:R-:W-:Y:S03]  /*11aa0*/  LDSM.16.MT88.4 R140, [R210+0xd00] ;  /* 0x000d0000d28c783b */ /* 0x000fe60000004200 */
        /* <DEDUP_REMOVED lines=30> */
[----:B------:R4:W2:Y:S01]  /*11c90*/  MUFU.EX2 R21, R2 ;  /* 0x0000000200157308 */ /* 0x0008a20000000800 */
[----:B-1----:R-:W-:Y:S02]  /*11ca0*/  FADD.FTZ R8, R238, R237 ;  /* 0x000000edee087221 */ /* 0x002fe40000010000 */
[----:B----4-:R-:W-:Y:S01]  /*11cb0*/  FFMA.FTZ R2, R225, c[0x0][0x2d0], -R0 ;  /* 0x0000b400e1027a23 */ /* 0x010fe20000010800 */
[----:B--2---:R-:W-:-:S04]  /*11cc0*/  F2FP.BF16.PACK_AB R95, R21, R20 ;  /* 0x00000014155f723e */ /* 0x004fc800000010ff */
[----:B------:R1:W-:Y:S03]  /*11cd0*/  MUFU.EX2 R19, R2 ;  /* 0x0000000200137308 */ /* 0x0003e60000000800 */
[C---:B------:R-:W-:Y:S08]  /*11ce0*/  HMMA.16816.F32.BF16 R152, R92.reuse, R158, R96 ;  /* 0x0000009e5c98723c */ /* 0x040ff00000041860 */
[----:B------:R-:W-:Y:S01]  /*11cf0*/  HMMA.16816.F32.BF16 R76, R92, R82, R88 ;  /* 0x000000525c4c723c */ /* 0x000fe20000041858 */
        /* <DEDUP_REMOVED lines=124> */
[----:B------:R-:W5:Y:S04]  /*124c0*/  LDL R53, [R1+0x6c] ;  /* 0x00006c0001357983 */ /* 0x000f680000100800 */
[----:B------:R-:W5:Y:S01]  /*124d0*/  LDL.64 R28, [R1+0x60] ;  /* 0x00006000011c7983 */ /* 0x000f620000100a00 */
[----:B------:R-:W-:Y:S01]  /*124e0*/  IMAD.MOV.U32 R101, RZ, RZ, R104 ;  /* 0x000000ffff657224 */ /* 0x000fe200078e0068 */
[----:B------:R-:W-:Y:S01]  /*124f0*/  MOV R107, R102 ;  /* 0x00000066006b7202 */ /* 0x000fe20000000f00 */
[----:B------:R-:W-:Y:S01]  /*12500*/  IMAD.MOV.U32 R100, RZ, RZ, R105 ;  /* 0x000000ffff647224 */ /* 0x000fe200078e0069 */
[----:B------:R-:W-:Y:S01]  /*12510*/  MOV R225, R204 ;  /* 0x000000cc00e17202 */ /* 0x000fe20000000f00 */
[----:B------:R-:W-:Y:S01]  /*12520*/  IMAD.MOV.U32 R106, RZ, RZ, R103 ;  /* 0x000000ffff6a7224 */ /* 0x000fe200078e0067 */
[----:B--2---:R-:W-:-:S05]  /*12530*/  IADD3 RZ, P0, R30, 0x40, RZ ;  /* 0x000000401eff7810 */ /* 0x004fca0007f1e0ff */
[----:B-1-3--:R-:W-:Y:S01]  /*12540*/  IMAD.X R3, RZ, RZ, R55, P0 ;  /* 0x000000ffff037224 */ /* 0x00afe200000e0637 */
[C---:B----4-:R-:W-:Y:S02]  /*12550*/  IADD3 R2, P2, R32.reuse, 0x40, RZ ;  /* 0x0000004020027810 */ /* 0x050fe40007f5e0ff */
[----:B------:R-:W-:Y:S02]  /*12560*/  IADD3 R0, P1, R32, 0x20, RZ ;  /* 0x0000002020007810 */ /* 0x000fe40007f3e0ff */
[----:B------:R1:W-:Y:S04]  /*12570*/  STL [R1+0x44], R3 ;  /* 0x0000440301007387 */ /* 0x0003e80000100800 */
[----:B------:R2:W-:Y:S04]  /*12580*/  STL [R1+0x40], R2 ;  /* 0x0000400201007387 */ /* 0x0005e80000100800 */
[----:B------:R5:W-:Y:S01]  /*12590*/  STL [R1+0x38], R0 ;  /* 0x0000380001007387 */ /* 0x000be20000100800 */
[----:B-1----:R-:W-:-:S02]  /*125a0*/  IADD3 R3, P0, R30, 0x20, RZ ;  /* 0x000000201e037810 */ /* 0x002fc40007f1e0ff */
[----:B--2---:R-:W-:-:S03]  /*125b0*/  IADD3 R2, R30, 0x40, RZ ;  /* 0x000000401e027810 */ /* 0x004fc60007ffe0ff */
[----:B------:R1:W-:Y:S01]  /*125c0*/  STL [R1+0x2c], R3 ;  /* 0x00002c0301007387 */ /* 0x0003e20000100800 */
[----:B-----5:R-:W-:-:S03]  /*125d0*/  @P4 IMAD.HI.U32 R0, R53, c[0x0][0x2c8], RZ ;  /* 0x0000b20035004a27 */ /* 0x020fc600078e00ff */
[----:B------:R2:W-:Y:S04]  /*125e0*/  STL [R1+0x30], R2 ;  /* 0x0000300201007387 */ /* 0x0005e80000100800 */
[----:B------:R3:W-:Y:S01]  /*125f0*/  @P4 STL [R1+0x68], R0 ;  /* 0x0000680001004387 */ /* 0x0007e20000100800 */
[----:B-1----:R-:W-:Y:S01]  /*12600*/  IADD3.X R3, RZ, R29, RZ, P2, !PT ;  /* 0x0000001dff037210 */ /* 0x002fe200017fe4ff */
[----:B--2---:R-:W-:Y:S01]  /*12610*/  IMAD.X R2, RZ, RZ, R29, P1 ;  /* 0x000000ffff027224 */ /* 0x004fe200008e061d */
[----:B---3--:R-:W-:-:S03]  /*12620*/  IADD3.X R0, RZ, R55, RZ, P0, !PT ;  /* 0x00000037ff007210 */ /* 0x008fc600007fe4ff */
[----:B------:R1:W-:Y:S04]  /*12630*/  STL [R1+0x3c], R3 ;  /* 0x00003c0301007387 */ /* 0x0003e80000100800 */
[----:B------:R1:W-:Y:S04]  /*12640*/  STL [R1+0x28], R0 ;  /* 0x0000280001007387 */ /* 0x0003e80000100800 */
[----:B------:R1:W-:Y:S02]  /*12650*/  STL [R1+0x34], R2 ;  /* 0x0000340201007387 */ /* 0x0003e40000100800 */
.L_x_733:
[----:B-1----:R-:W2:Y:S01]  /*12660*/  LDL R0, [R1+0x78] ;  /* 0x0000780001007983 */ /* 0x002ea20000100800 */
[----:B------:R-:W-:Y:S04]  /*12670*/  DEPBAR.LE SB0, 0x0 ;  /* 0x000080000000791a */ /* 0x000fe80000000000 */
[----:B------:R-:W3:Y:S01]  /*12680*/  LDL R47, [R1+0x38] ;  /* 0x00003800012f7983 */ /* 0x000ee20000100800 */
[C---:B------:R-:W-:Y:S01]  /*12690*/  ISETP.GE.AND P0, PT, R225.reuse, RZ, PT ;  /* 0x000000ffe100720c */ /* 0x040fe20003f06270 */
[----:B------:R-:W-:Y:S01]  /*126a0*/  IMAD.MOV.U32 R46, RZ, RZ, c[0x0][0x20c] ;  /* 0x00008300ff2e7624 */ /* 0x000fe200078e00ff */
[----:B------:R-:W-:Y:S01]  /*126b0*/  MOV R45, c[0x0][0x208] ;  /* 0x00008200002d7a02 */ /* 0x000fe20000000f00 */
[----:B------:R-:W4:Y:S01]  /*126c0*/  LDL.64 R42, [R1+0x70] ;  /* 0x00007000012a7983 */ /* 0x000f220000100a00 */
[C---:B------:R-:W-:Y:S02]  /*126d0*/  ISETP.GE.AND P3, PT, R225.reuse, 0x1, PT ;  /* 0x00000001e100780c */ /* 0x040fe40003f66270 */
[----:B------:R-:W-:Y:S03]  /*126e0*/  MOV R238, c[0x0][0x2c4] ;  /* 0x0000b10000ee7a02 */ /* 0x000fe60000000f00 */
[----:B------:R-:W5:Y:S04]  /*126f0*/  LDL R55, [R1+0x34] ;  /* 0x0000340001377983 */ /* 0x000f680000100800 */
[----:B------:R-:W5:Y:S01]  /*12700*/  LDL.64 R40, [R1+0x60] ;  /* 0x0000600001287983 */ /* 0x000f620000100a00 */
[C---:B------:R-:W-:Y:S04]  /*12710*/  @P0 IMAD.WIDE.U32 R28, R225.reuse, c[0x0][0x208], RZ ;  /* 0x00008200e11c0a25 */ /* 0x040fe800078e00ff */
[----:B------:R-:W-:Y:S01]  /*12720*/  @P0 IMAD.SHL.U32 R2, R28, 0x40, RZ ;  /* 0x000000401c020824 */ /* 0x000fe200078e00ff */
[----:B------:R-:W5:Y:S04]  /*12730*/  LDL R58, [R1+0x40] ;  /* 0x00004000013a7983 */ /* 0x000f680000100800 */
[----:B------:R-:W5:Y:S04]  /*12740*/  LDL R54, [R1+0x3c] ;  /* 0x00003c0001367983 */ /* 0x000f680000100800 */
[----:B------:R-:W-:Y:S08]  /*12750*/  BAR.SYNC.DEFER_BLOCKING 0x0 ;  /* 0x0000000000007b1d */ /* 0x000ff00000010000 */
[----:B------:R-:W-:Y:S08]  /*12760*/  LDSM.16.M88.4 R64, [R211+0x6100] ;  /* 0x00610000d340783b */ /* 0x000ff00000000200 */
[----:B------:R-:W1:Y:S08]  /*12770*/  LDSM.16.M88.4 R16, [R208+0x3100] ;  /* 0x00310000d010783b */ /* 0x000e700000000200 */
[----:B------:R-:W1:Y:S08]  /*12780*/  LDSM.16.M88.4 R60, [R211+0x7100] ;  /* 0x00710000d33c783b */ /* 0x000e700000000200 */
[----:B------:R-:W1:Y:S08]  /*12790*/  LDSM.16.M88.4 R32, [R208+0x3500] ;  /* 0x00350000d020783b */ /* 0x000e700000000200 */
[----:B------:R-:W5:Y:S06]  /*127a0*/  LDL.64 R236, [R1+0x50] ;  /* 0x0000500001ec7983 */ /* 0x000f6c0000100a00 */
[----:B------:R-:W2:Y:S08]  /*127b0*/  LDSM.16.M88.4 R48, [R208+0x3900] ;  /* 0x00390000d030783b */ /* 0x000eb00000000200 */
[----:B------:R-:W5:Y:S01]  /*127c0*/  LDL.64 R234, [R1+0x58] ;  /* 0x0000580001ea7983 */ /* 0x000f620000100a00 */
        /* <DEDUP_REMOVED lines=11> */
[----:B------:R-:W1:Y:S08]  /*12880*/  LDSM.16.M88.4 R192, [R223] ;  /* 0x00000000dfc0783b */ /* 0x000e700000000200 */
[----:B------:R-:W1:Y:S08]  /*12890*/  LDSM.16.M88.4 R196, [R222] ;  /* 0x00000000dec4783b */ /* 0x000e700000000200 */
[----:B------:R-:W5:Y:S04]  /*128a0*/  LDL R232, [R1+0x2c] ;  /* 0x00002c0001e87983 */ /* 0x000f680000100800 */
[----:B------:R-:W5:Y:S04]  /*128b0*/  LDL R233, [R1+0x68] ;  /* 0x0000680001e97983 */ /* 0x000f680000100800 */
[----:B------:R-:W5:Y:S04]  /*128c0*/  LDL R231, [R1+0x28] ;  /* 0x0000280001e77983 */ /* 0x000f680000100800 */
[----:B------:R-:W5:Y:S04]  /*128d0*/  LDL R252, [R1+0x30] ;  /* 0x0000300001fc7983 */ /* 0x000f680000100800 */
[----:B------:R-:W5:Y:S01]  /*128e0*/  LDL R251, [R1+0x44] ;  /* 0x0000440001fb7983 */ /* 0x000f620000100800 */
[----:B--2---:R-:W-:Y:S02]  /*128f0*/  ISETP.NE.AND P4, PT, R0, RZ, PT ;  /* 0x000000ff0000720c */ /* 0x004fe40003f85270 */
[----:B------:R-:W-:Y:S02]  /*12900*/  @P0 SHF.R.S32.HI R0, RZ, 0x1f, R225 ;  /* 0x0000001fff000819 */ /* 0x000fe400000114e1 */
[----:B---3--:R-:W-:Y:S03]  /*12910*/  @P0 IADD3 R36, P1, R2, R47, RZ ;  /* 0x0000002f02240210 */ /* 0x008fe60007f3e0ff */
[----:B------:R-:W-:Y:S01]  /*12920*/  @P0 IMAD R0, R0, c[0x0][0x208], RZ ;  /* 0x0000820000000a24 */ /* 0x000fe200078e02ff */
[----:B----4-:R-:W-:Y:S03]  /*12930*/  @P0 IADD3 R3, P2, R2, R42, RZ ;  /* 0x0000002a02030210 */ /* 0x010fe60007f5e0ff */
[----:B------:R-:W-:Y:S05]  /*12940*/  @P0 IMAD R0, R225, c[0x0][0x20c], R0 ;  /* 0x00008300e1000a24 */ /* 0x000fea00078e0200 */
[----:B------:R-:W-:Y:S04]  /*12950*/  @P0 IADD3 R0, R29, R0, RZ ;  /* 0x000000001d000210 */ /* 0x000fe80007ffe0ff */
[----:B------:R-:W-:Y:S02]  /*12960*/  @P0 SHF.L.U64.HI R0, R28, 0x6, R0 ;  /* 0x000000061c000819 */ /* 0x000fe40000010200 */
[-C--:B------:R-:W-:Y:S02]  /*12970*/  HMMA.16816.F32.BF16 R28, R60, R34.reuse, RZ ;  /* 0x000000223c1c723c */ /* 0x080fe400000418ff */
[C---:B-----5:R-:W-:Y:S01]  /*12980*/  @P0 IADD3.X R37, R0.reuse, R41, RZ, P2, !PT ;  /* 0x0000002900250210 */ /* 0x060fe200017fe4ff */
[----:B------:R-:W-:Y:S01]  /*12990*/  @P0 IMAD.X R38, R0, 0x1, R55, P1 ;  /* 0x0000000100260824 */ /* 0x000fe200008e0637 */
[C---:B------:R-:W-:Y:S02]  /*129a0*/  @P0 LEA R52, P2, R3.reuse, c[0x0][0x1f8], 0x1 ;  /* 0x00007e0003340a11 */ /* 0x040fe400078408ff */
[C---:B------:R-:W-:Y:S02]  /*129b0*/  @P0 LEA R56, P1, R36.reuse, c[0x0][0x1f8], 0x1 ;  /* 0x00007e0024380a11 */ /* 0x040fe400078208ff */
[C---:B------:R-:W-:Y:S04]  /*129c0*/  HMMA.16816.F32.BF16 R32, R64.reuse, R34, RZ ;  /* 0x000000224020723c */ /* 0x040fe800000418ff */
[----:B------:R-:W-:Y:S02]  /*129d0*/  @P0 LEA.HI.X R53, R3, c[0x0][0x1fc], R37, 0x1, P2 ;  /* 0x00007f0003350a11 */ /* 0x000fe400010f0c25 */
[----:B------:R-:W-:Y:S02]  /*129e0*/  @P0 LEA.HI.X R57, R36, c[0x0][0x1fc], R38, 0x1, P1 ;  /* 0x00007f0024390a11 */ /* 0x000fe400008f0c26 */
[-C--:B------:R-:W-:Y:S01]  /*129f0*/  HMMA.16816.F32.BF16 R36, R64, R48.reuse, RZ ;  /* 0x000000304024723c */ /* 0x080fe200000418ff */
[C---:B------:R-:W-:Y:S01]  /*12a00*/  @P0 LEA R3, P1, R45.reuse, R2, 0x5 ;  /* 0x000000022d030211 */ /* 0x040fe200078228ff */
[----:B------:R-:W-:Y:S01]  /*12a10*/  @!PT LDS RZ, [RZ] ;  /* 0x00000000fffff984 */ /* 0x000fe20000000800 */
[----:B------:R-:W-:Y:S01]  /*12a20*/  @!PT LDS RZ, [RZ] ;  /* 0x00000000fffff984 */ /* 0x000fe20000000800 */
[----:B------:R-:W-:Y:S01]  /*12a30*/  @!PT LDS RZ, [RZ] ;  /* 0x00000000fffff984 */ /* 0x000fe20000000800 */
[----:B------:R1:W-:Y:S02]  /*12a40*/  @P0 LDGSTS.E.BYPASS.LTC128B.128 [R226+0x100], [R52.64], !P5 ;  /* 0x0010000034e20fae */ /* 0x0003e4000e901d46 */
[----:B------:R-:W-:Y:S02]  /*12a50*/  @P0 IADD3 R44, P2, R2, R58, RZ ;  /* 0x0000003a022c0210 */ /* 0x000fe40007f5e0ff */
[----:B------:R-:W-:Y:S02]  /*12a60*/  @P0 LEA.HI.X R2, R45, R0, R46, 0x5, P1 ;  /* 0x000000002d020211 */ /* 0x000fe400008f2c2e */
[----:B------:R-:W-:Y:S02]  /*12a70*/  @P0 IADD3 R45, P1, R3, R42, RZ ;  /* 0x0000002a032d0210 */ /* 0x000fe40007f3e0ff */
[----:B------:R2:W-:Y:S02]  /*12a80*/  @P0 LDGSTS.E.BYPASS.LTC128B.128 [R226+0x1100], [R56.64], !P6 ;  /* 0x0110000038e20fae */ /* 0x0005e4000f101d46 */
[----:B------:R-:W-:Y:S01]  /*12a90*/  @P0 IADD3.X R0, R0, R54, RZ, P2, !PT ;  /* 0x0000003600000210 */ /* 0x000fe200017fe4ff */
[----:B------:R-:W-:Y:S01]  /*12aa0*/  @P0 IMAD.X R46, R2, 0x1, R41, P1 ;  /* 0x00000001022e0824 */ /* 0x000fe200008e0629 */
[C---:B------:R-:W-:Y:S01]  /*12ab0*/  @P0 LEA R104, P2, R44.reuse, c[0x0][0x1f8], 0x1 ;  /* 0x00007e002c680a11 */ /* 0x040fe200078408ff */
[C---:B------:R-:W-:Y:S02]  /*12ac0*/  HMMA.16816.F32.BF16 R40, R60.reuse, R48, RZ ;  /* 0x000000303c28723c */ /* 0x040fe400000418ff */
[C---:B------:R-:W-:Y:S02]  /*12ad0*/  @P0 LEA R200, P1, R45.reuse, c[0x0][0x1f8], 0x1 ;  /* 0x00007e002dc80a11 */ /* 0x040fe400078208ff */
[----:B------:R-:W-:Y:S02]  /*12ae0*/  @P0 LEA.HI.X R105, R44, c[0x0][0x1fc], R0, 0x1, P2 ;  /* 0x00007f002c690a11 */ /* 0x000fe400010f0c00 */
[----:B------:R-:W-:Y:S02]  /*12af0*/  @P0 LEA.HI.X R201, R45, c[0x0][0x1fc], R46, 0x1, P1 ;  /* 0x00007f002dc90a11 */ /* 0x000fe400008f0c2e */
[C---:B------:R-:W-:Y:S01]  /*12b00*/  @P0 IADD3 R0, P2, R3.reuse, R47, RZ ;  /* 0x0000002f03000210 */ /* 0x040fe20007f5e0ff */
[----:B------:R3:W-:Y:S01]  /*12b10*/  @P0 LDGSTS.E.BYPASS.LTC128B.128 [R226+0x2100], [R104.64], !P4 ;  /* 0x0210000068e20fae */ /* 0x0007e2000e101d46 */
[-C--:B------:R-:W-:Y:S02]  /*12b20*/  HMMA.16816.F32.BF16 R44, R60, R50.reuse, RZ ;  /* 0x000000323c2c723c */ /* 0x080fe400000418ff */
[----:B------:R-:W-:Y:S02]  /*12b30*/  @P0 IADD3 R3, P1, R3, R58, RZ ;  /* 0x0000003a03030210 */ /* 0x000fe40007f3e0ff */
[----:B------:R-:W-:Y:S02]  /*12b40*/  @P0 IADD3.X R55, R2, R55, RZ, P2, !PT ;  /* 0x0000003702370210 */ /* 0x000fe400017fe4ff */
[----:B------:R-:W-:Y:S01]  /*12b50*/  @P0 LEA R102, P2, R0, c[0x0][0x1f8], 0x1 ;  /* 0x00007e0000660a11 */ /* 0x000fe200078408ff */
[----:B------:R4:W-:Y:S01]  /*12b60*/  @P0 LDGSTS.E.BYPASS.LTC128B.128 [R226+0x900], [R200.64], !P5 ;  /* 0x00900000c8e20fae */ /* 0x0009e2000e901d46 */
[C---:B------:R-:W-:Y:S04]  /*12b70*/  HMMA.16816.F32.BF16 R48, R64.reuse, R50, RZ ;  /* 0x000000324030723c */ /* 0x040fe800000418ff */
[----:B------:R-:W-:Y:S01]  /*12b80*/  @P0 IMAD.X R54, R2, 0x1, R54, P1 ;  /* 0x0000000102360824 */ /* 0x000fe200008e0636 */
[C---:B------:R-:W-:Y:S02]  /*12b90*/  @P0 LEA R2, P1, R3.reuse, c[0x0][0x1f8], 0x1 ;  /* 0x00007e0003020a11 */ /* 0x040fe400078208ff */
[----:B------:R-:W-:Y:S02]  /*12ba0*/  @P0 LEA.HI.X R103, R0, c[0x0][0x1fc], R55, 0x1, P2 ;  /* 0x00007f0000670a11 */ /* 0x000fe400010f0c37 */
[----:B------:R-:W-:Y:S02]  /*12bb0*/  @P0 LEA.HI.X R3, R3, c[0x0][0x1fc], R54, 0x1, P1 ;  /* 0x00007f0003030a11 */ /* 0x000fe400008f0c36 */
[-C--:B-1----:R-:W-:Y:S01]  /*12bc0*/  HMMA.16816.F32.BF16 R52, R64, R108.reuse, RZ ;  /* 0x0000006c4034723c */ /* 0x082fe200000418ff */
[----:B------:R1:W-:Y:S01]  /*12bd0*/  @P0 LDGSTS.E.BYPASS.LTC128B.128 [R226+0x1900], [R102.64], !P6 ;  /* 0x0190000066e20fae */ /* 0x0003e2000f101d46 */
[----:B------:R-:W-:Y:S01]  /*12be0*/  ISETP.NE.AND P2, PT, R238, 0x1, PT ;  /* 0x00000001ee00780c */ /* 0x000fe20003f45270 */
[----:B------:R-:W-:Y:S05]  /*12bf0*/  IMAD.MOV.U32 R238, RZ, RZ, c[0x0][0x1e0] ;  /* 0x00007800ffee7624 */ /* 0x000fea00078e00ff */
[C---:B--2---:R-:W-:Y:S01]  /*12c00*/  HMMA.16816.F32.BF16 R56, R60.reuse, R108, RZ ;  /* 0x0000006c3c38723c */ /* 0x044fe200000418ff */
[----:B------:R2:W-:Y:S03]  /*12c10*/  @P0 LDGSTS.E.BYPASS.LTC128B.128 [R226+0x2900], [R2.64], !P4 ;  /* 0x0290000002e20fae */ /* 0x0005e6000e101d46 */
[----:B------:R-:W-:Y:S04]  /*12c20*/  SHF.L.U32 R238, R238, 0x5, RZ ;  /* 0x00000005eeee7819 */ /* 0x000fe800000006ff */
        /* <DEDUP_REMOVED lines=121> */
[----:B------:R2:W-:Y:S10]  /*133c0*/  MUFU.TANH R109, R13 ;  /* 0x0000000d006d7308 */ /* 0x0005f40000002400 */
[----:B------:R3:W-:Y:S01]  /*133d0*/  MUFU.TANH R111, R18 ;  /* 0x00000012006f7308 */ /* 0x0007e20000002400 */
[-C--:B-----5:R-:W-:Y:S01]  /*133e0*/  HMMA.16816.F32.BF16 R20, R176, R4.reuse, R20 ;  /* 0x00000004b014723c */ /* 0x0a0fe20000041814 */
[----:B-1----:R-:W1:Y:S08]  /*133f0*/  LDSM.16.M88.4 R8, [R215] ;  /* 0x00000000d708783b */ /* 0x002e700000000200 */
[----:B------:R5:W1:Y:S01]  /*13400*/  MUFU.TANH R110, R12 ;  /* 0x0000000c006e7308 */ /* 0x000a620000002400 */
[C---:B------:R-:W-:Y:S01]  /*13410*/  HMMA.16816.F32.BF16 R24, R180.reuse, R4, R24 ;  /* 0x00000004b418723c */ /* 0x040fe20000041818 */
[----:B--2---:R-:W2:Y:S08]  /*13420*/  LDL R13, [R1+0x7c] ;  /* 0x00007c00010d7983 */ /* 0x004eb00000100800 */
[----:B------:R-:W1:Y:S01]  /*13430*/  MUFU.TANH R108, R14 ;  /* 0x0000000e006c7308 */ /* 0x000e620000002400 */
[-C--:B------:R-:W-:Y:S02]  /*13440*/  HMMA.16816.F32.BF16 R28, R180, R6.reuse, R28 ;  /* 0x00000006b41c723c */ /* 0x080fe4000004181c */
[----:B---3--:R-:W-:Y:S02]  /*13450*/  IMAD.MOV.U32 R18, RZ, RZ, 0x5 ;  /* 0x00000005ff127424 */ /* 0x008fe400078e00ff */
[----:B------:R-:W-:Y:S04]  /*13460*/  FMUL.FTZ R21, R21, c[0x0][0x320] ;  /* 0x0000c80015157a20 */ /* 0x000fe80000410000 */
[C---:B------:R-:W-:Y:S01]  /*13470*/  HMMA.16816.F32.BF16 R32, R176.reuse, R6, R32 ;  /* 0x00000006b020723c */ /* 0x040fe20000041820 */
[----:B------:R-:W3:Y:S03]  /*13480*/  MUFU.TANH R184, R15 ;  /* 0x0000000f00b87308 */ /* 0x000ee60000002400 */
[----:B------:R-:W-:Y:S01]  /*13490*/  FMUL.FTZ R20, R20, c[0x0][0x320] ;  /* 0x0000c80014147a20 */ /* 0x000fe20000410000 */
[----:B-----5:R-:W-:Y:S01]  /*134a0*/  MOV R12, c[0x0][0x1e0] ;  /* 0x00007800000c7a02 */ /* 0x020fe20000000f00 */
[----:B------:R-:W-:Y:S02]  /*134b0*/  FMUL.FTZ R22, R22, c[0x0][0x320] ;  /* 0x0000c80016167a20 */ /* 0x000fe40000410000 */
[----:B------:R-:W-:Y:S01]  /*134c0*/  @P3 IMAD.WIDE.U32 R6, R204, c[0x0][0x1e0], RZ ;  /* 0x00007800cc063a25 */ /* 0x000fe200078e00ff */
[----:B------:R-:W-:Y:S02]  /*134d0*/  SHF.L.U64.HI R12, R12, R18, c[0x0][0x1e4] ;  /* 0x000079000c0c7619 */ /* 0x000fe40000010212 */
[----:B------:R-:W5:Y:S01]  /*134e0*/  MUFU.TANH R199, R16 ;  /* 0x0000001000c77308 */ /* 0x000f620000002400 */
[----:B------:R-:W-:Y:S01]  /*134f0*/  @P3 IMAD.IADD R0, R7, 0x1, R0 ;  /* 0x0000000107003824 */ /* 0x000fe200078e0200 */
[C---:B------:R-:W-:Y:S01]  /*13500*/  @P3 SHF.L.U32 R3, R6.reuse, 0x6, RZ ;  /* 0x0000000606033819 */ /* 0x040fe200000006ff */
[----:B------:R-:W2:Y:S01]  /*13510*/  LDL R7, [R1+0x80] ;  /* 0x0000800001077983 */ /* 0x000ea20000100800 */
[----:B------:R-:W-:Y:S01]  /*13520*/  FMUL.FTZ R23, R23, c[0x0][0x320] ;  /* 0x0000c80017177a20 */ /* 0x000fe20000410000 */
[-C--:B-1----:R-:W-:Y:S03]  /*13530*/  HMMA.16816.F32.BF16 R36, R176, R8.reuse, R36 ;  /* 0x00000008b024723c */ /* 0x082fe60000041824 */
[----:B------:R-:W-:Y:S01]  /*13540*/  @P3 SHF.L.U64.HI R2, R6, 0x6, R0 ;  /* 0x0000000606023819 */ /* 0x000fe20000010200 */
[----:B------:R-:W-:Y:S01]  /*13550*/  FMUL.FTZ R30, R30, c[0x0][0x320] ;  /* 0x0000c8001e1e7a20 */ /* 0x000fe20000410000 */
[----:B------:R-:W1:Y:S01]  /*13560*/  MUFU.TANH R198, R17 ;  /* 0x0000001100c67308 */ /* 0x000e620000002400 */
[----:B------:R1:W2:Y:S01]  /*13570*/  LDL R0, [R1+0x6c] ;  /* 0x00006c0001007983 */ /* 0x0002a20000100800 */
[----:B------:R-:W-:Y:S01]  /*13580*/  @P3 IADD3 R4, P0, R3, R236, RZ ;  /* 0x000000ec03043210 */ /* 0x000fe20007f1e0ff */
[C---:B------:R-:W-:Y:S02]  /*13590*/  HMMA.16816.F32.BF16 R40, R180.reuse, R8, R40 ;  /* 0x00000008b428723c */ /* 0x040fe40000041828 */
[----:B------:R-:W3:Y:S02]  /*135a0*/  LDL R8, [R1+0x60] ;  /* 0x0000600001087983 */ /* 0x000ee40000100800 */
[----:B------:R-:W-:Y:S02]  /*135b0*/  FMUL.FTZ R34, R34, c[0x0][0x320] ;  /* 0x0000c80022227a20 */ /* 0x000fe40000410000 */
[----:B------:R-:W-:Y:S01]  /*135c0*/  FMUL.FTZ R32, R32, c[0x0][0x320] ;  /* 0x0000c80020207a20 */ /* 0x000fe20000410000 */
[----:B------:R-:W-:Y:S01]  /*135d0*/  MUFU.TANH R195, R30 ;  /* 0x0000001e00c37308 */ /* 0x000fe20000002400 */
[----:B------:R-:W-:Y:S01]  /*135e0*/  FMUL.FTZ R35, R35, c[0x0][0x320] ;  /* 0x0000c80023237a20 */ /* 0x000fe20000410000 */
[-C--:B------:R-:W-:Y:S03]  /*135f0*/  HMMA.16816.F32.BF16 R44, R180, R10.reuse, R44 ;  /* 0x0000000ab42c723c */ /* 0x080fe6000004182c */
[----:B------:R-:W-:Y:S02]  /*13600*/  FMUL.FTZ R33, R33, c[0x0][0x320] ;  /* 0x0000c80021217a20 */ /* 0x000fe40000410000 */
[----:B------:R-:W-:Y:S01]  /*13610*/  @P3 IMAD.X R6, R2, 0x1, R235, P0 ;  /* 0x0000000102063824 */ /* 0x000fe200000e06eb */
[----:B------:R-:W-:Y:S01]  /*13620*/  @P3 IADD3 R5, P0, R3, R232, RZ ;  /* 0x000000e803053210 */ /* 0x000fe20007f1e0ff */
[----:B------:R-:W-:Y:S01]  /*13630*/  FMUL.FTZ R36, R36, c[0x0][0x320] ;  /* 0x0000c80024247a20 */ /* 0x000fe20000410000 */
[----:B------:R-:W1:Y:S01]  /*13640*/  MUFU.TANH R17, R19 ;  /* 0x0000001300117308 */ /* 0x000e620000002400 */
[----:B------:R-:W-:Y:S01]  /*13650*/  FMUL.FTZ R31, R31, c[0x0][0x320] ;  /* 0x0000c8001f1f7a20 */ /* 0x000fe20000410000 */
[C---:B------:R-:W-:Y:S04]  /*13660*/  HMMA.16816.F32.BF16 R48, R176.reuse, R10, R48 ;  /* 0x0000000ab030723c */ /* 0x040fe80000041830 */
[----:B------:R-:W-:Y:S02]  /*13670*/  FMUL.FTZ R39, R39, c[0x0][0x320] ;  /* 0x0000c80027277a20 */ /* 0x000fe40000410000 */
[----:B------:R-:W-:Y:S02]  /*13680*/  FMUL.FTZ R28, R28, c[0x0][0x320] ;  /* 0x0000c8001c1c7a20 */ /* 0x000fe40000410000 */
[----:B------:R1:W-:Y:S01]  /*13690*/  MUFU.TANH R187, R34 ;  /* 0x0000002200bb7308 */ /* 0x0003e20000002400 */
[----:B------:R-:W-:Y:S03]  /*136a0*/  FMUL.FTZ R40, R40, c[0x0][0x320] ;  /* 0x0000c80028287a20 */ /* 0x000fe60000410000 */
[----:B------:R-:W-:Y:S02]  /*136b0*/  FMUL.FTZ R29, R29, c[0x0][0x320] ;  /* 0x0000c8001d1d7a20 */ /* 0x000fe40000410000 */
[----:B------:R-:W-:Y:S02]  /*136c0*/  FMUL.FTZ R37, R37, c[0x0][0x320] ;  /* 0x0000c80025257a20 */ /* 0x000fe40000410000 */
[----:B------:R-:W-:Y:S02]  /*136d0*/  FMUL.FTZ R38, R38, c[0x0][0x320] ;  /* 0x0000c80026267a20 */ /* 0x000fe40000410000 */
        /* <DEDUP_REMOVED lines=19> */
[----:B------:R1:W-:Y:S10]  /*13810*/  MUFU.TANH R188, R35 ;  /* 0x0000002300bc7308 */ /* 0x0003f40000002400 */
[----:B------:R-:W2:Y:S10]  /*13820*/  MUFU.TANH R103, R20 ;  /* 0x0000001400677308 */ /* 0x000eb40000002400 */
[----:B------:R4:W-:Y:S01]  /*13830*/  MUFU.TANH R186, R33 ;  /* 0x0000002100ba7308 */ /* 0x0009e20000002400 */
[----:B-1----:R-:W-:Y:S02]  /*13840*/  @P3 LEA.HI.X R35, R4, c[0x0][0x1cc], R6, 0x1, P1 ;  /* 0x0000730004233a11 */ /* 0x002fe400008f0c06 */
[----:B------:R-:W-:Y:S02]  /*13850*/  @P3 LEA R32, P1, R5, c[0x0][0x1c8], 0x1 ;  /* 0x0000720005203a11 */ /* 0x000fe400078208ff */
[C---:B------:R-:W-:Y:S05]  /*13860*/  @P3 IADD3.X R6, R2.reuse, R231, RZ, P0, !PT ;  /* 0x000000e702063210 */ /* 0x040fea00007fe4ff */
[----:B------:R-:W-:Y:S01]  /*13870*/  MUFU.TANH R189, R25 ;  /* 0x0000001900bd7308 */ /* 0x000fe20000002400 */
[----:B------:R-:W-:Y:S09]  /*13880*/  @P3 IADD3 R4, P0, R3, R252, RZ ;  /* 0x000000fc03043210 */ /* 0x000ff20007f1e0ff */
[----:B------:R1:W-:Y:S01]  /*13890*/  MUFU.TANH R196, R31 ;  /* 0x0000001f00c47308 */ /* 0x0003e20000002400 */
[----:B----4-:R-:W-:Y:S02]  /*138a0*/  @P3 LEA.HI.X R33, R5, c[0x0][0x1cc], R6, 0x1, P1 ;  /* 0x0000730005213a11 */ /* 0x010fe400008f0c06 */
[----:B------:R-:W-:Y:S02]  /*138b0*/  @P3 IADD3.X R5, R2, R251, RZ, P0, !PT ;  /* 0x000000fb02053210 */ /* 0x000fe400007fe4ff */
[----:B------:R-:W-:Y:S05]  /*138c0*/  @P3 IADD3 R9, P0, R238, R3, RZ ;  /* 0x00000003ee093210 */ /* 0x000fea0007f1e0ff */
[----:B------:R-:W4:Y:S01]  /*138d0*/  MUFU.TANH R105, R22 ;  /* 0x0000001600697308 */ /* 0x000f220000002400 */
[----:B------:R-:W-:Y:S01]  /*138e0*/  @P3 LEA R30, P1, R4, c[0x0][0x1c8], 0x1 ;  /* 0x00007200041e3a11 */ /* 0x000fe200078208ff */
[----:B------:R-:W-:Y:S08]  /*138f0*/  @P3 IMAD.X R12, R12, 0x1, R2, P0 ;  /* 0x000000010c0c3824 */ /* 0x000ff000000e0602 */
[----:B------:R4:W-:Y:S01]  /*13900*/  MUFU.TANH R193, R28 ;  /* 0x0000001c00c17308 */ /* 0x0009e20000002400 */
[----:B-1----:R-:W-:Y:S02]  /*13910*/  @P3 LEA.HI.X R31, R4, c[0x0][0x1cc], R5, 0x1, P1 ;  /* 0x00007300041f3a11 */ /* 0x002fe400008f0c05 */
[----:B------:R-:W-:Y:S07]  /*13920*/  @P3 IADD3 R3, P1, R9, R236, RZ ;  /* 0x000000ec09033210 */ /* 0x000fee0007f3e0ff */
[----:B------:R-:W-:Y:S10]  /*13930*/  MUFU.TANH R191, R27 ;  /* 0x0000001b00bf7308 */ /* 0x000ff40000002400 */
[----:B------:R1:W-:Y:S01]  /*13940*/  MUFU.TANH R194, R29 ;  /* 0x0000001d00c27308 */ /* 0x0003e20000002400 */
[----:B----4-:R-:W-:Y:S09]  /*13950*/  @P3 LEA R28, P0, R3, c[0x0][0x1c8], 0x1 ;  /* 0x00007200031c3a11 */ /* 0x010ff200078008ff */
        /* <DEDUP_REMOVED lines=9> */
[----:B------:R1:W-:Y:S10]  /*139f0*/  MUFU.TANH R202, R38 ;  /* 0x0000002600ca7308 */ /* 0x0003f40000002400 */
[----:B------:R-:W1:Y:S10]  /*13a00*/  MUFU.TANH R48, R48 ;  /* 0x0000003000307308 */ /* 0x000e740000002400 */
[----:B------:R-:W-:Y:S10]  /*13a10*/  MUFU.TANH R49, R49 ;  /* 0x0000003100317308 */ /* 0x000ff40000002400 */
[----:B------:R-:W-:Y:S10]  /*13a20*/  MUFU.TANH R42, R42 ;  /* 0x0000002a002a7308 */ /* 0x000ff40000002400 */
[----:B------:R-:W-:Y:S10]  /*13a30*/  MUFU.TANH R43, R43 ;  /* 0x0000002b002b7308 */ /* 0x000ff40000002400 */
[----:B------:R-:W-:Y:S01]  /*13a40*/  MUFU.TANH R50, R50 ;  /* 0x0000003200327308 */ /* 0x000fe20000002400 */
[----:B--2---:R-:W-:Y:S01]  /*13a50*/  @P2 SHF.R.U32.HI R0, RZ, c[0x0][0x2cc], R233 ;  /* 0x0000b300ff002a19 */ /* 0x004fe200000116e9 */
[----:B------:R-:W-:Y:S04]  /*13a60*/  IMAD.MOV.U32 R233, RZ, RZ, -0x40 ;  /* 0xffffffc0ffe97424 */ /* 0x000fe800078e00ff */
[----:B------:R-:W-:Y:S01]  /*13a70*/  IMAD R6, R225, R233, 0x1 ;  /* 0x00000001e1067424 */ /* 0x000fe200078e02e9 */
[----:B------:R-:W2:Y:S03]  /*13a80*/  SHFL.IDX PT, R15, R0, RZ, 0x1c1f ;  /* 0x001c1fff000f7589 */ /* 0x000ea600000e0000 */
[----:B------:R-:W-:Y:S01]  /*13a90*/  MUFU.TANH R51, R51 ;  /* 0x0000003300337308 */ /* 0x000fe20000002400 */
[----:B---3--:R-:W-:Y:S02]  /*13aa0*/  IADD3 R2, R8, R6, -R13 ;  /* 0x0000000608027210 */ /* 0x008fe40007ffe80d */
[C---:B------:R-:W-:Y:S02]  /*13ab0*/  @P3 IADD3.X R8, R12.reuse, R235, RZ, P1, !PT ;  /* 0x000000eb0c083210 */ /* 0x040fe40000ffe4ff */
[----:B------:R-:W3:Y:S02]  /*13ac0*/  SHFL.IDX PT, R16, R0, 0x1, 0x1c1f ;  /* 0x003c1f0000107f89 */ /* 0x000ee400000e0000 */
[----:B-1----:R-:W-:Y:S02]  /*13ad0*/  @P3 LEA.HI.X R29, R3, c[0x0][0x1cc], R8, 0x1, P0 ;  /* 0x00007300031d3a11 */ /* 0x002fe400000f0c08 */
[----:B------:R-:W-:Y:S01]  /*13ae0*/  @P3 IADD3 R10, P0, R9, R232, RZ ;  /* 0x000000e8090a3210 */ /* 0x000fe20007f1e0ff */
[----:B------:R-:W-:Y:S03]  /*13af0*/  MUFU.TANH R46, R46 ;  /* 0x0000002e002e7308 */ /* 0x000fe60000002400 */
[----:B------:R-:W1:Y:S01]  /*13b00*/  SHFL.IDX PT, R14, R0, 0x2, 0x1c1f ;  /* 0x005c1f00000e7f89 */ /* 0x000e6200000e0000 */
[----:B------:R-:W-:Y:S06]  /*13b10*/  @P3 IMAD.X R36, R12, 0x1, R231, P0 ;  /* 0x000000010c243824 */ /* 0x000fec00000e06e7 */
[----:B------:R-:W-:Y:S01]  /*13b20*/  MUFU.TANH R47, R47 ;  /* 0x0000002f002f7308 */ /* 0x000fe20000002400 */
[----:B------:R1:W2:Y:S02]  /*13b30*/  SHFL.IDX PT, R13, R0, 0x3, 0x1c1f ;  /* 0x007c1f00000d7f89 */ /* 0x0002a400000e0000 */
[----:B-1----:R-:W-:Y:S06]  /*13b40*/  IMAD.IADD R0, R2, 0x1, -R7 ;  /* 0x0000000102007824 */ /* 0x002fec00078e0a07 */
[----:B------:R-:W1:Y:S01]  /*13b50*/  LDSM.16.M88.4 R4, [R214] ;  /* 0x00000000d604783b */ /* 0x000e620000000200 */
[----:B------:R-:W-:Y:S04]  /*13b60*/  DEPBAR.LE SB0, 0x0 ;  /* 0x000080000000791a */ /* 0x000fe80000000000 */
[C---:B--2---:R-:W-:Y:S01]  /*13b70*/  IADD3 R8, R0.reuse, R15, RZ ;  /* 0x0000000f00087210 */ /* 0x044fe20007ffe0ff */
[C---:B---3--:R-:W-:Y:S01]  /*13b80*/  IMAD.IADD R3, R0.reuse, 0x1, R16 ;  /* 0x0000000100037824 */ /* 0x048fe200078e0210 */
[----:B------:R-:W-:Y:S01]  /*13b90*/  IADD3 R2, R0, R14, RZ ;  /* 0x0000000e00027210 */ /* 0x000fe20007ffe0ff */
[----:B------:R-:W-:Y:S01]  /*13ba0*/  BAR.SYNC.DEFER_BLOCKING 0x0 ;  /* 0x0000000000007b1d */ /* 0x000fe20000010000 */
[C---:B------:R-:W-:Y:S02]  /*13bb0*/  ISETP.GT.AND P1, PT, R8.reuse, RZ, PT ;  /* 0x000000ff0800720c */ /* 0x040fe40003f24270 */
[----:B------:R-:W-:Y:S02]  /*13bc0*/  ISETP.GT.AND P0, PT, R8, 0x1, PT ;  /* 0x000000010800780c */ /* 0x000fe40003f04270 */
[----:B------:R-:W-:Y:S02]  /*13bd0*/  FSEL R11, R230, -INF , P1 ;  /* 0xff800000e60b7808 */ /* 0x000fe40000800000 */
[----:B------:R-:W-:Y:S02]  /*13be0*/  ISETP.GT.AND P1, PT, R3, RZ, PT ;  /* 0x000000ff0300720c */ /* 0x000fe40003f24270 */
[----:B------:R-:W-:Y:S02]  /*13bf0*/  FSEL R14, R229, -INF , P0 ;  /* 0xff800000e50e7808 */ /* 0x000fe40000000000 */
[----:B------:R-:W-:Y:S02]  /*13c00*/  FSEL R19, R227, -INF , P1 ;  /* 0xff800000e3137808 */ /* 0x000fe40000800000 */
[----:B------:R-:W-:Y:S02]  /*13c10*/  ISETP.GT.AND P1, PT, R2, RZ, PT ;  /* 0x000000ff0200720c */ /* 0x000fe40003f24270 */
[----:B------:R-:W-:Y:S02]  /*13c20*/  IADD3 R0, R0, R13, RZ ;  /* 0x0000000d00007210 */ /* 0x000fe40007ffe0ff */
[----:B------:R-:W-:Y:S02]  /*13c30*/  ISETP.GT.AND P0, PT, R3, 0x1, PT ;  /* 0x000000010300780c */ /* 0x000fe40003f04270 */
[----:B------:R-:W-:Y:S02]  /*13c40*/  FSEL R21, R207, -INF , P1 ;  /* 0xff800000cf157808 */ /* 0x000fe40000800000 */
[----:B------:R-:W-:Y:S02]  /*13c50*/  FSEL R18, R228, -INF , P0 ;  /* 0xff800000e4127808 */ /* 0x000fe40000000000 */
[----:B------:R-:W-:Y:S01]  /*13c60*/  ISETP.GT.AND P0, PT, R2, 0x1, PT ;  /* 0x000000010200780c */ /* 0x000fe20003f04270 */
[----:B------:R-:W-:Y:S01]  /*13c70*/  @!PT LDS RZ, [RZ] ;  /* 0x00000000fffff984 */ /* 0x000fe20000000800 */
[----:B------:R-:W-:Y:S01]  /*13c80*/  @!PT LDS RZ, [RZ] ;  /* 0x00000000fffff984 */ /* 0x000fe20000000800 */
[----:B------:R-:W-:Y:S01]  /*13c90*/  @!PT LDS RZ, [RZ] ;  /* 0x00000000fffff984 */ /* 0x000fe20000000800 */
[----:B------:R2:W-:Y:S01]  /*13ca0*/  @P3 LDGSTS.E.BYPASS.LTC128B.128 [R226+0x3100], [R34.64], !P5 ;  /* 0x0310000022e23fae */ /* 0x0005e2000e901d46 */
[----:B------:R-:W-:Y:S02]  /*13cb0*/  ISETP.GT.AND P1, PT, R0, RZ, PT ;  /* 0x000000ff0000720c */ /* 0x000fe40003f24270 */
[----:B------:R-:W-:Y:S02]  /*13cc0*/  FSEL R20, R206, -INF , P0 ;  /* 0xff800000ce147808 */ /* 0x000fe40000000000 */
[----:B------:R-:W-:Y:S02]  /*13cd0*/  ISETP.GT.AND P0, PT, R0, 0x1, PT ;  /* 0x000000010000780c */ /* 0x000fe40003f04270 */
[----:B------:R-:W-:Y:S01]  /*13ce0*/  FSEL R25, R205, -INF , P1 ;  /* 0xff800000cd197808 */ /* 0x000fe20000800000 */
[-C--:B-1----:R-:W-:Y:S01]  /*13cf0*/  HMMA.16816.F32.BF16 R52, R176, R4.reuse, R52 ;  /* 0x00000004b034723c */ /* 0x082fe20000041834 */
[----:B------:R1:W-:Y:S04]  /*13d00*/  @P3 LDGSTS.E.BYPASS.LTC128B.128 [R226+0x4100], [R32.64], !P6 ;  /* 0x0410000020e23fae */ /* 0x0003e8000f101d46 */
[----:B------:R-:W-:Y:S02]  /*13d10*/  ISETP.GT.AND P1, PT, R2, 0x8, PT ;  /* 0x000000080200780c */ /* 0x000fe40003f24270 */
[----:B------:R-:W-:Y:S01]  /*13d20*/  FSEL R27, R201, -INF , P0 ;  /* 0xff800000c91b7808 */ /* 0x000fe20000000000 */
[C---:B------:R-:W-:Y:S01]  /*13d30*/  HMMA.16816.F32.BF16 R56, R180.reuse, R4, R56 ;  /* 0x00000004b438723c */ /* 0x040fe20000041838 */
[----:B------:R3:W-:Y:S03]  /*13d40*/  @P3 LDGSTS.E.BYPASS.LTC128B.128 [R226+0x5100], [R30.64], !P4 ;  /* 0x051000001ee23fae */ /* 0x0007e6000e101d46 */
[----:B------:R-:W-:Y:S02]  /*13d50*/  FSEL R22, R110, -INF , P1 ;  /* 0xff8000006e167808 */ /* 0x000fe40000800000 */
[----:B------:R-:W-:Y:S02]  /*13d60*/  ISETP.GT.AND P0, PT, R2, 0x9, PT ;  /* 0x000000090200780c */ /* 0x000fe40003f04270 */
[----:B------:R-:W-:Y:S01]  /*13d70*/  ISETP.GT.AND P1, PT, R0, 0x8, PT ;  /* 0x000000080000780c */ /* 0x000fe20003f24270 */
[-C--:B------:R-:W-:Y:S01]  /*13d80*/  HMMA.16816.F32.BF16 R60, R180, R6.reuse, R60 ;  /* 0x00000006b43c723c */ /* 0x080fe2000004183c */
[----:B------:R1:W-:Y:S02]  /*13d90*/  @P3 LDGSTS.E.BYPASS.LTC128B.128 [R226+0x3900], [R28.64], !P5 ;  /* 0x039000001ce23fae */ /* 0x0003e4000e901d46 */
[----:B----4-:R-:W-:Y:S02]  /*13da0*/  FSEL R23, R109, -INF , P0 ;  /* 0xff8000006d177808 */ /* 0x010fe40000000000 */
[----:B------:R-:W-:Y:S02]  /*13db0*/  FSEL R26, R108, -INF , P1 ;  /* 0xff8000006c1a7808 */ /* 0x000fe40000800000 */
[----:B------:R-:W-:Y:S01]  /*13dc0*/  ISETP.GT.AND P0, PT, R0, 0x9, PT ;  /* 0x000000090000780c */ /* 0x000fe20003f04270 */
[----:B------:R-:W-:Y:S04]  /*13dd0*/  HMMA.16816.F32.BF16 R64, R176, R6, R64 ;  /* 0x00000006b040723c */ /* 0x000fe80000041840 */
[----:B------:R-:W-:Y:S01]  /*13de0*/  ISETP.GT.AND P1, PT, R8, 0x8, PT ;  /* 0x000000080800780c */ /* 0x000fe20003f24270 */
[----:B------:R-:W-:Y:S01]  /*13df0*/  FMUL.FTZ R52, R52, c[0x0][0x320] ;  /* 0x0000c80034347a20 */ /* 0x000fe20000410000 */
[----:B------:R-:W-:Y:S01]  /*13e00*/  FSEL R24, R184, -INF , P0 ;  /* 0xff800000b8187808 */ /* 0x000fe20000000000 */
[----:B------:R-:W-:Y:S01]  /*13e10*/  FMUL.FTZ R5, R53, c[0x0][0x320] ;  /* 0x0000c80035057a20 */ /* 0x000fe20000410000 */
[----:B-----5:R-:W-:Y:S01]  /*13e20*/  FSEL R13, R199, -INF , P1 ;  /* 0xff800000c70d7808 */ /* 0x020fe20000800000 */
[----:B------:R-:W-:Y:S01]  /*13e30*/  FMUL.FTZ R38, R54, c[0x0][0x320] ;  /* 0x0000c80036267a20 */ /* 0x000fe20000410000 */
[----:B------:R-:W-:Y:S01]  /*13e40*/  ISETP.GT.AND P1, PT, R3, 0x8, PT ;  /* 0x000000080300780c */ /* 0x000fe20003f24270 */
[----:B------:R-:W4:Y:S01]  /*13e50*/  MUFU.TANH R52, R52 ;  /* 0x0000003400347308 */ /* 0x000f220000002400 */
        /* <DEDUP_REMOVED lines=26> */
[----:B------:R-:W-:Y:S01]  /*14000*/  FMNMX.FTZ R105, R11, R100, !PT ;  /* 0x000000640b697209 */ /* 0x000fe20007810000 */
[----:B------:R-:W-:Y:S01]  /*14010*/  FMUL.FTZ R62, R62, c[0x0][0x320] ;  /* 0x0000c8003e3e7a20 */ /* 0x000fe20000410000 */
[----:B------:R-:W-:Y:S01]  /*14020*/  FSEL R45, R104, -INF , P0 ;  /* 0xff800000682d7808 */ /* 0x000fe20000000000 */
[----:B------:R-:W1:Y:S01]  /*14030*/  MUFU.TANH R64, R64 ;  /* 0x0000004000407308 */ /* 0x000e620000002400 */
[----:B------:R-:W-:Y:S02]  /*14040*/  FSEL R190, R190, -INF , P1 ;  /* 0xff800000bebe7808 */ /* 0x000fe40000800000 */
[----:B------:R-:W-:Y:S02]  /*14050*/  ISETP.GT.AND P1, PT, R0, 0x10, PT ;  /* 0x000000100000780c */ /* 0x000fe40003f24270 */
[----:B------:R-:W-:Y:S02]  /*14060*/  ISETP.GT.AND P0, PT, R2, 0x11, PT ;  /* 0x000000110200780c */ /* 0x000fe40003f04270 */
[----:B------:R-:W-:Y:S02]  /*14070*/  FSEL R192, R192, -INF , P1 ;  /* 0xff800000c0c07808 */ /* 0x000fe40000800000 */
[----:B------:R-:W-:Y:S01]  /*14080*/  FMNMX.FTZ R105, R14, R105, !PT ;  /* 0x000000690e697209 */ /* 0x000fe20007810000 */
[----:B------:R-:W-:Y:S01]  /*14090*/  MUFU.TANH R7, R7 ;  /* 0x0000000700077308 */ /* 0x000fe20000002400 */
[----:B------:R-:W-:Y:S02]  /*140a0*/  ISETP.GT.AND P1, PT, R2, 0x18, PT ;  /* 0x000000180200780c */ /* 0x000fe40003f24270 */
[----:B------:R-:W-:Y:S02]  /*140b0*/  FSEL R189, R189, -INF , P0 ;  /* 0xff800000bdbd7808 */ /* 0x000fe40000000000 */
[----:B------:R-:W-:Y:S02]  /*140c0*/  ISETP.GT.AND P0, PT, R0, 0x11, PT ;  /* 0x000000110000780c */ /* 0x000fe40003f04270 */
[----:B------:R-:W-:Y:S02]  /*140d0*/  FMNMX.FTZ R105, R13, R105, !PT ;  /* 0x000000690d697209 */ /* 0x000fe40007810000 */
[----:B------:R-:W-:Y:S01]  /*140e0*/  FSEL R191, R191, -INF , P0 ;  /* 0xff800000bfbf7808 */ /* 0x000fe20000000000 */
[----:B------:R-:W1:Y:S01]  /*140f0*/  MUFU.TANH R65, R65 ;  /* 0x0000004100417308 */ /* 0x000e620000002400 */
[----:B------:R-:W-:Y:S02]  /*14100*/  ISETP.GT.AND P0, PT, R2, 0x19, PT ;  /* 0x000000190200780c */ /* 0x000fe40003f04270 */
[----:B------:R-:W-:Y:S02]  /*14110*/  FSEL R193, R193, -INF , P1 ;  /* 0xff800000c1c17808 */ /* 0x000fe40000800000 */
[----:B------:R-:W-:Y:S02]  /*14120*/  ISETP.GT.AND P1, PT, R0, 0x18, PT ;  /* 0x000000180000780c */ /* 0x000fe40003f24270 */
[----:B------:R-:W-:Y:S02]  /*14130*/  FMNMX.FTZ R4, R19, R101, !PT ;  /* 0x0000006513047209 */ /* 0x000fe40007810000 */
[----:B------:R-:W-:Y:S01]  /*14140*/  FSEL R194, R194, -INF , P0 ;  /* 0xff800000c2c27808 */ /* 0x000fe20000000000 */
[----:B------:R-:W1:Y:S01]  /*14150*/  MUFU.TANH R38, R38 ;  /* 0x0000002600267308 */ /* 0x000e620000002400 */
[----:B------:R-:W-:Y:S02]  /*14160*/  FMNMX.FTZ R105, R15, R105, !PT ;  /* 0x000000690f697209 */ /* 0x000fe40007810000 */
[----:B------:R-:W-:Y:S02]  /*14170*/  ISETP.GT.AND P0, PT, R0, 0x19, PT ;  /* 0x000000190000780c */ /* 0x000fe40003f04270 */
[----:B------:R-:W-:Y:S02]  /*14180*/  FSEL R195, R195, -INF , P1 ;  /* 0xff800000c3c37808 */ /* 0x000fe40000800000 */
[----:B------:R-:W-:Y:S02]  /*14190*/  ISETP.GT.AND P1, PT, R8, 0x18, PT ;  /* 0x000000180800780c */ /* 0x000fe40003f24270 */
[----:B------:R-:W-:Y:S01]  /*141a0*/  FMNMX.FTZ R4, R18, R4, !PT ;  /* 0x0000000412047209 */ /* 0x000fe20007810000 */
[----:B------:R-:W1:Y:S01]  /*141b0*/  MUFU.TANH R37, R37 ;  /* 0x0000002500257308 */ /* 0x000e620000002400 */
[----:B------:R-:W-:Y:S02]  /*141c0*/  FSEL R185, R185, -INF , P1 ;  /* 0xff800000b9b97808 */ /* 0x000fe40000800000 */
[C---:B------:R-:W-:Y:S02]  /*141d0*/  ISETP.GT.AND P1, PT, R3.reuse, 0x18, PT ;  /* 0x000000180300780c */ /* 0x040fe40003f24270 */
[----:B------:R-:W-:Y:S02]  /*141e0*/  FMNMX.FTZ R105, R40, R105, !PT ;  /* 0x0000006928697209 */ /* 0x000fe40007810000 */
[----:B------:R-:W-:Y:S02]  /*141f0*/  FSEL R196, R196, -INF , P0 ;  /* 0xff800000c4c47808 */ /* 0x000fe40000000000 */
[----:B------:R-:W-:Y:S01]  /*14200*/  ISETP.GT.AND P0, PT, R8, 0x19, PT ;  /* 0x000000190800780c */ /* 0x000fe20003f04270 */
[----:B------:R-:W-:Y:S01]  /*14210*/  MUFU.TANH R56, R56 ;  /* 0x0000003800387308 */ /* 0x000fe20000002400 */
[----:B------:R-:W-:Y:S02]  /*14220*/  FMNMX.FTZ R4, R16, R4, !PT ;  /* 0x0000000410047209 */ /* 0x000fe40007810000 */
[----:B------:R-:W-:Y:S02]  /*14230*/  FSEL R186, R186, -INF , P0 ;  /* 0xff800000baba7808 */ /* 0x000fe40000000000 */
[----:B------:R-:W-:Y:S02]  /*14240*/  ISETP.GT.AND P0, PT, R3, 0x19, PT ;  /* 0x000000190300780c */ /* 0x000fe40003f04270 */
[----:B------:R-:W-:Y:S02]  /*14250*/  FSEL R187, R187, -INF , P1 ;  /* 0xff800000bbbb7808 */ /* 0x000fe40000800000 */
[----:B------:R-:W-:Y:S01]  /*14260*/  FMNMX.FTZ R105, R41, R105, !PT ;  /* 0x0000006929697209 */ /* 0x000fe20007810000 */
[----:B------:R-:W-:Y:S01]  /*14270*/  MUFU.TANH R57, R57 ;  /* 0x0000003900397308 */ /* 0x000fe20000002400 */
[----:B------:R-:W-:Y:S02]  /*14280*/  ISETP.GT.AND P1, PT, R8, 0x20, PT ;  /* 0x000000200800780c */ /* 0x000fe40003f24270 */
[----:B------:R-:W-:Y:S02]  /*14290*/  FMNMX.FTZ R4, R17, R4, !PT ;  /* 0x0000000411047209 */ /* 0x000fe40007810000 */
[----:B------:R-:W-:Y:S02]  /*142a0*/  FSEL R188, R188, -INF , P0 ;  /* 0xff800000bcbc7808 */ /* 0x000fe40000000000 */
[----:B------:R-:W-:Y:S02]  /*142b0*/  ISETP.GT.AND P0, PT, R8, 0x21, PT ;  /* 0x000000210800780c */ /* 0x000fe40003f04270 */
[----:B------:R-:W-:Y:S01]  /*142c0*/  FSEL R197, R197, -INF , P1 ;  /* 0xff800000c5c57808 */ /* 0x000fe20000800000 */
        /* <DEDUP_REMOVED lines=9> */
[----:B------:R-:W-:Y:S02]  /*14360*/  FMNMX.FTZ R105, R186, R105, !PT ;  /* 0x00000069ba697209 */ /* 0x000fe40007810000 */
[----:B------:R-:W-:Y:S02]  /*14370*/  FSEL R231, R39, -INF , P0 ;  /* 0xff80000027e77808 */ /* 0x000fe40000000000 */
[----:B------:R-:W-:Y:S01]  /*14380*/  FSEL R205, R48, -INF , P1 ;  /* 0xff80000030cd7808 */ /* 0x000fe20000800000 */
[----:B------:R-:W-:Y:S01]  /*14390*/  MUFU.TANH R58, R58 ;  /* 0x0000003a003a7308 */ /* 0x000fe20000002400 */
[C---:B------:R-:W-:Y:S02]  /*143a0*/  ISETP.GT.AND P1, PT, R8.reuse, 0x30, PT ;  /* 0x000000300800780c */ /* 0x040fe40003f24270 */
[----:B------:R-:W-:Y:S02]  /*143b0*/  FMNMX.FTZ R4, R45, R4, !PT ;  /* 0x000000042d047209 */ /* 0x000fe40007810000 */
[----:B------:R-:W-:Y:S02]  /*143c0*/  ISETP.GT.AND P0, PT, R8, 0x29, PT ;  /* 0x000000290800780c */ /* 0x000fe40003f04270 */
[----:B------:R-:W-:Y:S02]  /*143d0*/  FMNMX.FTZ R105, R197, R105, !PT ;  /* 0x00000069c5697209 */ /* 0x000fe40007810000 */
[----:B----4-:R-:W-:Y:S01]  /*143e0*/  FSEL R228, R52, -INF , P1 ;  /* 0xff80000034e47808 */ /* 0x010fe20000800000 */
[----:B------:R-:W-:Y:S01]  /*143f0*/  MUFU.TANH R62, R62 ;  /* 0x0000003e003e7308 */ /* 0x000fe20000002400 */
[----:B------:R-:W-:Y:S02]  /*14400*/  ISETP.GT.AND P2, PT, R3, 0x20, PT ;  /* 0x000000200300780c */ /* 0x000fe40003f44270 */
[----:B------:R-:W-:Y:S02]  /*14410*/  FSEL R206, R49, -INF , P0 ;  /* 0xff80000031ce7808 */ /* 0x000fe40000000000 */
[----:B------:R-:W-:Y:S02]  /*14420*/  ISETP.GT.AND P0, PT, R8, 0x31, PT ;  /* 0x000000310800780c */ /* 0x000fe40003f04270 */
[----:B------:R-:W-:Y:S02]  /*14430*/  FMNMX.FTZ R105, R200, R105, !PT ;  /* 0x00000069c8697209 */ /* 0x000fe40007810000 */
[----:B------:R-:W-:Y:S02]  /*14440*/  ISETP.GT.AND P1, PT, R8, 0x38, PT ;  /* 0x000000380800780c */ /* 0x000fe40003f24270 */
[----:B------:R-:W-:Y:S02]  /*14450*/  FMNMX.FTZ R4, R187, R4, !PT ;  /* 0x00000004bb047209 */ /* 0x000fe40007810000 */
[----:B-----5:R-:W-:Y:S02]  /*14460*/  FSEL R227, R5, -INF , P0 ;  /* 0xff80000005e37808 */ /* 0x020fe40000000000 */
[----:B------:R-:W-:Y:S02]  /*14470*/  FSEL R202, R202, -INF , P2 ;  /* 0xff800000caca7808 */ /* 0x000fe40001000000 */
[----:B------:R-:W-:Y:S01]  /*14480*/  ISETP.GT.AND P0, PT, R8, 0x39, PT ;  /* 0x000000390800780c */ /* 0x000fe20003f04270 */
[----:B------:R-:W-:Y:S01]  /*14490*/  FMUL.FTZ R8, R66, c[0x0][0x320] ;  /* 0x0000c80042087a20 */ /* 0x000fe20000410000 */
[----:B-1----:R-:W-:Y:S02]  /*144a0*/  FSEL R230, R64, -INF , P1 ;  /* 0xff80000040e67808 */ /* 0x002fe40000800000 */
[----:B------:R-:W-:Y:S02]  /*144b0*/  FMNMX.FTZ R105, R205, R105, !PT ;  /* 0x00000069cd697209 */ /* 0x000fe40007810000 */
[----:B------:R-:W-:Y:S01]  /*144c0*/  ISETP.GT.AND P1, PT, R0, 0x20, PT ;  /* 0x000000200000780c */ /* 0x000fe20003f24270 */
[----:B------:R-:W1:Y:S01]  /*144d0*/  MUFU.TANH R8, R8 ;  /* 0x0000000800087308 */ /* 0x000e620000002400 */
[----:B------:R-:W-:Y:S02]  /*144e0*/  FMNMX.FTZ R4, R188, R4, !PT ;  /* 0x00000004bc047209 */ /* 0x000fe40007810000 */
[----:B------:R-:W-:Y:S02]  /*144f0*/  FMNMX.FTZ R5, R21, R106, !PT ;  /* 0x0000006a15057209 */ /* 0x000fe40007810000 */
[----:B------:R-:W-:Y:S02]  /*14500*/  FSEL R236, R65, -INF , P0 ;  /* 0xff80000041ec7808 */ /* 0x000fe40000000000 */
[----:B------:R-:W-:Y:S02]  /*14510*/  FSEL R248, R42, -INF , P1 ;  /* 0xff8000002af87808 */ /* 0x000fe40000800000 */
[----:B------:R-:W-:Y:S02]  /*14520*/  ISETP.GT.AND P1, PT, R3, 0x28, PT ;  /* 0x000000280300780c */ /* 0x000fe40003f24270 */
[----:B------:R-:W-:Y:S02]  /*14530*/  FMNMX.FTZ R105, R206, R105, !PT ;  /* 0x00000069ce697209 */ /* 0x000fe40007810000 */
[----:B------:R-:W-:Y:S02]  /*14540*/  ISETP.GT.AND P0, PT, R0, 0x21, PT ;  /* 0x000000210000780c */ /* 0x000fe40003f04270 */
[----:B------:R-:W-:Y:S02]  /*14550*/  FMNMX.FTZ R4, R202, R4, !PT ;  /* 0x00000004ca047209 */ /* 0x000fe40007810000 */
[----:B------:R-:W-:Y:S02]  /*14560*/  FMNMX.FTZ R5, R20, R5, !PT ;  /* 0x0000000514057209 */ /* 0x000fe40007810000 */
[----:B------:R-:W-:Y:S02]  /*14570*/  FSEL R250, R43, -INF , P0 ;  /* 0xff8000002bfa7808 */ /* 0x000fe40000000000 */
[----:B------:R-:W-:Y:S02]  /*14580*/  ISETP.GT.AND P0, PT, R3, 0x29, PT ;  /* 0x000000290300780c */ /* 0x000fe40003f04270 */
[----:B------:R-:W-:Y:S02]  /*14590*/  FSEL R199, R50, -INF , P1 ;  /* 0xff80000032c77808 */ /* 0x000fe40000800000 */
[----:B------:R-:W-:Y:S02]  /*145a0*/  FMNMX.FTZ R4, R203, R4, !PT ;  /* 0x00000004cb047209 */ /* 0x000fe40007810000 */
        /* <DEDUP_REMOVED lines=15> */
[----:B------:R-:W-:Y:S02]  /*146a0*/  FMNMX.FTZ R105, R236, R105, !PT ;  /* 0x00000069ec697209 */ /* 0x000fe40007810000 */
[----:B------:R-:W-:Y:S02]  /*146b0*/  FMNMX.FTZ R4, R189, R4, !PT ;  /* 0x00000004bd047209 */ /* 0x000fe40007810000 */
[----:B------:R-:W-:Y:S01]  /*146c0*/  ISETP.GT.AND P2, PT, R2, 0x21, PT ;  /* 0x000000210200780c */ /* 0x000fe20003f44270 */
[----:B------:R-:W4:Y:S01]  /*146d0*/  SHFL.BFLY PT, R6, R105, 0x2, 0x1f ;  /* 0x0c401f0069067f89 */ /* 0x000f2200000e0000 */
[----:B------:R-:W-:Y:S02]  /*146e0*/  FMNMX.FTZ R4, R193, R4, !PT ;  /* 0x00000004c1047209 */ /* 0x000fe40007810000 */
[----:B------:R-:W-:Y:S02]  /*146f0*/  FMNMX.FTZ R3, R229, R3, !PT ;  /* 0x00000003e5037209 */ /* 0x000fe40007810000 */
[----:B------:R-:W-:Y:S02]  /*14700*/  FMNMX.FTZ R4, R194, R4, !PT ;  /* 0x00000004c2047209 */ /* 0x000fe40007810000 */
[----:B-1----:R-:W-:Y:S02]  /*14710*/  FSEL R249, R8, -INF , P1 ;  /* 0xff80000008f97808 */ /* 0x002fe40000800000 */
[----:B------:R-:W-:Y:S02]  /*14720*/  FSEL R239, R7, -INF , P0 ;  /* 0xff80000007ef7808 */ /* 0x000fe40000000000 */
[----:B------:R-:W-:Y:S01]  /*14730*/  FSEL R247, R247, -INF , P2 ;  /* 0xff800000f7f77808 */ /* 0x000fe20001000000 */
[----:B------:R-:W1:Y:S01]  /*14740*/  MUFU.TANH R7, R59 ;  /* 0x0000003b00077308 */ /* 0x000e620000002400 */
[----:B------:R-:W-:Y:S02]  /*14750*/  ISETP.GT.AND P0, PT, R0, 0x28, PT ;  /* 0x000000280000780c */ /* 0x000fe40003f04270 */
[C---:B------:R-:W-:Y:S02]  /*14760*/  ISETP.GT.AND P2, PT, R2.reuse, 0x28, PT ;  /* 0x000000280200780c */ /* 0x040fe40003f44270 */
[----:B------:R-:W-:Y:S02]  /*14770*/  ISETP.GT.AND P1, PT, R2, 0x29, PT ;  /* 0x000000290200780c */ /* 0x000fe40003f24270 */
[----:B------:R-:W-:Y:S02]  /*14780*/  FMNMX.FTZ R4, R231, R4, !PT ;  /* 0x00000004e7047209 */ /* 0x000fe40007810000 */
[----:B------:R-:W-:Y:S02]  /*14790*/  FMNMX.FTZ R3, R232, R3, !PT ;  /* 0x00000003e8037209 */ /* 0x000fe40007810000 */
[----:B------:R-:W-:Y:S02]  /*147a0*/  FMNMX.FTZ R4, R247, R4, !PT ;  /* 0x00000004f7047209 */ /* 0x000fe40007810000 */
[----:B------:R-:W-:Y:S02]  /*147b0*/  FSEL R243, R243, -INF , P1 ;  /* 0xff800000f3f37808 */ /* 0x000fe40000800000 */
[----:B------:R-:W-:Y:S02]  /*147c0*/  ISETP.GT.AND P1, PT, R2, 0x30, PT ;  /* 0x000000300200780c */ /* 0x000fe40003f24270 */
[----:B------:R-:W-:Y:S02]  /*147d0*/  FSEL R242, R242, -INF , P2 ;  /* 0xff800000f2f27808 */ /* 0x000fe40001000000 */
        /* <DEDUP_REMOVED lines=10> */
[----:B----4-:R-:W-:Y:S01]  /*14880*/  FMNMX.FTZ R105, R105, R6, !PT ;  /* 0x0000000669697209 */ /* 0x010fe20007810000 */
[----:B------:R-:W4:Y:S01]  /*14890*/  SHFL.BFLY PT, R104, R3, 0x2, 0x1f ;  /* 0x0c401f0003687f89 */ /* 0x000f2200000e0000 */
[----:B------:R-:W-:Y:S02]  /*148a0*/  FMNMX.FTZ R2, R234, R2, !PT ;  /* 0x00000002ea027209 */ /* 0x000fe40007810000 */
[----:B------:R-:W-:Y:S02]  /*148b0*/  FMNMX.FTZ R5, R25, R107, !PT ;  /* 0x0000006b19057209 */ /* 0x000fe40007810000 */
[----:B------:R-:W-:Y:S02]  /*148c0*/  FSEL R241, R60, -INF , P1 ;  /* 0xff8000003cf17808 */ /* 0x000fe40000800000 */
[----:B------:R-:W-:Y:S01]  /*148d0*/  FMNMX.FTZ R2, R235, R2, !PT ;  /* 0x00000002eb027209 */ /* 0x000fe20007810000 */
[----:B------:R-:W5:Y:S01]  /*148e0*/  SHFL.BFLY PT, R6, R105, 0x1, 0x1f ;  /* 0x0c201f0069067f89 */ /* 0x000f6200000e0000 */
[----:B------:R-:W-:Y:S02]  /*148f0*/  FMNMX.FTZ R5, R27, R5, !PT ;  /* 0x000000051b057209 */ /* 0x000fe40007810000 */
[----:B------:R-:W-:Y:S02]  /*14900*/  FSEL R233, R61, -INF , P0 ;  /* 0xff8000003de97808 */ /* 0x000fe40000000000 */
[----:B------:R-:W-:Y:S02]  /*14910*/  FMNMX.FTZ R2, R241, R2, !PT ;  /* 0x00000002f1027209 */ /* 0x000fe40007810000 */
[----:B------:R-:W-:Y:S02]  /*14920*/  FMNMX.FTZ R5, R26, R5, !PT ;  /* 0x000000051a057209 */ /* 0x000fe40007810000 */
[----:B------:R-:W-:Y:S02]  /*14930*/  FMNMX.FTZ R2, R233, R2, !PT ;  /* 0x00000002e9027209 */ /* 0x000fe40007810000 */
[----:B------:R-:W-:Y:S02]  /*14940*/  FMNMX.FTZ R5, R24, R5, !PT ;  /* 0x0000000518057209 */ /* 0x000fe40007810000 */
[----:B------:R-:W-:Y:S01]  /*14950*/  ISETP.GT.AND P0, PT, R0, 0x30, PT ;  /* 0x000000300000780c */ /* 0x000fe20003f04270 */
[----:B------:R-:W1:Y:S01]  /*14960*/  SHFL.BFLY PT, R103, R2, 0x2, 0x1f ;  /* 0x0c401f0002677f89 */ /* 0x000e6200000e0000 */
[----:B------:R-:W-:Y:S02]  /*14970*/  FMNMX.FTZ R5, R192, R5, !PT ;  /* 0x00000005c0057209 */ /* 0x000fe40007810000 */
[----:B----4-:R-:W-:Y:S02]  /*14980*/  FMNMX.FTZ R104, R3, R104, !PT ;  /* 0x0000006803687209 */ /* 0x010fe40007810000 */
[----:B------:R-:W-:Y:S02]  /*14990*/  FMNMX.FTZ R3, R191, R5, !PT ;  /* 0x00000005bf037209 */ /* 0x000fe40007810000 */
[----:B------:R-:W-:Y:S01]  /*149a0*/  FSEL R246, R58, -INF , P0 ;  /* 0xff8000003af67808 */ /* 0x000fe20000000000 */
[----:B------:R-:W4:Y:S01]  /*149b0*/  SHFL.BFLY PT, R5, R104, 0x1, 0x1f ;  /* 0x0c201f0068057f89 */ /* 0x000f2200000e0000 */
[----:B------:R-:W-:Y:S02]  /*149c0*/  FMNMX.FTZ R3, R195, R3, !PT ;  /* 0x00000003c3037209 */ /* 0x000fe40007810000 */
[----:B-----5:R-:W-:Y:S02]  /*149d0*/  FMNMX.FTZ R105, R105, R6, !PT ;  /* 0x0000000669697209 */ /* 0x020fe40007810000 */
[----:B------:R-:W-:Y:S02]  /*149e0*/  FMNMX.FTZ R3, R196, R3, !PT ;  /* 0x00000003c4037209 */ /* 0x000fe40007810000 */
[C---:B------:R-:W-:Y:S01]  /*149f0*/  FSETP.NEU.FTZ.AND P0, PT, R105.reuse, -INF , PT ;  /* 0xff8000006900780b */ /* 0x040fe20003f1d000 */
[----:B------:R-:W-:Y:S01]  /*14a00*/  FMUL.FTZ R109, R105, c[0x0][0x2d0] ;  /* 0x0000b400696d7a20 */ /* 0x000fe20000410000 */
[----:B------:R-:W-:Y:S02]  /*14a10*/  FMNMX.FTZ R3, R248, R3, !PT ;  /* 0x00000003f8037209 */ /* 0x000fe40007810000 */
[----:B------:R-:W-:Y:S02]  /*14a20*/  ISETP.GT.AND P1, PT, R0, 0x29, PT ;  /* 0x000000290000780c */ /* 0x000fe40003f24270 */
[----:B------:R-:W-:Y:S02]  /*14a30*/  FSEL R109, R109, RZ, P0 ;  /* 0x000000ff6d6d7208 */ /* 0x000fe40000000000 */
[----:B------:R-:W-:Y:S02]  /*14a40*/  FMNMX.FTZ R3, R250, R3, !PT ;  /* 0x00000003fa037209 */ /* 0x000fe40007810000 */
[----:B-1----:R-:W-:Y:S01]  /*14a50*/  FMNMX.FTZ R103, R2, R103, !PT ;  /* 0x0000006702677209 */ /* 0x002fe20007810000 */
[--C-:B------:R-:W-:Y:S01]  /*14a60*/  FFMA.FTZ R2, R13, c[0x0][0x2d0], -R109.reuse ;  /* 0x0000b4000d027a23 */ /* 0x100fe2000001086d */
[----:B------:R-:W-:Y:S01]  /*14a70*/  FSEL R198, R47, -INF , P1 ;  /* 0xff8000002fc67808 */ /* 0x000fe20000800000 */
[--C-:B------:R-:W-:Y:S01]  /*14a80*/  FFMA.FTZ R4, R11, c[0x0][0x2d0], -R109.reuse ;  /* 0x0000b4000b047a23 */ /* 0x100fe2000001086d */
[----:B------:R-:W-:Y:S01]  /*14a90*/  ISETP.GT.AND P1, PT, R0, 0x31, PT ;  /* 0x000000310000780c */ /* 0x000fe20003f24270 */
[----:B------:R1:W-:Y:S01]  /*14aa0*/  MUFU.EX2 R63, R2 ;  /* 0x00000002003f7308 */ /* 0x0003e20000000800 */
[----:B------:R-:W-:Y:S01]  /*14ab0*/  FMNMX.FTZ R3, R245, R3, !PT ;  /* 0x00000003f5037209 */ /* 0x000fe20007810000 */
[----:B------:R-:W5:Y:S01]  /*14ac0*/  SHFL.BFLY PT, R8, R103, 0x1, 0x1f ;  /* 0x0c201f0067087f89 */ /* 0x000f6200000e0000 */
[----:B------:R-:W-:Y:S02]  /*14ad0*/  FSEL R238, R7, -INF , P1 ;  /* 0xff80000007ee7808 */ /* 0x000fe40000800000 */
[----:B------:R-:W-:Y:S02]  /*14ae0*/  FMNMX.FTZ R3, R198, R3, !PT ;  /* 0x00000003c6037209 */ /* 0x000fe40007810000 */
[----:B------:R-:W-:Y:S02]  /*14af0*/  ISETP.GT.AND P1, PT, R0, 0x38, PT ;  /* 0x000000380000780c */ /* 0x000fe40003f24270 */
[----:B----4-:R-:W-:Y:S01]  /*14b00*/  FMNMX.FTZ R104, R104, R5, !PT ;  /* 0x0000000568687209 */ /* 0x010fe20007810000 */
[----:B------:R-:W-:Y:S01]  /*14b10*/  MUFU.EX2 R237, R4 ;  /* 0x0000000400ed7308 */ /* 0x000fe20000000800 */
[----:B------:R-:W-:Y:S02]  /*14b20*/  FSEL R244, R62, -INF , P1 ;  /* 0xff8000003ef47808 */ /* 0x000fe40000800000 */
[----:B------:R-:W-:Y:S01]  /*14b30*/  ISETP.GT.AND P1, PT, R0, 0x39, PT ;  /* 0x000000390000780c */ /* 0x000fe20003f24270 */
[----:B------:R-:W-:Y:S01]  /*14b40*/  FMUL.FTZ R110, R104, c[0x0][0x2d0] ;  /* 0x0000b400686e7a20 */ /* 0x000fe20000410000 */
[----:B------:R-:W-:Y:S01]  /*14b50*/  FMNMX.FTZ R0, R246, R3, !PT ;  /* 0x00000003f6007209 */ /* 0x000fe20007810000 */
[----:B------:R-:W-:Y:S01]  /*14b60*/  FFMA.FTZ R3, R14, c[0x0][0x2d0], -R109 ;  /* 0x0000b4000e037a23 */ /* 0x000fe2000001086d */
[----:B------:R-:W-:Y:S02]  /*14b70*/  FSEL R108, R108, -INF , P1 ;  /* 0xff8000006c6c7808 */ /* 0x000fe40000800000 */
[----:B------:R-:W-:Y:S01]  /*14b80*/  FMNMX.FTZ R0, R238, R0, !PT ;  /* 0x00000000ee007209 */ /* 0x000fe20007810000 */
[----:B------:R4:W2:Y:S01]  /*14b90*/  MUFU.EX2 R240, R3 ;  /* 0x0000000300f07308 */ /* 0x0008a20000000800 */
[----:B------:R-:W-:Y:S02]  /*14ba0*/  FSETP.NEU.FTZ.AND P2, PT, R104, -INF , PT ;  /* 0xff8000006800780b */ /* 0x000fe40003f5d000 */
[----:B------:R-:W-:Y:S02]  /*14bb0*/  FMNMX.FTZ R0, R244, R0, !PT ;  /* 0x00000000f4007209 */ /* 0x000fe40007810000 */
[----:B------:R-:W-:Y:S02]  /*14bc0*/  FSEL R110, R110, RZ, P2 ;  /* 0x000000ff6e6e7208 */ /* 0x000fe40001000000 */
[----:B------:R-:W-:Y:S02]  /*14bd0*/  FMNMX.FTZ R0, R108, R0, !PT ;  /* 0x000000006c007209 */ /* 0x000fe40007810000 */
[C---:B------:R-:W-:Y:S02]  /*14be0*/  @P3 LEA R6, P1, R10.reuse, c[0x0][0x1c8], 0x1 ;  /* 0x000072000a063a11 */ /* 0x040fe400078208ff */
[----:B-----5:R-:W-:Y:S01]  /*14bf0*/  FMNMX.FTZ R103, R103, R8, !PT ;  /* 0x0000000867677209 */ /* 0x020fe20007810000 */
[----:B-1----:R-:W1:Y:S01]  /*14c00*/  SHFL.BFLY PT, R2, R0, 0x2, 0x1f ;  /* 0x0c401f0000027f89 */ /* 0x002e6200000e0000 */
[----:B------:R-:W-:Y:S01]  /*14c10*/  @P3 LEA.HI.X R7, R10, c[0x0][0x1cc], R36, 0x1, P1 ;  /* 0x000073000a073a11 */ /* 0x000fe200008f0c24 */
[----:B------:R-:W-:Y:S02]  /*14c20*/  FFMA.FTZ R8, R17, c[0x0][0x2d0], -R110 ;  /* 0x0000b40011087a23 */ /* 0x000fe4000001086e */
[----:B------:R-:W-:Y:S02]  /*14c30*/  FMUL.FTZ R111, R103, c[0x0][0x2d0] ;  /* 0x0000b400676f7a20 */ /* 0x000fe40000410000 */
[----:B------:R5:W-:Y:S02]  /*14c40*/  MUFU.EX2 R60, R8 ;  /* 0x00000008003c7308 */ /* 0x000be40000000800 */
[----:B------:R3:W-:Y:S01]  /*14c50*/  @P3 LDGSTS.E.BYPASS.LTC128B.128 [R226+0x4900], [R6.64], !P6 ;  /* 0x0490000006e23fae */ /* 0x0007e2000f101d46 */
[----:B----4-:R-:W-:Y:S02]  /*14c60*/  @P3 IADD3 R3, P1, R9, R252, RZ ;  /* 0x000000fc09033210 */ /* 0x010fe40007f3e0ff */
[----:B--2---:R-:W-:Y:S03]  /*14c70*/  F2FP.BF16.PACK_AB R176, R240, R237 ;  /* 0x000000edf0b0723e */ /* 0x004fe600000010ff */
[----:B------:R-:W-:Y:S01]  /*14c80*/  @P3 IMAD.X R12, R12, 0x1, R251, P1 ;  /* 0x000000010c0c3824 */ /* 0x000fe200008e06fb */
[C---:B------:R-:W-:Y:S04]  /*14c90*/  @P3 LEA R4, P1, R3.reuse, c[0x0][0x1c8], 0x1 ;  /* 0x0000720003043a11 */ /* 0x040fe800078208ff */
[----:B------:R-:W-:Y:S01]  /*14ca0*/  @P3 LEA.HI.X R5, R3, c[0x0][0x1cc], R12, 0x1, P1 ;  /* 0x0000730003053a11 */ /* 0x000fe200008f0c0c */
[----:B------:R-:W-:Y:S01]  /*14cb0*/  FFMA.FTZ R3, R15, c[0x0][0x2d0], -R109 ;  /* 0x0000b4000f037a23 */ /* 0x000fe2000001086d */
[----:B-1----:R-:W-:Y:S01]  /*14cc0*/  FMNMX.FTZ R0, R0, R2, !PT ;  /* 0x0000000200007209 */ /* 0x002fe20007810000 */
[--C-:B------:R-:W-:Y:S01]  /*14cd0*/  FFMA.FTZ R2, R16, c[0x0][0x2d0], -R110.reuse ;  /* 0x0000b40010027a23 */ /* 0x100fe2000001086e */
[----:B------:R-:W-:Y:S01]  /*14ce0*/  FSETP.NEU.FTZ.AND P1, PT, R103, -INF , PT ;  /* 0xff8000006700780b */ /* 0x000fe20003f3d000 */
[----:B------:R1:W2:Y:S01]  /*14cf0*/  MUFU.EX2 R56, R3 ;  /* 0x0000000300387308 */ /* 0x0002a20000000800 */
[----:B------:R4:W-:Y:S02]  /*14d00*/  @P3 LDGSTS.E.BYPASS.LTC128B.128 [R226+0x5900], [R4.64], !P4 ;  /* 0x0590000004e23fae */ /* 0x0009e4000e101d46 */
[----:B------:R-:W-:Y:S05]  /*14d10*/  FSEL R111, R111, RZ, P1 ;  /* 0x000000ff6f6f7208 */ /* 0x000fea0000800000 */
[--C-:B-----5:R-:W-:Y:S01]  /*14d20*/  FFMA.FTZ R8, R21, c[0x0][0x2d0], -R111.reuse ;  /* 0x0000b40015087a23 */ /* 0x120fe2000001086f */
[----:B------:R-:W-:Y:S01]  /*14d30*/  LDSM.16.MT88.4 R36, [R210+0x100] ;  /* 0x00010000d224783b */ /* 0x000fe20000004200 */
[----:B------:R5:W3:Y:S07]  /*14d40*/  MUFU.EX2 R64, R2 ;  /* 0x0000000200407308 */ /* 0x000aee0000000800 */
[----:B------:R-:W-:Y:S03]  /*14d50*/  LDSM.16.MT88.4 R52, [R209+0x1100] ;  /* 0x00110000d134783b */ /* 0x000fe60000004200 */
[----:B------:R4:W-:Y:S01]  /*14d60*/  MUFU.EX2 R66, R8 ;  /* 0x0000000800427308 */ /* 0x0009e20000000800 */
[--C-:B-1----:R-:W-:Y:S01]  /*14d70*/  FFMA.FTZ R3, R19, c[0x0][0x2d0], -R110.reuse ;  /* 0x0000b40013037a23 */ /* 0x102fe2000001086e */
[----:B--2---:R-:W-:Y:S03]  /*14d80*/  F2FP.BF16.PACK_AB R178, R56, R63 ;  /* 0x0000003f38b2723e */ /* 0x004fe600000010ff */
[----:B------:R-:W0:Y:S05]  /*14d90*/  LDGDEPBAR ;  /* 0x00000000000079af */ /* 0x000e2a0000000000 */
[----:B------:R1:W-:Y:S03]  /*14da0*/  MUFU.EX2 R207, R3 ;  /* 0x0000000300cf7308 */ /* 0x0003e60000000800 */
[----:B-----5:R-:W2:Y:S01]  /*14db0*/  SHFL.BFLY PT, R2, R0, 0x1, 0x1f ;  /* 0x0c201f0000027f89 */ /* 0x020ea200000e0000 */
[----:B---3--:R-:W-:Y:S01]  /*14dc0*/  F2FP.BF16.PACK_AB R179, R60, R64 ;  /* 0x000000403cb3723e */ /* 0x008fe200000010ff */
[--C-:B----4-:R-:W-:Y:S05]  /*14dd0*/  FFMA.FTZ R8, R20, c[0x0][0x2d0], -R111.reuse ;  /* 0x0000b40014087a23 */ /* 0x110fea000001086f */
[----:B------:R-:W3:Y:S01]  /*14de0*/  MUFU.EX2 R57, R8 ;  /* 0x0000000800397308 */ /* 0x000ee20000000800 */
[----:B-1----:R-:W-:Y:S01]  /*14df0*/  FFMA.FTZ R3, R18, c[0x0][0x2d0], -R110 ;  /* 0x0000b40012037a23 */ /* 0x002fe2000001086e */
[----:B--2---:R-:W-:Y:S01]  /*14e00*/  FMNMX.FTZ R102, R0, R2, !PT ;  /* 0x0000000200667209 */ /* 0x004fe20007810000 */
[--C-:B------:R-:W-:Y:S07]  /*14e10*/  FFMA.FTZ R0, R22, c[0x0][0x2d0], -R111.reuse ;  /* 0x0000b40016007a23 */ /* 0x100fee000001086f */
[----:B------:R1:W2:Y:S01]  /*14e20*/  MUFU.EX2 R59, R3 ;  /* 0x00000003003b7308 */ /* 0x0002a20000000800 */
[----:B------:R-:W-:Y:S01]  /*14e30*/  FSEL R2, R104, RZ, P2 ;  /* 0x000000ff68027208 */ /* 0x000fe20001000000 */
[C---:B------:R-:W-:Y:S08]  /*14e40*/  FMUL.FTZ R184, R102.reuse, c[0x0][0x2d0] ;  /* 0x0000b40066b87a20 */ /* 0x040ff00000410000 */
[----:B------:R4:W-:Y:S01]  /*14e50*/  MUFU.EX2 R65, R0 ;  /* 0x0000000000417308 */ /* 0x0009e20000000800 */
[----:B---3--:R-:W-:Y:S02]  /*14e60*/  F2FP.BF16.PACK_AB R180, R57, R66 ;  /* 0x0000004239b4723e */ /* 0x008fe400000010ff */
[----:B-1----:R-:W-:Y:S02]  /*14e70*/  FSEL R3, R105, RZ, P0 ;  /* 0x000000ff69037208 */ /* 0x002fe40000000000 */
[----:B------:R-:W-:Y:S02]  /*14e80*/  FSETP.NEU.FTZ.AND P0, PT, R102, -INF , PT ;  /* 0xff8000006600780b */ /* 0x000fe40003f1d000 */
[----:B--2---:R-:W-:Y:S02]  /*14e90*/  F2FP.BF16.PACK_AB R177, R59, R207 ;  /* 0x000000cf3bb1723e */ /* 0x004fe400000010ff */
[----:B------:R-:W-:Y:S01]  /*14ea0*/  FSEL R184, R184, RZ, P0 ;  /* 0x000000ffb8b87208 */ /* 0x000fe20000000000 */
[----:B----4-:R-:W-:Y:S02]  /*14eb0*/  FFMA.FTZ R0, R23, c[0x0][0x2d0], -R111 ;  /* 0x0000b40017007a23 */ /* 0x010fe4000001086f */
[----:B------:R-:W1:Y:S02]  /*14ec0*/  LDSM.16.MT88.4 R20, [R209+0x100] ;  /* 0x00010000d114783b */ /* 0x000e640000004200 */
[--C-:B------:R-:W-:Y:S01]  /*14ed0*/  FFMA.FTZ R8, R24, c[0x0][0x2d0], -R184.reuse ;  /* 0x0000b40018087a23 */ /* 0x100fe200000108b8 */
[----:B------:R2:W3:Y:S10]  /*14ee0*/  MUFU.EX2 R61, R0 ;  /* 0x00000000003d7308 */ /* 0x0004f40000000800 */
[----:B------:R-:W-:Y:S01]  /*14ef0*/  MUFU.EX2 R62, R8 ;  /* 0x00000008003e7308 */ /* 0x000fe20000000800 */
[--C-:B--2---:R-:W-:Y:S01]  /*14f00*/  FFMA.FTZ R0, R25, c[0x0][0x2d0], -R184.reuse ;  /* 0x0000b40019007a23 */ /* 0x104fe200000108b8 */
[----:B---3--:R-:W-:Y:S08]  /*14f10*/  F2FP.BF16.PACK_AB R182, R61, R65 ;  /* 0x000000413db6723e */ /* 0x008ff000000010ff */
[----:B------:R2:W-:Y:S02]  /*14f20*/  MUFU.EX2 R67, R0 ;  /* 0x0000000000437308 */ /* 0x0005e40000000800 */
[--C-:B--2---:R-:W-:Y:S08]  /*14f30*/  FFMA.FTZ R0, R27, c[0x0][0x2d0], -R184.reuse ;  /* 0x0000b4001b007a23 */ /* 0x104ff000000108b8 */
[----:B------:R2:W-:Y:S02]  /*14f40*/  MUFU.EX2 R9, R0 ;  /* 0x0000000000097308 */ /* 0x0005e40000000800 */
[----:B--2---:R-:W-:Y:S08]  /*14f50*/  FFMA.FTZ R0, R26, c[0x0][0x2d0], -R184 ;  /* 0x0000b4001a007a23 */ /* 0x004ff000000108b8 */
[----:B------:R2:W3:Y:S02]  /*14f60*/  MUFU.EX2 R58, R0 ;  /* 0x00000000003a7308 */ /* 0x0004e40000000800 */
[----:B--2---:R-:W-:Y:S01]  /*14f70*/  FADD.FTZ R0, -R3, R100 ;  /* 0x0000006403007221 */ /* 0x004fe20000010100 */
[----:B---3--:R-:W-:Y:S03]  /*14f80*/  F2FP.BF16.PACK_AB R183, R62, R58 ;  /* 0x0000003a3eb7723e */ /* 0x008fe600000010ff */
[----:B------:R-:W-:Y:S04]  /*14f90*/  FMUL.FTZ R0, R0, c[0x0][0x2d0] ;  /* 0x0000b40000007a20 */ /* 0x000fe80000410000 */
[----:B------:R2:W3:Y:S02]  /*14fa0*/  MUFU.EX2 R100, R0 ;  /* 0x0000000000647308 */ /* 0x0004e40000000800 */
[----:B--2---:R-:W-:Y:S01]  /*14fb0*/  FADD.FTZ R0, -R2, R101 ;  /* 0x0000006502007221 */ /* 0x004fe20000010100 */
[----:B------:R-:W-:Y:S01]  /*14fc0*/  FSEL R2, R103, RZ, P1 ;  /* 0x000000ff67027208 */ /* 0x000fe20000800000 */
[----:B---3--:R-:W-:Y:S02]  /*14fd0*/  FMUL.FTZ R4, R100, R112 ;  /* 0x0000007064047220 */ /* 0x008fe40000410000 */
[----:B------:R-:W-:Y:S02]  /*14fe0*/  FMUL.FTZ R0, R0, c[0x0][0x2d0] ;  /* 0x0000b40000007a20 */ /* 0x000fe40000410000 */
[C---:B------:R-:W-:Y:S02]  /*14ff0*/  FMUL.FTZ R5, R100.reuse, R113 ;  /* 0x0000007164057220 */ /* 0x040fe40000410000 */
[----:B------:R2:W3:Y:S01]  /*15000*/  MUFU.EX2 R101, R0 ;  /* 0x0000000000657308 */ /* 0x0004e20000000800 */
[C---:B------:R-:W-:Y:S02]  /*15010*/  FMUL.FTZ R16, R100.reuse, R124 ;  /* 0x0000007c64107220 */ /* 0x040fe40000410000 */
[C---:B------:R-:W-:Y:S02]  /*15020*/  FMUL.FTZ R17, R100.reuse, R125 ;  /* 0x0000007d64117220 */ /* 0x040fe40000410000 */
[C---:B------:R-:W-:Y:S01]  /*15030*/  FMUL.FTZ R49, R100.reuse, R157 ;  /* 0x0000009d64317220 */ /* 0x040fe20000410000 */
[----:B------:R-:W-:Y:S01]  /*15040*/  MOV R157, R239 ;  /* 0x000000ef009d7202 */ /* 0x000fe20000000f00 */
[C---:B------:R-:W-:Y:S02]  /*15050*/  FMUL.FTZ R32, R100.reuse, R140 ;  /* 0x0000008c64207220 */ /* 0x040fe40000410000 */
[C---:B------:R-:W-:Y:S01]  /*15060*/  FMUL.FTZ R33, R100.reuse, R141 ;  /* 0x0000008d64217220 */ /* 0x040fe20000410000 */
[----:B------:R-:W-:Y:S01]  /*15070*/  MOV R141, R61 ;  /* 0x0000003d008d7202 */ /* 0x000fe20000000f00 */
[----:B------:R-:W-:Y:S02]  /*15080*/  IMAD.MOV.U32 R140, RZ, RZ, R60 ;  /* 0x000000ffff8c7224 */ /* 0x000fe400078e003c */
[C---:B------:R-:W-:Y:S02]  /*15090*/  FMUL.FTZ R68, R100.reuse, R68 ;  /* 0x0000004464447220 */ /* 0x040fe40000410000 */
[C---:B------:R-:W-:Y:S02]  /*150a0*/  FMUL.FTZ R69, R100.reuse, R69 ;  /* 0x0000004564457220 */ /* 0x040fe40000410000 */
[C---:B------:R-:W-:Y:S02]  /*150b0*/  FMUL.FTZ R80, R100.reuse, R80 ;  /* 0x0000005064507220 */ /* 0x040fe40000410000 */
[C---:B------:R-:W-:Y:S02]  /*150c0*/  FMUL.FTZ R81, R100.reuse, R81 ;  /* 0x0000005164517220 */ /* 0x040fe40000410000 */
[C---:B------:R-:W-:Y:S02]  /*150d0*/  FMUL.FTZ R84, R100.reuse, R84 ;  /* 0x0000005464547220 */ /* 0x040fe40000410000 */
[----:B------:R-:W-:Y:S02]  /*150e0*/  FMUL.FTZ R85, R100, R85 ;  /* 0x0000005564557220 */ /* 0x000fe40000410000 */
[----:B--2---:R-:W-:Y:S01]  /*150f0*/  FADD.FTZ R0, -R2, R106 ;  /* 0x0000006a02007221 */ /* 0x004fe20000010100 */
[----:B------:R-:W-:Y:S01]  /*15100*/  FSEL R2, R102, RZ, P0 ;  /* 0x000000ff66027208 */ /* 0x000fe20000000000 */
[C---:B---3--:R-:W-:Y:S01]  /*15110*/  FMUL.FTZ R50, R101.reuse, R158 ;  /* 0x0000009e65327220 */ /* 0x048fe20000410000 */
[----:B------:R-:W-:Y:S01]  /*15120*/  MOV R158, R249 ;  /* 0x000000f9009e7202 */ /* 0x000fe20000000f00 */
[----:B------:R-:W-:Y:S02]  /*15130*/  FMUL.FTZ R0, R0, c[0x0][0x2d0] ;  /* 0x0000b40000007a20 */ /* 0x000fe40000410000 */
[C---:B------:R-:W-:Y:S02]  /*15140*/  FMUL.FTZ R6, R101.reuse, R114 ;  /* 0x0000007265067220 */ /* 0x040fe40000410000 */
[----:B------:R2:W3:Y:S01]  /*15150*/  MUFU.EX2 R3, R0 ;  /* 0x0000000000037308 */ /* 0x0004e20000000800 */
[C---:B------:R-:W-:Y:S02]  /*15160*/  FMUL.FTZ R7, R101.reuse, R115 ;  /* 0x0000007365077220 */ /* 0x040fe40000410000 */
[----:B------:R-:W4:Y:S01]  /*15170*/  LDSM.16.MT88.4 R112, [R210+0x1100] ;  /* 0x00110000d270783b */ /* 0x000f220000004200 */
[C---:B------:R-:W-:Y:S02]  /*15180*/  FMUL.FTZ R18, R101.reuse, R126 ;  /* 0x0000007e65127220 */ /* 0x040fe40000410000 */
[C---:B------:R-:W-:Y:S02]  /*15190*/  FMUL.FTZ R19, R101.reuse, R127 ;  /* 0x0000007f65137220 */ /* 0x040fe40000410000 */
[-C--:B-1----:R-:W-:Y:S03]  /*151a0*/  HMMA.16816.F32.BF16 R4, R176, R20.reuse, R4 ;  /* 0x00000014b004723c */ /* 0x082fe60000041804 */
[C---:B------:R-:W-:Y:S01]  /*151b0*/  FMUL.FTZ R34, R101.reuse, R142 ;  /* 0x0000008e65227220 */ /* 0x040fe20000410000 */
[----:B------:R-:W-:Y:S01]  /*151c0*/  LDSM.16.MT88.4 R124, [R210+0x500] ;  /* 0x00050000d27c783b */ /* 0x000fe20000004200 */
[C---:B------:R-:W-:Y:S01]  /*151d0*/  FMUL.FTZ R35, R101.reuse, R143 ;  /* 0x0000008f65237220 */ /* 0x040fe20000410000 */
[----:B------:R-:W-:Y:S01]  /*151e0*/  MOV R143, R63 ;  /* 0x0000003f008f7202 */ /* 0x000fe20000000f00 */
[C---:B------:R-:W-:Y:S02]  /*151f0*/  FMUL.FTZ R51, R101.reuse, R159 ;  /* 0x0000009f65337220 */ /* 0x040fe40000410000 */
[----:B------:R-:W-:Y:S03]  /*15200*/  IMAD.MOV.U32 R159, RZ, RZ, R236 ;  /* 0x000000ffff9f7224 */ /* 0x000fe600078e00ec */
[----:B------:R-:W-:Y:S02]  /*15210*/  IMAD.MOV.U32 R142, RZ, RZ, R62 ;  /* 0x000000ffff8e7224 */ /* 0x000fe400078e003e */
[----:B------:R-:W-:Y:S02]  /*15220*/  FMUL.FTZ R70, R101, R70 ;  /* 0x0000004665467220 */ /* 0x000fe40000410000 */
[----:B--2---:R-:W-:Y:S01]  /*15230*/  FADD.FTZ R0, -R2, R107 ;  /* 0x0000006b02007221 */ /* 0x004fe20000010100 */
[----:B------:R-:W-:Y:S01]  /*15240*/  MOV R107, R9 ;  /* 0x00000009006b7202 */ /* 0x000fe20000000f00 */
[----:B------:R-:W-:Y:S02]  /*15250*/  FFMA.FTZ R2, R40, c[0x0][0x2d0], -R109 ;  /* 0x0000b40028027a23 */ /* 0x000fe4000001086d */
[----:B------:R-:W-:Y:S01]  /*15260*/  FMUL.FTZ R0, R0, c[0x0][0x2d0] ;  /* 0x0000b40000007a20 */ /* 0x000fe20000410000 */
[----:B------:R-:W-:Y:S01]  /*15270*/  F2FP.BF16.PACK_AB R181, R107, R67 ;  /* 0x000000436bb5723e */ /* 0x000fe200000010ff */
[----:B------:R1:W-:Y:S01]  /*15280*/  MUFU.EX2 R48, R2 ;  /* 0x0000000200307308 */ /* 0x0003e20000000800 */
[C---:B---3--:R-:W-:Y:S01]  /*15290*/  FMUL.FTZ R29, R3.reuse, R137 ;  /* 0x00000089031d7220 */ /* 0x048fe20000410000 */
[----:B------:R-:W-:Y:S01]  /*152a0*/  MOV R137, R241 ;  /* 0x000000f100897202 */ /* 0x000fe20000000f00 */
[C---:B------:R-:W-:Y:S02]  /*152b0*/  FMUL.FTZ R8, R3.reuse, R116 ;  /* 0x0000007403087220 */ /* 0x040fe40000410000 */
[C---:B------:R-:W-:Y:S02]  /*152c0*/  FMUL.FTZ R9, R3.reuse, R117 ;  /* 0x0000007503097220 */ /* 0x040fe40000410000 */
[C---:B------:R-:W-:Y:S02]  /*152d0*/  FMUL.FTZ R12, R3.reuse, R120 ;  /* 0x00000078030c7220 */ /* 0x040fe40000410000 */
[C---:B------:R-:W-:Y:S01]  /*152e0*/  FMUL.FTZ R13, R3.reuse, R121 ;  /* 0x00000079030d7220 */ /* 0x040fe20000410000 */
[----:B------:R-:W2:Y:S01]  /*152f0*/  MUFU.EX2 R0, R0 ;  /* 0x0000000000007308 */ /* 0x000ea20000000800 */
[C---:B------:R-:W-:Y:S01]  /*15300*/  FMUL.FTZ R24, R3.reuse, R132 ;  /* 0x0000008403187220 */ /* 0x040fe20000410000 */
[----:B------:R-:W-:Y:S01]  /*15310*/  MOV R132, R57 ;  /* 0x0000003900847202 */ /* 0x000fe20000000f00 */
[C---:B------:R-:W-:Y:S02]  /*15320*/  FMUL.FTZ R25, R3.reuse, R133 ;  /* 0x0000008503197220 */ /* 0x040fe40000410000 */
[C---:B------:R-:W-:Y:S02]  /*15330*/  FMUL.FTZ R28, R3.reuse, R136 ;  /* 0x00000088031c7220 */ /* 0x040fe40000410000 */
[----:B------:R-:W-:Y:S02]  /*15340*/  IMAD.MOV.U32 R133, RZ, RZ, R237 ;  /* 0x000000ffff857224 */ /* 0x000fe400078e00ed */
[C---:B------:R-:W-:Y:S02]  /*15350*/  FMUL.FTZ R40, R3.reuse, R148 ;  /* 0x0000009403287220 */ /* 0x040fe40000410000 */
[----:B------:R-:W-:Y:S02]  /*15360*/  IMAD.MOV.U32 R136, RZ, RZ, R233 ;  /* 0x000000ffff887224 */ /* 0x000fe400078e00e9 */
[----:B------:R-:W-:Y:S02]  /*15370*/  FMUL.FTZ R57, R3, R165 ;  /* 0x000000a503397220 */ /* 0x000fe40000410000 */
[--C-:B-1----:R-:W-:Y:S02]  /*15380*/  FFMA.FTZ R2, R41, c[0x0][0x2d0], -R109.reuse ;  /* 0x0000b40029027a23 */ /* 0x102fe4000001086d */
[C---:B------:R-:W-:Y:S01]  /*15390*/  FMUL.FTZ R41, R3.reuse, R149 ;  /* 0x0000009503297220 */ /* 0x040fe20000410000 */
[----:B------:R-:W-:Y:S01]  /*153a0*/  MOV R149, R67 ;  /* 0x0000004300957202 */ /* 0x000fe20000000f00 */
[----:B------:R1:W-:Y:S01]  /*153b0*/  MUFU.EX2 R47, R2 ;  /* 0x00000002002f7308 */ /* 0x0003e20000000800 */
[C---:B------:R-:W-:Y:S02]  /*153c0*/  FMUL.FTZ R60, R3.reuse, R168 ;  /* 0x000000a8033c7220 */ /* 0x040fe40000410000 */
[----:B------:R-:W-:Y:S02]  /*153d0*/  FMUL.FTZ R61, R3, R169 ;  /* 0x000000a9033d7220 */ /* 0x000fe40000410000 */
[C---:B--2---:R-:W-:Y:S01]  /*153e0*/  FMUL.FTZ R43, R0.reuse, R151 ;  /* 0x00000097002b7220 */ /* 0x044fe20000410000 */
[----:B------:R-:W-:Y:S01]  /*153f0*/  MOV R151, R246 ;  /* 0x000000f600977202 */ /* 0x000fe20000000f00 */
[C---:B------:R-:W-:Y:S02]  /*15400*/  FMUL.FTZ R42, R0.reuse, R150 ;  /* 0x00000096002a7220 */ /* 0x040fe40000410000 */
[----:B------:R-:W-:Y:S02]  /*15410*/  IMAD.MOV.U32 R150, RZ, RZ, R244 ;  /* 0x000000ffff967224 */ /* 0x000fe400078e00f4 */
[C---:B------:R-:W-:Y:S02]  /*15420*/  FMUL.FTZ R10, R0.reuse, R118 ;  /* 0x00000076000a7220 */ /* 0x040fe40000410000 */
[C---:B------:R-:W-:Y:S02]  /*15430*/  FMUL.FTZ R11, R0.reuse, R119 ;  /* 0x00000077000b7220 */ /* 0x040fe40000410000 */
[----:B------:R-:W2:Y:S01]  /*15440*/  LDSM.16.MT88.4 R116, [R209+0x2100] ;  /* 0x00210000d174783b */ /* 0x000ea20000004200 */
[C---:B------:R-:W-:Y:S02]  /*15450*/  FMUL.FTZ R67, R101.reuse, R175 ;  /* 0x000000af65437220 */ /* 0x040fe40000410000 */
[----:B------:R-:W-:Y:S02]  /*15460*/  FMUL.FTZ R14, R0, R122 ;  /* 0x0000007a000e7220 */ /* 0x000fe40000410000 */
[C---:B------:R-:W-:Y:S04]  /*15470*/  HMMA.16816.F32.BF16 R8, R180.reuse, R20, R8 ;  /* 0x00000014b408723c */ /* 0x040fe80000041808 */
[----:B-1----:R-:W-:Y:S02]  /*15480*/  FFMA.FTZ R2, R44, c[0x0][0x2d0], -R110 ;  /* 0x0000b4002c027a23 */ /* 0x002fe4000001086e */
[C---:B------:R-:W-:Y:S02]  /*15490*/  FMUL.FTZ R15, R0.reuse, R123 ;  /* 0x0000007b000f7220 */ /* 0x040fe40000410000 */
[----:B------:R1:W3:Y:S01]  /*154a0*/  MUFU.EX2 R46, R2 ;  /* 0x00000002002e7308 */ /* 0x0002e20000000800 */
[----:B------:R-:W-:Y:S03]  /*154b0*/  FMUL.FTZ R30, R0, R138 ;  /* 0x0000008a001e7220 */ /* 0x000fe60000410000 */
[----:B------:R-:W-:Y:S01]  /*154c0*/  IMAD.MOV.U32 R138, RZ, RZ, R240 ;  /* 0x000000ffff8a7224 */ /* 0x000fe200078e00f0 */
[-C--:B------:R-:W-:Y:S03]  /*154d0*/  HMMA.16816.F32.BF16 R12, R180, R22.reuse, R12 ;  /* 0x00000016b40c723c */ /* 0x080fe6000004180c */
[C---:B------:R-:W-:Y:S02]  /*154e0*/  FMUL.FTZ R20, R100.reuse, R128 ;  /* 0x0000008064147220 */ /* 0x040fe40000410000 */
[----:B------:R-:W-:Y:S02]  /*154f0*/  FMUL.FTZ R21, R100, R129 ;  /* 0x0000008164157220 */ /* 0x000fe40000410000 */
[C---:B------:R-:W-:Y:S01]  /*15500*/  FMUL.FTZ R26, R0.reuse, R134 ;  /* 0x00000086001a7220 */ /* 0x040fe20000410000 */
[C---:B------:R-:W-:Y:S04]  /*15510*/  HMMA.16816.F32.BF16 R16, R176.reuse, R22, R16 ;  /* 0x00000016b010723c */ /* 0x040fe80000041810 */
[C---:B------:R-:W-:Y:S01]  /*15520*/  FMUL.FTZ R27, R0.reuse, R135 ;  /* 0x00000087001b7220 */ /* 0x040fe20000410000 */
[----:B------:R-:W-:Y:S01]  /*15530*/  MOV R134, R58 ;  /* 0x0000003a00867202 */ /* 0x000fe20000000f00 */
[C---:B------:R-:W-:Y:S01]  /*15540*/  FMUL.FTZ R31, R0.reuse, R139 ;  /* 0x0000008b001f7220 */ /* 0x040fe20000410000 */
[----:B------:R-:W-:Y:S01]  /*15550*/  MOV R135, R56 ;  /* 0x0000003800877202 */ /* 0x000fe20000000f00 */
[----:B------:R-:W-:Y:S01]  /*15560*/  FMUL.FTZ R22, R101, R130 ;  /* 0x0000008265167220 */ /* 0x000fe20000410000 */
[----:B------:R-:W-:Y:S03]  /*15570*/  MOV R139, R59 ;  /* 0x0000003b008b7202 */ /* 0x000fe60000000f00 */
[----:B-1----:R-:W-:Y:S02]  /*15580*/  FFMA.FTZ R2, R45, c[0x0][0x2d0], -R110 ;  /* 0x0000b4002d027a23 */ /* 0x002fe4000001086e */
[----:B------:R-:W-:Y:S02]  /*15590*/  FMUL.FTZ R23, R101, R131 ;  /* 0x0000008365177220 */ /* 0x000fe40000410000 */
[----:B------:R1:W5:Y:S01]  /*155a0*/  MUFU.EX2 R252, R2 ;  /* 0x0000000200fc7308 */ /* 0x0003620000000800 */
[----:B------:R-:W-:Y:S01]  /*155b0*/  LDSM.16.MT88.4 R128, [R209+0x1500] ;  /* 0x00150000d180783b */ /* 0x000fe20000004200 */
[C---:B------:R-:W-:Y:S01]  /*155c0*/  FMUL.FTZ R45, R3.reuse, R153 ;  /* 0x00000099032d7220 */ /* 0x040fe20000410000 */
[----:B---3--:R-:W-:Y:S01]  /*155d0*/  MOV R153, R46 ;  /* 0x0000002e00997202 */ /* 0x008fe20000000f00 */
[C---:B------:R-:W-:Y:S01]  /*155e0*/  FMUL.FTZ R46, R0.reuse, R154 ;  /* 0x0000009a002e7220 */ /* 0x040fe20000410000 */
[-C--:B------:R-:W-:Y:S03]  /*155f0*/  HMMA.16816.F32.BF16 R20, R176, R36.reuse, R20 ;  /* 0x00000024b014723c */ /* 0x080fe60000041814 */
[C---:B------:R-:W-:Y:S02]  /*15600*/  FMUL.FTZ R44, R3.reuse, R152 ;  /* 0x00000098032c7220 */ /* 0x040fe40000410000 */
[----:B------:R-:W-:Y:S02]  /*15610*/  FMUL.FTZ R56, R3, R164 ;  /* 0x000000a403387220 */ /* 0x000fe40000410000 */
[C---:B------:R-:W-:Y:S01]  /*15620*/  FMUL.FTZ R58, R0.reuse, R166 ;  /* 0x000000a6003a7220 */ /* 0x040fe20000410000 */
[C---:B------:R-:W-:Y:S04]  /*15630*/  HMMA.16816.F32.BF16 R24, R180.reuse, R36, R24 ;  /* 0x00000024b418723c */ /* 0x040fe80000041818 */
[C---:B------:R-:W-:Y:S02]  /*15640*/  FMUL.FTZ R59, R0.reuse, R167 ;  /* 0x000000a7003b7220 */ /* 0x040fe40000410000 */
[C---:B------:R-:W-:Y:S02]  /*15650*/  FMUL.FTZ R62, R0.reuse, R170 ;  /* 0x000000aa003e7220 */ /* 0x040fe40000410000 */
[-C--:B------:R-:W-:Y:S04]  /*15660*/  HMMA.16816.F32.BF16 R28, R180, R38.reuse, R28 ;  /* 0x00000026b41c723c */ /* 0x080fe8000004181c */
[----:B-1----:R-:W-:Y:S02]  /*15670*/  FFMA.FTZ R2, R185, c[0x0][0x2d0], -R109 ;  /* 0x0000b400b9027a23 */ /* 0x002fe4000001086d */
[C---:B------:R-:W-:Y:S02]  /*15680*/  FMUL.FTZ R63, R0.reuse, R171 ;  /* 0x000000ab003f7220 */ /* 0x040fe40000410000 */
[C---:B------:R-:W-:Y:S01]  /*15690*/  HMMA.16816.F32.BF16 R32, R176.reuse, R38, R32 ;  /* 0x00000026b020723c */ /* 0x040fe20000041820 */
[----:B------:R1:W-:Y:S03]  /*156a0*/  MUFU.EX2 R251, R2 ;  /* 0x0000000200fb7308 */ /* 0x0003e60000000800 */
[----:B------:R-:W-:Y:S02]  /*156b0*/  IMAD.MOV.U32 R154, RZ, RZ, R47 ;  /* 0x000000ffff9a7224 */ /* 0x000fe400078e002f */
[----:B------:R-:W-:Y:S01]  /*156c0*/  FMUL.FTZ R47, R0, R155 ;  /* 0x0000009b002f7220 */ /* 0x000fe20000410000 */
[----:B------:R-:W-:Y:S01]  /*156d0*/  MOV R155, R235 ;  /* 0x000000eb009b7202 */ /* 0x000fe20000000f00 */
[C---:B------:R-:W-:Y:S04]  /*156e0*/  FMUL.FTZ R38, R101.reuse, R146 ;  /* 0x0000009265267220 */ /* 0x040fe80000410000 */
[----:B------:R-:W-:Y:S02]  /*156f0*/  IMAD.MOV.U32 R146, RZ, RZ, R238 ;  /* 0x000000ffff927224 */ /* 0x000fe400078e00ee */
[----:B------:R-:W-:Y:S02]  /*15700*/  IMAD.MOV.U32 R152, RZ, RZ, R48 ;  /* 0x000000ffff987224 */ /* 0x000fe400078e0030 */
[C---:B------:R-:W-:Y:S02]  /*15710*/  FMUL.FTZ R48, R100.reuse, R156 ;  /* 0x0000009c64307220 */ /* 0x040fe40000410000 */
[----:B------:R-:W-:Y:S02]  /*15720*/  IMAD.MOV.U32 R156, RZ, RZ, R234 ;  /* 0x000000ffff9c7224 */ /* 0x000fe400078e00ea */
[C---:B------:R-:W-:Y:S01]  /*15730*/  FMUL.FTZ R36, R100.reuse, R144 ;  /* 0x0000009064247220 */ /* 0x040fe20000410000 */
[----:B------:R-:W-:Y:S01]  /*15740*/  MOV R144, R65 ;  /* 0x0000004100907202 */ /* 0x000fe20000000f00 */
[----:B------:R-:W-:Y:S02]  /*15750*/  FMUL.FTZ R37, R100, R145 ;  /* 0x0000009164257220 */ /* 0x000fe40000410000 */
[C---:B------:R-:W-:Y:S02]  /*15760*/  FMUL.FTZ R39, R101.reuse, R147 ;  /* 0x0000009365277220 */ /* 0x040fe40000410000 */
[----:B-1----:R-:W-:Y:S02]  /*15770*/  FFMA.FTZ R2, R186, c[0x0][0x2d0], -R109 ;  /* 0x0000b400ba027a23 */ /* 0x002fe4000001086d */
[----:B------:R-:W-:Y:S02]  /*15780*/  IMAD.MOV.U32 R186, RZ, RZ, R232 ;  /* 0x000000ffffba7224 */ /* 0x000fe400078e00e8 */
[----:B------:R1:W-:Y:S01]  /*15790*/  MUFU.EX2 R249, R2 ;  /* 0x0000000200f97308 */ /* 0x0003e20000000800 */
[-C--:B------:R-:W-:Y:S03]  /*157a0*/  HMMA.16816.F32.BF16 R36, R176, R52.reuse, R36 ;  /* 0x00000034b024723c */ /* 0x080fe60000041824 */
[C---:B------:R-:W-:Y:S02]  /*157b0*/  FMUL.FTZ R65, R100.reuse, R173 ;  /* 0x000000ad64417220 */ /* 0x040fe40000410000 */
[----:B------:R-:W-:Y:S02]  /*157c0*/  IMAD.MOV.U32 R148, RZ, RZ, R66 ;  /* 0x000000ffff947224 */ /* 0x000fe400078e0042 */
[----:B------:R-:W-:Y:S01]  /*157d0*/  FMUL.FTZ R66, R101, R174 ;  /* 0x000000ae65427220 */ /* 0x000fe20000410000 */
[C---:B------:R-:W-:Y:S04]  /*157e0*/  HMMA.16816.F32.BF16 R40, R180.reuse, R52, R40 ;  /* 0x00000034b428723c */ /* 0x040fe80000041828 */
[----:B------:R-:W-:Y:S02]  /*157f0*/  IMAD.MOV.U32 R145, RZ, RZ, R64 ;  /* 0x000000ffff917224 */ /* 0x000fe400078e0040 */
[C---:B------:R-:W-:Y:S02]  /*15800*/  FMUL.FTZ R64, R100.reuse, R172 ;  /* 0x000000ac64407220 */ /* 0x040fe40000410000 */
[-C--:B------:R-:W-:Y:S01]  /*15810*/  HMMA.16816.F32.BF16 R44, R180, R54.reuse, R44 ;  /* 0x00000036b42c723c */ /* 0x080fe2000004182c */
[----:B------:R-:W-:Y:S03]  /*15820*/  LDSM.16.MT88.4 R172, [R210+0x1d00] ;  /* 0x001d0000d2ac783b */ /* 0x000fe60000004200 */
[C---:B------:R-:W-:Y:S01]  /*15830*/  FMUL.FTZ R52, R100.reuse, R160 ;  /* 0x000000a064347220 */ /* 0x040fe20000410000 */
[----:B------:R-:W-:Y:S01]  /*15840*/  MOV R160, R229 ;  /* 0x000000e500a07202 */ /* 0x000fe20000000f00 */
[----:B------:R-:W-:Y:S02]  /*15850*/  FMUL.FTZ R53, R100, R161 ;  /* 0x000000a164357220 */ /* 0x000fe40000410000 */
[C---:B------:R-:W-:Y:S04]  /*15860*/  HMMA.16816.F32.BF16 R48, R176.reuse, R54, R48 ;  /* 0x00000036b030723c */ /* 0x040fe80000041830 */
[----:B-1----:R-:W-:Y:S02]  /*15870*/  FFMA.FTZ R2, R187, c[0x0][0x2d0], -R110 ;  /* 0x0000b400bb027a23 */ /* 0x002fe4000001086e */
[----:B------:R-:W-:Y:S02]  /*15880*/  IMAD.MOV.U32 R185, RZ, RZ, R230 ;  /* 0x000000ffffb97224 */ /* 0x000fe400078e00e6 */
[----:B------:R1:W-:Y:S01]  /*15890*/  MUFU.EX2 R246, R2 ;  /* 0x0000000200f67308 */ /* 0x0003e20000000800 */
[C---:B------:R-:W-:Y:S03]  /*158a0*/  FMUL.FTZ R55, R101.reuse, R163 ;  /* 0x000000a365377220 */ /* 0x040fe60000410000 */
[----:B------:R-:W-:Y:S01]  /*158b0*/  MOV R163, R231 ;  /* 0x000000e700a37202 */ /* 0x000fe20000000f00 */
[C---:B------:R-:W-:Y:S01]  /*158c0*/  FMUL.FTZ R54, R101.reuse, R162 ;  /* 0x000000a265367220 */ /* 0x040fe20000410000 */
[----:B------:R-:W-:Y:S01]  /*158d0*/  MOV R162, R228 ;  /* 0x000000e400a27202 */ /* 0x000fe20000000f00 */
[----:B------:R-:W-:Y:S02]  /*158e0*/  FMUL.FTZ R71, R101, R71 ;  /* 0x0000004765477220 */ /* 0x000fe40000410000 */
[C---:B------:R-:W-:Y:S02]  /*158f0*/  FMUL.FTZ R72, R3.reuse, R72 ;  /* 0x0000004803487220 */ /* 0x040fe40000410000 */
[C---:B------:R-:W-:Y:S01]  /*15900*/  FMUL.FTZ R73, R3.reuse, R73 ;  /* 0x0000004903497220 */ /* 0x040fe20000410000 */
[-C--:B----4-:R-:W-:Y:S03]  /*15910*/  HMMA.16816.F32.BF16 R52, R176, R112.reuse, R52 ;  /* 0x00000070b034723c */ /* 0x090fe60000041834 */
[C---:B------:R-:W-:Y:S02]  /*15920*/  FMUL.FTZ R74, R0.reuse, R74 ;  /* 0x0000004a004a7220 */ /* 0x040fe40000410000 */
[----:B------:R-:W-:Y:S02]  /*15930*/  FMUL.FTZ R75, R0, R75 ;  /* 0x0000004b004b7220 */ /* 0x000fe40000410000 */
[C---:B------:R-:W-:Y:S01]  /*15940*/  FMUL.FTZ R76, R3.reuse, R76 ;  /* 0x0000004c034c7220 */ /* 0x040fe20000410000 */
[C---:B------:R-:W-:Y:S04]  /*15950*/  HMMA.16816.F32.BF16 R56, R180.reuse, R112, R56 ;  /* 0x00000070b438723c */ /* 0x040fe80000041838 */
[----:B-1----:R-:W-:Y:S02]  /*15960*/  FFMA.FTZ R2, R188, c[0x0][0x2d0], -R110 ;  /* 0x0000b400bc027a23 */ /* 0x002fe4000001086e */
[----:B------:R-:W-:Y:S02]  /*15970*/  FMUL.FTZ R77, R3, R77 ;  /* 0x0000004d034d7220 */ /* 0x000fe40000410000 */
[-C--:B------:R-:W-:Y:S01]  /*15980*/  HMMA.16816.F32.BF16 R60, R180, R114.reuse, R60 ;  /* 0x00000072b43c723c */ /* 0x080fe2000004183c */
[----:B------:R1:W-:Y:S03]  /*15990*/  MUFU.EX2 R244, R2 ;  /* 0x0000000200f47308 */ /* 0x0003e60000000800 */
[C---:B------:R-:W-:Y:S02]  /*159a0*/  FMUL.FTZ R78, R0.reuse, R78 ;  /* 0x0000004e004e7220 */ /* 0x040fe40000410000 */
[----:B------:R-:W-:Y:S02]  /*159b0*/  FMUL.FTZ R79, R0, R79 ;  /* 0x0000004f004f7220 */ /* 0x000fe40000410000 */
[C---:B------:R-:W-:Y:S01]  /*159c0*/  HMMA.16816.F32.BF16 R64, R176.reuse, R114, R64 ;  /* 0x00000072b040723c */ /* 0x040fe20000041840 */
[----:B------:R-:W3:Y:S03]  /*159d0*/  LDSM.16.MT88.4 R112, [R210+0x2100] ;  /* 0x00210000d270783b */ /* 0x000ee60000004200 */
[----:B------:R-:W-:Y:S02]  /*159e0*/  IMAD.MOV.U32 R161, RZ, RZ, R227 ;  /* 0x000000ffffa17224 */ /* 0x000fe400078e00e3 */
[C---:B------:R-:W-:Y:S02]  /*159f0*/  FMUL.FTZ R82, R101.reuse, R82 ;  /* 0x0000005265527220 */ /* 0x040fe40000410000 */
[-C--:B--2---:R-:W-:Y:S04]  /*15a00*/  HMMA.16816.F32.BF16 R68, R176, R116.reuse, R68 ;  /* 0x00000074b044723c */ /* 0x084fe80000041844 */
[----:B------:R-:W-:Y:S02]  /*15a10*/  FMUL.FTZ R83, R101, R83 ;  /* 0x0000005365537220 */ /* 0x000fe40000410000 */
[C---:B------:R-:W-:Y:S02]  /*15a20*/  FMUL.FTZ R88, R3.reuse, R88 ;  /* 0x0000005803587220 */ /* 0x040fe40000410000 */
[C---:B------:R-:W-:Y:S04]  /*15a30*/  HMMA.16816.F32.BF16 R72, R180.reuse, R116, R72 ;  /* 0x00000074b448723c */ /* 0x040fe80000041848 */
[----:B-1----:R-:W-:Y:S02]  /*15a40*/  FFMA.FTZ R2, R190, c[0x0][0x2d0], -R111 ;  /* 0x0000b400be027a23 */ /* 0x002fe4000001086f */
[----:B------:R-:W-:Y:S02]  /*15a50*/  FMUL.FTZ R89, R3, R89 ;  /* 0x0000005903597220 */ /* 0x000fe40000410000 */
[-C--:B------:R-:W-:Y:S01]  /*15a60*/  HMMA.16816.F32.BF16 R76, R180, R118.reuse, R76 ;  /* 0x00000076b44c723c */ /* 0x080fe2000004184c */
[----:B------:R1:W-:Y:S03]  /*15a70*/  MUFU.EX2 R241, R2 ;  /* 0x0000000200f17308 */ /* 0x0003e60000000800 */
[----:B------:R-:W-:Y:S02]  /*15a80*/  IMAD.MOV.U32 R147, RZ, RZ, R207 ;  /* 0x000000ffff937224 */ /* 0x000fe400078e00cf */
[C---:B------:R-:W-:Y:S02]  /*15a90*/  FMUL.FTZ R90, R0.reuse, R90 ;  /* 0x0000005a005a7220 */ /* 0x040fe40000410000 */
[C---:B------:R-:W-:Y:S01]  /*15aa0*/  HMMA.16816.F32.BF16 R80, R176.reuse, R118, R80 ;  /* 0x00000076b050723c */ /* 0x040fe20000041850 */
[----:B------:R-:W2:Y:S03]  /*15ab0*/  LDSM.16.MT88.4 R116, [R209+0x500] ;  /* 0x00050000d174783b */ /* 0x000ea60000004200 */
[C---:B------:R-:W-:Y:S02]  /*15ac0*/  FMUL.FTZ R86, R101.reuse, R86 ;  /* 0x0000005665567220 */ /* 0x040fe40000410000 */
[----:B------:R-:W-:Y:S02]  /*15ad0*/  FMUL.FTZ R87, R101, R87 ;  /* 0x0000005765577220 */ /* 0x000fe40000410000 */
[C---:B------:R-:W-:Y:S04]  /*15ae0*/  FMUL.FTZ R91, R0.reuse, R91 ;  /* 0x0000005b005b7220 */ /* 0x040fe80000410000 */
[C---:B------:R-:W-:Y:S01]  /*15af0*/  FMUL.FTZ R92, R3.reuse, R92 ;  /* 0x0000005c035c7220 */ /* 0x040fe20000410000 */
[-C--:B---3--:R-:W-:Y:S03]  /*15b00*/  HMMA.16816.F32.BF16 R84, R176, R112.reuse, R84 ;  /* 0x00000070b054723c */ /* 0x088fe60000041854 */
[----:B------:R-:W-:Y:S02]  /*15b10*/  FMUL.FTZ R93, R3, R93 ;  /* 0x0000005d035d7220 */ /* 0x000fe40000410000 */
[----:B-1----:R-:W-:Y:S02]  /*15b20*/  FFMA.FTZ R2, R189, c[0x0][0x2d0], -R111 ;  /* 0x0000b400bd027a23 */ /* 0x002fe4000001086f */
[C---:B------:R-:W-:Y:S01]  /*15b30*/  FMUL.FTZ R94, R0.reuse, R94 ;  /* 0x0000005e005e7220 */ /* 0x040fe20000410000 */
[C---:B------:R-:W-:Y:S01]  /*15b40*/  HMMA.16816.F32.BF16 R88, R180.reuse, R112, R88 ;  /* 0x00000070b458723c */ /* 0x040fe20000041858 */
[----:B------:R1:W3:Y:S03]  /*15b50*/  MUFU.EX2 R240, R2 ;  /* 0x0000000200f07308 */ /* 0x0002e60000000800 */
[----:B------:R-:W-:Y:S02]  /*15b60*/  FMUL.FTZ R95, R0, R95 ;  /* 0x0000005f005f7220 */ /* 0x000fe40000410000 */
[----:B------:R-:W-:Y:S01]  /*15b70*/  FFMA.FTZ R106, R206, c[0x0][0x2d0], -R109 ;  /* 0x0000b400ce6a7a23 */ /* 0x000fe2000001086d */
[----:B------:R-:W-:Y:S01]  /*15b80*/  F2FP.BF16.PACK_AB R112, R154, R152 ;  /* 0x000000989a70723e */ /* 0x000fe200000010ff */
[----:B------:R-:W-:Y:S01]  /*15b90*/  FMUL.FTZ R96, R100, R96 ;  /* 0x0000006064607220 */ /* 0x000fe20000410000 */
[----:B-----5:R-:W-:Y:S02]  /*15ba0*/  F2FP.BF16.PACK_AB R113, R252, R153 ;  /* 0x00000099fc71723e */ /* 0x020fe400000010ff */
[-C--:B------:R-:W-:Y:S01]  /*15bb0*/  HMMA.16816.F32.BF16 R92, R180, R114.reuse, R92 ;  /* 0x00000072b45c723c */ /* 0x080fe2000004185c */
[----:B------:R4:W-:Y:S01]  /*15bc0*/  MUFU.EX2 R228, R106 ;  /* 0x0000006a00e47308 */ /* 0x0009e20000000800 */
[----:B------:R-:W-:Y:S01]  /*15bd0*/  LDSM.16.MT88.4 R180, [R209+0x2d00] ;  /* 0x002d0000d1b4783b */ /* 0x000fe20000004200 */
[----:B------:R-:W-:Y:S02]  /*15be0*/  FMUL.FTZ R97, R100, R97 ;  /* 0x0000006164617220 */ /* 0x000fe40000410000 */
[C---:B------:R-:W-:Y:S02]  /*15bf0*/  FMUL.FTZ R98, R101.reuse, R98 ;  /* 0x0000006265627220 */ /* 0x040fe40000410000 */
[----:B------:R-:W-:Y:S07]  /*15c00*/  FMUL.FTZ R99, R101, R99 ;  /* 0x0000006365637220 */ /* 0x000fee0000410000 */
[----:B------:R-:W-:Y:S04]  /*15c10*/  HMMA.16816.F32.BF16 R96, R176, R114, R96 ;  /* 0x00000072b060723c */ /* 0x000fe80000041860 */
[--C-:B-1----:R-:W-:Y:S01]  /*15c20*/  FFMA.FTZ R2, R192, c[0x0][0x2d0], -R184.reuse ;  /* 0x0000b400c0027a23 */ /* 0x102fe200000108b8 */
[----:B---3--:R-:W-:Y:S02]  /*15c30*/  F2FP.BF16.PACK_AB R120, R240, R241 ;  /* 0x000000f1f078723e */ /* 0x008fe400000010ff */
[----:B------:R-:W-:Y:S01]  /*15c40*/  F2FP.BF16.PACK_AB R114, R249, R251 ;  /* 0x000000fbf972723e */ /* 0x000fe200000010ff */
[----:B------:R1:W-:Y:S01]  /*15c50*/  MUFU.EX2 R239, R2 ;  /* 0x0000000200ef7308 */ /* 0x0003e20000000800 */
[----:B------:R-:W-:Y:S03]  /*15c60*/  F2FP.BF16.PACK_AB R115, R244, R246 ;  /* 0x000000f6f473723e */ /* 0x000fe600000010ff */
[--C-:B----4-:R-:W-:Y:S01]  /*15c70*/  FFMA.FTZ R106, R247, c[0x0][0x2d0], -R111.reuse ;  /* 0x0000b400f76a7a23 */ /* 0x110fe2000001086f */
[----:B------:R-:W-:Y:S03]  /*15c80*/  MOV R247, R154 ;  /* 0x0000009a00f77202 */ /* 0x000fe60000000f00 */
        /* <DEDUP_REMOVED lines=137> */
[----:B---3--:R-:W-:Y:S01]  /*16520*/  F2FP.BF16.PACK_AB R176, R189, R188 ;  /* 0x000000bcbdb0723e */ /* 0x008fe200000010ff */
[----:B------:R-:W-:Y:S01]  /*16530*/  IMAD.MOV.U32 R151, RZ, RZ, R150 ;  /* 0x000000ffff977224 */ /* 0x000fe200078e0096 */
[----:B------:R-:W-:Y:S05]  /*16540*/  MOV R150, R149 ;  /* 0x0000009500967202 */ /* 0x000fea0000000f00 */
[----:B------:R1:W-:Y:S01]  /*16550*/  MUFU.EX2 R186, R2 ;  /* 0x0000000200ba7308 */ /* 0x0003e20000000800 */
[----:B------:R-:W-:Y:S01]  /*16560*/  IMAD.MOV.U32 R149, RZ, RZ, R148 ;  /* 0x000000ffff957224 */ /* 0x000fe200078e0094 */
[----:B------:R-:W-:Y:S02]  /*16570*/  MOV R148, R147 ;  /* 0x0000009300947202 */ /* 0x000fe40000000f00 */
[----:B------:R-:W-:Y:S01]  /*16580*/  MOV R147, R142 ;  /* 0x0000008e00937202 */ /* 0x000fe20000000f00 */
[----:B------:R-:W-:Y:S01]  /*16590*/  IMAD.MOV.U32 R160, RZ, RZ, R149 ;  /* 0x000000ffffa07224 */ /* 0x000fe200078e0095 */
[----:B------:R-:W-:Y:S02]  /*165a0*/  MOV R142, R140 ;  /* 0x0000008c008e7202 */ /* 0x000fe40000000f00 */
[----:B------:R-:W-:Y:S02]  /*165b0*/  MOV R140, R138 ;  /* 0x0000008a008c7202 */ /* 0x000fe40000000f00 */
[----:B------:R-:W-:Y:S02]  /*165c0*/  MOV R138, R107 ;  /* 0x0000006b008a7202 */ /* 0x000fe40000000f00 */
[----:B------:R-:W-:Y:S02]  /*165d0*/  MOV R155, R150 ;  /* 0x00000096009b7202 */ /* 0x000fe40000000f00 */
[----:B------:R-:W-:Y:S02]  /*165e0*/  MOV R161, R148 ;  /* 0x0000009400a17202 */ /* 0x000fe40000000f00 */
[----:B------:R-:W-:Y:S05]  /*165f0*/  MOV R149, R142 ;  /* 0x0000008e00957202 */ /* 0x000fea0000000f00 */
[----:B------:R-:W-:Y:S02]  /*16600*/  IMAD.MOV.U32 R245, RZ, RZ, R149 ;  /* 0x000000fffff57224 */ /* 0x000fe400078e0095 */
[----:B-1----:R-:W-:Y:S02]  /*16610*/  FFMA.FTZ R2, R146, c[0x0][0x2d0], -R184 ;  /* 0x0000b40092027a23 */ /* 0x002fe400000108b8 */
[----:B------:R-:W-:Y:S02]  /*16620*/  IMAD.MOV.U32 R146, RZ, RZ, R143 ;  /* 0x000000ffff927224 */ /* 0x000fe400078e008f */
[----:B------:R1:W3:Y:S01]  /*16630*/  MUFU.EX2 R187, R2 ;  /* 0x0000000200bb7308 */ /* 0x0002e20000000800 */
[----:B------:R-:W-:Y:S02]  /*16640*/  IMAD.MOV.U32 R143, RZ, RZ, R141 ;  /* 0x000000ffff8f7224 */ /* 0x000fe400078e008d */
[----:B------:R-:W-:Y:S02]  /*16650*/  IMAD.MOV.U32 R141, RZ, RZ, R139 ;  /* 0x000000ffff8d7224 */ /* 0x000fe400078e008b */
        /* <DEDUP_REMOVED lines=135> */
.L_x_732:
[----:B------:R-:W-:-:S13]  /*16ed0*/  ISETP.GE.AND P0, PT, R204, RZ, PT ;  /* 0x000000ffcc00720c */ /* 0x000fda0003f06270 */
[----:B------:R-:W-:Y:S05]  /*16ee0*/  @!P0 BRA `(.L_x_734) ;  /* 0x0000400000008947 */ /* 0x000fea0003800000 */
[----:B------:R-:W2:Y:S01]  /*16ef0*/  LDL.64 R8, [R1+0x50] ;  /* 0x0000500001087983 */ /* 0x000ea20000100a00 */
[----:B------:R-:W-:-:S03]  /*16f00*/  ULDC.64 UR4, c[0x0][0x208] ;  /* 0x0000820000047ab9 */ /* 0x000fc60000000a00 */
[----:B------:R-:W3:Y:S04]  /*16f10*/  LDL.64 R14, [R1+0x58] ;  /* 0x00005800010e7983 */ /* 0x000ee80000100a00 */
[----:B-1----:R-:W4:Y:S04]  /*16f20*/  LDL.64 R6, [R1+0x70] ;  /* 0x0000700001067983 */ /* 0x002f280000100a00 */
[----:B------:R-:W5:Y:S01]  /*16f30*/  LDL.LU.64 R4, [R1+0x60] ;  /* 0x0000600001047983 */ /* 0x000f620000300a00 */
[----:B------:R-:W-:Y:S01]  /*16f40*/  USHF.L.U64.HI UR5, UR4, 0x5, UR5 ;  /* 0x0000000504057899 */ /* 0x000fe20008010205 */
[----:B------:R-:W-:Y:S01]  /*16f50*/  IMAD.MOV.U32 R3, RZ, RZ, R104 ;  /* 0x000000ffff037224 */ /* 0x000fe200078e0068 */
[----:B------:R-:W-:Y:S01]  /*16f60*/  USHF.L.U32 UR8, UR4, 0x5, URZ ;  /* 0x0000000504087899 */ /* 0x000fe2000800063f */
[----:B------:R-:W-:-:S02]  /*16f70*/  IMAD.MOV.U32 R2, RZ, RZ, R105 ;  /* 0x000000ffff027224 */ /* 0x000fc400078e0069 */
[----:B------:R-:W-:Y:S01]  /*16f80*/  IMAD.MOV.U32 R107, RZ, RZ, R102 ;  /* 0x000000ffff6b7224 */ /* 0x000fe200078e0066 */
[----:B------:R-:W-:Y:S01]  /*16f90*/  ULDC UR4, c[0x0][0x208] ;  /* 0x0000820000047ab9 */ /* 0x000fe20000000800 */
[----:B------:R-:W-:Y:S01]  /*16fa0*/  IMAD.MOV.U32 R106, RZ, RZ, R103 ;  /* 0x000000ffff6a7224 */ /* 0x000fe200078e0067 */
[----:B------:R-:W-:Y:S01]  /*16fb0*/  USHF.L.U32 UR4, UR4, 0x6, URZ ;  /* 0x0000000604047899 */ /* 0x000fe2000800063f */
[C---:B--2---:R-:W-:Y:S02]  /*16fc0*/  IADD3 RZ, P1, R8.reuse, 0x20, RZ ;  /* 0x0000002008ff7810 */ /* 0x044fe40007f3e0ff */
[----:B------:R-:W-:-:S03]  /*16fd0*/  IADD3 RZ, P0, R8, 0x40, RZ ;  /* 0x0000004008ff7810 */ /* 0x000fc60007f1e0ff */
[----:B---3--:R-:W-:Y:S01]  /*16fe0*/  IMAD.X R10, RZ, RZ, R15, P1 ;  /* 0x000000ffff0a7224 */ /* 0x008fe200008e060f */
[C---:B----4-:R-:W-:Y:S02]  /*16ff0*/  IADD3 RZ, P2, R6.reuse, 0x40, RZ ;  /* 0x0000004006ff7810 */ /* 0x050fe40007f5e0ff */
[----:B------:R-:W-:Y:S02]  /*17000*/  IADD3.X R0, RZ, R15, RZ, P0, !PT ;  /* 0x0000000fff007210 */ /* 0x000fe400007fe4ff */
[----:B------:R1:W-:Y:S01]  /*17010*/  STL [R1+0x34], R10 ;  /* 0x0000340a01007387 */ /* 0x0003e20000100800 */
[C---:B------:R-:W-:Y:S01]  /*17020*/  IADD3 RZ, P3, R6.reuse, 0x20, RZ ;  /* 0x0000002006ff7810 */ /* 0x040fe20007f7e0ff */
[----:B-----5:R-:W-:Y:S01]  /*17030*/  IMAD.X R11, RZ, RZ, R5, P2 ;  /* 0x000000ffff0b7224 */ /* 0x020fe200010e0605 */
[C---:B------:R-:W-:Y:S01]  /*17040*/  IADD3 R12, R6.reuse, 0x20, RZ ;  /* 0x00000020060c7810 */ /* 0x040fe20007ffe0ff */
[----:B------:R2:W-:Y:S01]  /*17050*/  STL [R1+0x30], R0 ;  /* 0x0000300001007387 */ /* 0x0005e20000100800 */
[----:B------:R-:W-:Y:S01]  /*17060*/  IADD3.X R13, RZ, R5, RZ, P3, !PT ;  /* 0x00000005ff0d7210 */ /* 0x000fe20001ffe4ff */
[----:B------:R-:W-:Y:S01]  /*17070*/  IMAD.MOV.U32 R4, RZ, RZ, R6 ;  /* 0x000000ffff047224 */ /* 0x000fe200078e0006 */
[----:B-1----:R-:W-:-:S05]  /*17080*/  IADD3 R10, R6, 0x40, RZ ;  /* 0x00000040060a7810 */ /* 0x002fca0007ffe0ff */
[----:B------:R1:W-:Y:S01]  /*17090*/  STL.64 [R1+0x8], R10 ;  /* 0x0000080a01007387 */ /* 0x0003e20000100a00 */
[----:B--2---:R-:W-:-:S03]  /*170a0*/  IADD3 R0, R8, 0x40, RZ ;  /* 0x0000004008007810 */ /* 0x004fc60007ffe0ff */
[----:B------:R2:W-:Y:S01]  /*170b0*/  STL.64 [R1+0x10], R12 ;  /* 0x0000100c01007387 */ /* 0x0005e20000100a00 */
[----:B-1----:R-:W-:-:S05]  /*170c0*/  IADD3 R10, R8, 0x20, RZ ;  /* 0x00000020080a7810 */ /* 0x002fca0007ffe0ff */
[----:B------:R2:W-:Y:S04]  /*170d0*/  STL [R1+0x2c], R10 ;  /* 0x00002c0a01007387 */ /* 0x0005e80000100800 */
[----:B------:R2:W-:Y:S04]  /*170e0*/  STL.64 [R1+0x60], R4 ;  /* 0x0000600401007387 */ /* 0x0005e80000100a00 */
[----:B------:R2:W-:Y:S02]  /*170f0*/  STL [R1+0x28], R0 ;  /* 0x0000280001007387 */ /* 0x0005e40000100800 */
.L_x_735:
[----:B---3--:R-:W3:Y:S01]  /*17100*/  LDL.64 R230, [R1+0x60] ;  /* 0x0000600001e67983 */ /* 0x008ee20000100a00 */
[----:B------:R-:W-:Y:S04]  /*17110*/  DEPBAR.LE SB0, 0x0 ;  /* 0x000080000000791a */ /* 0x000fe80000000000 */
[----:B------:R-:W-:Y:S01]  /*17120*/  MOV R53, 0x6 ;  /* 0x0000000600357802 */ /* 0x000fe20000000f00 */
[----:B------:R-:W4:Y:S01]  /*17130*/  LDL.64 R206, [R1+0x10] ;  /* 0x0000100001ce7983 */ /* 0x000f220000100a00 */
[----:B--2---:R-:W-:Y:S02]  /*17140*/  MOV R0, c[0x0][0x208] ;  /* 0x0000820000007a02 */ /* 0x004fe40000000f00 */
[----:B------:R-:W-:Y:S02]  /*17150*/  SHF.R.S32.HI R52, RZ, 0x1f, R204 ;  /* 0x0000001fff347819 */ /* 0x000fe400000114cc */
[----:B------:R-:W-:Y:S01]  /*17160*/  SHF.L.U64.HI R0, R0, R53, c[0x0][0x20c] ;  /* 0x0000830000007619 */ /* 0x000fe20000010235 */
[----:B------:R-:W2:Y:S01]  /*17170*/  LDL.64 R202, [R1+0x8] ;  /* 0x0000080001ca7983 */ /* 0x000ea20000100a00 */
[----:B------:R-:W-:Y:S02]  /*17180*/  MOV R188, UR8 ;  /* 0x0000000800bc7c02 */ /* 0x000fe40008000f00 */
[----:B------:R-:W-:Y:S01]  /*17190*/  MOV R189, UR5 ;  /* 0x0000000500bd7c02 */ /* 0x000fe20008000f00 */
[----:B------:R-:W-:Y:S02]  /*171a0*/  IMAD R0, R0, R204, RZ ;  /* 0x000000cc00007224 */ /* 0x000fe400078e02ff */
[----:B------:R-:W5:Y:S02]  /*171b0*/  LDL R228, [R1+0x78] ;  /* 0x0000780001e47983 */ /* 0x000f640000100800 */
[----:B------:R-:W-:Y:S02]  /*171c0*/  IMAD R0, R52, UR4, R0 ;  /* 0x0000000434007c24 */ /* 0x000fe4000f8e0200 */
[----:B------:R-:W5:Y:S06]  /*171d0*/  LDL.64 R232, [R1+0x70] ;  /* 0x0000700001e87983 */ /* 0x000f6c0000100a00 */
        /* <DEDUP_REMOVED lines=13> */
[C---:B------:R-:W-:Y:S06]  /*172b0*/  HMMA.16816.F32.BF16 R16, R64.reuse, R18, RZ ;  /* 0x000000124010723c */ /* 0x040fec00000418ff */
[----:B------:R-:W-:Y:S02]  /*172c0*/  LDSM.16.M88.4 R192, [R222] ;  /* 0x00000000dec0783b */ /* 0x000fe40000000200 */
        /* <DEDUP_REMOVED lines=16> */
[----:B---3--:R-:W-:Y:S05]  /*173d0*/  IMAD.WIDE.U32 R186, R204, UR4, R230 ;  /* 0x00000004ccba7c25 */ /* 0x008fea000f8e00e6 */
[----:B------:R-:W-:Y:S03]  /*173e0*/  LEA R196, P2, R186, c[0x0][0x1f8], 0x1 ;  /* 0x00007e00bac47a11 */ /* 0x000fe600078408ff */
[----:B----4-:R-:W-:Y:S01]  /*173f0*/  IMAD.WIDE.U32 R184, R204, UR4, R206 ;  /* 0x00000004ccb87c25 */ /* 0x010fe2000f8e00ce */
[----:B------:R-:W-:Y:S04]  /*17400*/  IADD3 R187, R187, R0, RZ ;  /* 0x00000000bbbb7210 */ /* 0x000fe80007ffe0ff */
[----:B------:R-:W-:Y:S01]  /*17410*/  LEA R200, P1, R184, c[0x0][0x1f8], 0x1 ;  /* 0x00007e00b8c87a11 */ /* 0x000fe200078208ff */
[----:B--2---:R-:W-:Y:S01]  /*17420*/  IMAD.WIDE.U32 R104, R204, UR4, R202 ;  /* 0x00000004cc687c25 */ /* 0x004fe2000f8e00ca */
[----:B------:R-:W-:Y:S02]  /*17430*/  IADD3 R185, R0, R185, RZ ;  /* 0x000000b900b97210 */ /* 0x000fe40007ffe0ff */
[----:B------:R-:W-:Y:S02]  /*17440*/  LEA.HI.X R197, R186, c[0x0][0x1fc], R187, 0x1, P2 ;  /* 0x00007f00bac57a11 */ /* 0x000fe400010f0cbb */
[----:B------:R-:W-:Y:S02]  /*17450*/  LEA.HI.X R201, R184, c[0x0][0x1fc], R185, 0x1, P1 ;  /* 0x00007f00b8c97a11 */ /* 0x000fe400008f0cb9 */
[----:B------:R-:W1:Y:S01]  /*17460*/  LDSM.16.M88.4 R184, [R224] ;  /* 0x00000000e0b8783b */ /* 0x000e620000000200 */
[----:B------:R-:W-:Y:S02]  /*17470*/  LEA R198, P0, R104, c[0x0][0x1f8], 0x1 ;  /* 0x00007e0068c67a11 */ /* 0x000fe400078008ff */
[----:B------:R-:W-:Y:S02]  /*17480*/  IADD3 R100, R0, R105, RZ ;  /* 0x0000006900647210 */ /* 0x000fe40007ffe0ff */
[----:B-----5:R-:W-:Y:S02]  /*17490*/  ISETP.NE.AND P3, PT, R228, RZ, PT ;  /* 0x000000ffe400720c */ /* 0x020fe40003f65270 */
[----:B------:R-:W-:Y:S01]  /*174a0*/  LEA.HI.X R199, R104, c[0x0][0x1fc], R100, 0x1, P0 ;  /* 0x00007f0068c77a11 */ /* 0x000fe200000f0c64 */
[----:B------:R-:W-:Y:S02]  /*174b0*/  IMAD.WIDE.U32 R100, R204, UR4, R188 ;  /* 0x00000004cc647c25 */ /* 0x000fe4000f8e00bc */
[----:B------:R-:W2:Y:S03]  /*174c0*/  LDSM.16.M88.4 R188, [R223] ;  /* 0x00000000dfbc783b */ /* 0x000ea60000000200 */
[----:B------:R-:W-:Y:S02]  /*174d0*/  IADD3 R0, R0, R101, RZ ;  /* 0x0000006500007210 */ /* 0x000fe40007ffe0ff */
[-C--:B------:R-:W-:Y:S03]  /*174e0*/  IADD3 R104, P0, R232, R100.reuse, RZ ;  /* 0x00000064e8687210 */ /* 0x080fe60007f1e0ff */
[----:B------:R-:W-:Y:S01]  /*174f0*/  @!PT LDS RZ, [RZ] ;  /* 0x00000000fffff984 */ /* 0x000fe20000000800 */
[----:B------:R-:W-:Y:S01]  /*17500*/  @!PT LDS RZ, [RZ] ;  /* 0x00000000fffff984 */ /* 0x000fe20000000800 */
[----:B------:R-:W-:Y:S01]  /*17510*/  @!PT LDS RZ, [RZ] ;  /* 0x00000000fffff984 */ /* 0x000fe20000000800 */
[----:B------:R3:W-:Y:S01]  /*17520*/  LDGSTS.E.BYPASS.LTC128B.128 [R226+0x100], [R196.64], !P5 ;  /* 0x00100000c4e27fae */ /* 0x0007e2000e901d46 */
[----:B------:R-:W-:Y:S02]  /*17530*/  IADD3.X R102, R0, R231, RZ, P0, !PT ;  /* 0x000000e700667210 */ /* 0x000fe400007fe4ff */
[-C--:B------:R-:W-:Y:S02]  /*17540*/  IADD3 R101, P0, R206, R100.reuse, RZ ;  /* 0x00000064ce657210 */ /* 0x080fe40007f1e0ff */
[----:B------:R-:W-:Y:S03]  /*17550*/  IADD3 R100, P2, R202, R100, RZ ;  /* 0x00000064ca647210 */ /* 0x000fe60007f5e0ff */
[----:B------:R4:W-:Y:S08]  /*17560*/  LDGSTS.E.BYPASS.LTC128B.128 [R226+0x1100], [R200.64], !P6 ;  /* 0x01100000c8e27fae */ /* 0x0009f0000f101d46 */
[----:B------:R5:W-:Y:S01]  /*17570*/  LDGSTS.E.BYPASS.LTC128B.128 [R226+0x2100], [R198.64], !P3 ;  /* 0x02100000c6e27fae */ /* 0x000be2000d901d46 */
[-C--:B-1----:R-:W-:Y:S03]  /*17580*/  HMMA.16816.F32.BF16 R20, R108, R184.reuse, R20 ;  /* 0x000000b86c14723c */ /* 0x082fe60000041814 */
[C---:B---3--:R-:W-:Y:S05]  /*17590*/  LEA R196, P1, R104.reuse, c[0x0][0x1f8], 0x1 ;  /* 0x00007e0068c47a11 */ /* 0x048fea00078208ff */
[C---:B------:R-:W-:Y:S04]  /*175a0*/  HMMA.16816.F32.BF16 R24, R180.reuse, R184, R24 ;  /* 0x000000b8b418723c */ /* 0x040fe80000041818 */
[----:B------:R-:W-:Y:S02]  /*175b0*/  LEA.HI.X R197, R104, c[0x0][0x1fc], R102, 0x1, P1 ;  /* 0x00007f0068c57a11 */ /* 0x000fe400008f0c66 */
[C---:B------:R-:W-:Y:S02]  /*175c0*/  IADD3.X R102, R0.reuse, R207, RZ, P0, !PT ;  /* 0x000000cf00667210 */ /* 0x040fe400007fe4ff */
[-C--:B------:R-:W-:Y:S01]  /*175d0*/  HMMA.16816.F32.BF16 R28, R180, R186.reuse, R28 ;  /* 0x000000bab41c723c */ /* 0x080fe2000004181c */
[----:B------:R5:W-:Y:S03]  /*175e0*/  LDGSTS.E.BYPASS.LTC128B.128 [R226+0x900], [R196.64], !P5 ;  /* 0x00900000c4e27fae */ /* 0x000be6000e901d46 */
[C---:B------:R-:W-:Y:S02]  /*175f0*/  LEA R104, P0, R101.reuse, c[0x0][0x1f8], 0x1 ;  /* 0x00007e0065687a11 */ /* 0x040fe400078008ff */
[----:B------:R-:W-:Y:S02]  /*17600*/  IADD3.X R0, R0, R203, RZ, P2, !PT ;  /* 0x000000cb00007210 */ /* 0x000fe400017fe4ff */
[C---:B------:R-:W-:Y:S04]  /*17610*/  HMMA.16816.F32.BF16 R32, R108.reuse, R186, R32 ;  /* 0x000000ba6c20723c */ /* 0x040fe80000041820 */
[----:B------:R-:W-:Y:S02]  /*17620*/  LEA.HI.X R105, R101, c[0x0][0x1fc], R102, 0x1, P0 ;  /* 0x00007f0065697a11 */ /* 0x000fe400000f0c66 */
[C---:B------:R-:W-:Y:S02]  /*17630*/  LEA R102, P0, R100.reuse, c[0x0][0x1f8], 0x1 ;  /* 0x00007e0064667a11 */ /* 0x040fe400078008ff */
[-C--:B--2---:R-:W-:Y:S01]  /*17640*/  HMMA.16816.F32.BF16 R36, R108, R188.reuse, R36 ;  /* 0x000000bc6c24723c */ /* 0x084fe20000041824 */
[----:B------:R1:W-:Y:S03]  /*17650*/  LDGSTS.E.BYPASS.LTC128B.128 [R226+0x1900], [R104.64], !P6 ;  /* 0x0190000068e27fae */ /* 0x0003e6000f101d46 */
[----:B------:R-:W-:Y:S02]  /*17660*/  LEA.HI.X R103, R100, c[0x0][0x1fc], R0, 0x1, P0 ;  /* 0x00007f0064677a11 */ /* 0x000fe400000f0c00 */
[C---:B------:R-:W-:Y:S02]  /*17670*/  ISETP.GT.AND P0, PT, R204.reuse, RZ, PT ;  /* 0x000000ffcc00720c */ /* 0x040fe40003f04270 */
[C---:B------:R-:W-:Y:S01]  /*17680*/  HMMA.16816.F32.BF16 R40, R180.reuse, R188, R40 ;  /* 0x000000bcb428723c */ /* 0x040fe20000041828 */
[----:B------:R2:W-:Y:S03]  /*17690*/  LDGSTS.E.BYPASS.LTC128B.128 [R226+0x2900], [R102.64], !P3 ;  /* 0x0290000066e27fae */ /* 0x0005e6000d901d46 */
[----:B------:R-:W-:Y:S04]  /*176a0*/  IADD3 R204, R204, -0x1, RZ ;  /* 0xffffffffcccc7810 */ /* 0x000fe80007ffe0ff */
[-C--:B------:R-:W-:Y:S01]  /*176b0*/  HMMA.16816.F32.BF16 R44, R180, R190.reuse, R44 ;  /* 0x000000beb42c723c */ /* 0x080fe2000004182c */
[----:B-----5:R-:W-:Y:S07]  /*176c0*/  LDSM.16.M88.4 R196, [R208+0x4100] ;  /* 0x00410000d0c4783b */ /* 0x020fee0000000200 */
[C---:B------:R-:W-:Y:S01]  /*176d0*/  HMMA.16816.F32.BF16 R48, R108.reuse, R190, R48 ;  /* 0x000000be6c30723c */ /* 0x040fe20000041830 */
[----:B----4-:R-:W-:Y:S07]  /*176e0*/  LDSM.16.M88.4 R200, [R211+0x9100] ;  /* 0x00910000d3c8783b */ /* 0x010fee0000000200 */
[-C--:B------:R-:W-:Y:S01]  /*176f0*/  HMMA.16816.F32.BF16 R52, R108, R192.reuse, R52 ;  /* 0x000000c06c34723c */ /* 0x080fe20000041834 */
[----:B------:R-:W-:Y:S07]  /*17700*/  LDSM.16.M88.4 R176, [R208+0x4500] ;  /* 0x00450000d0b0783b */ /* 0x000fee0000000200 */
[C---:B------:R-:W-:Y:S01]  /*17710*/  HMMA.16816.F32.BF16 R56, R180.reuse, R192, R56 ;  /* 0x000000c0b438723c */ /* 0x040fe20000041838 */
[----:B--2---:R-:W2:Y:S07]  /*17720*/  LDSM.16.M88.4 R100, [R211+0x8100] ;  /* 0x00810000d364783b */ /* 0x004eae0000000200 */
[-C--:B------:R-:W-:Y:S01]  /*17730*/  HMMA.16816.F32.BF16 R60, R180, R194.reuse, R60 ;  /* 0x000000c2b43c723c */ /* 0x080fe2000004183c */
[----:B------:R-:W3:Y:S07]  /*17740*/  LDSM.16.M88.4 R184, [R208+0x4900] ;  /* 0x00490000d0b8783b */ /* 0x000eee0000000200 */
[----:B------:R-:W-:Y:S01]  /*17750*/  HMMA.16816.F32.BF16 R64, R108, R194, R64 ;  /* 0x000000c26c40723c */ /* 0x000fe20000041840 */
[----:B------:R-:W4:Y:S08]  /*17760*/  LDSM.16.M88.4 R108, [R208+0x4d00] ;  /* 0x004d0000d06c783b */ /* 0x000f300000000200 */
[----:B------:R-:W-:Y:S08]  /*17770*/  LDSM.16.M88.4 R180, [R212+0x8100] ;  /* 0x00810000d4b4783b */ /* 0x000ff00000000200 */
[----:B------:R-:W5:Y:S01]  /*17780*/  LDSM.16.M88.4 R188, [R221] ;  /* 0x00000000ddbc783b */ /* 0x000f620000000200 */
[-C--:B--2---:R-:W-:Y:S07]  /*17790*/  HMMA.16816.F32.BF16 R4, R100, R196.reuse, R4 ;  /* 0x000000c46404723c */ /* 0x084fee0000041804 */
[----:B------:R-:W2:Y:S01]  /*177a0*/  LDSM.16.M88.4 R192, [R212+0x9100] ;  /* 0x00910000d4c0783b */ /* 0x000ea20000000200 */
[C---:B------:R-:W-:Y:S07]  /*177b0*/  HMMA.16816.F32.BF16 R8, R200.reuse, R196, R8 ;  /* 0x000000c4c808723c */ /* 0x040fee0000041808 */
[----:B------:R-:W0:Y:S01]  /*177c0*/  LDGDEPBAR ;  /* 0x00000000000079af */ /* 0x000e220000000000 */
[-C--:B------:R-:W-:Y:S08]  /*177d0*/  HMMA.16816.F32.BF16 R12, R200, R198.reuse, R12 ;  /* 0x000000c6c80c723c */ /* 0x080ff0000004180c */
[C---:B------:R-:W-:Y:S01]  /*177e0*/  HMMA.16816.F32.BF16 R16, R100.reuse, R198, R16 ;  /* 0x000000c66410723c */ /* 0x040fe20000041810 */
[----:B------:R-:W1:Y:S07]  /*177f0*/  LDSM.16.M88.4 R196, [R220] ;  /* 0x00000000dcc4783b */ /* 0x000e6e0000000200 */
[-C--:B------:R-:W-:Y:S08]  /*17800*/  HMMA.16816.F32.BF16 R20, R100, R176.reuse, R20 ;  /* 0x000000b06414723c */ /* 0x080ff00000041814 */
[C---:B------:R-:W-:Y:S08]  /*17810*/  HMMA.16816.F32.BF16 R24, R200.reuse, R176, R24 ;  /* 0x000000b0c818723c */ /* 0x040ff00000041818 */
[-C--:B------:R-:W-:Y:S08]  /*17820*/  HMMA.16816.F32.BF16 R28, R200, R178.reuse, R28 ;  /* 0x000000b2c81c723c */ /* 0x080ff0000004181c */
[C---:B------:R-:W-:Y:S01]  /*17830*/  HMMA.16816.F32.BF16 R32, R100.reuse, R178, R32 ;  /* 0x000000b26420723c */ /* 0x040fe20000041820 */
[----:B------:R-:W1:Y:S07]  /*17840*/  LDSM.16.M88.4 R176, [R219] ;  /* 0x00000000dbb0783b */ /* 0x000e6e0000000200 */
[-C--:B---3--:R-:W-:Y:S08]  /*17850*/  HMMA.16816.F32.BF16 R36, R100, R184.reuse, R36 ;  /* 0x000000b86424723c */ /* 0x088ff00000041824 */
[C---:B------:R-:W-:Y:S08]  /*17860*/  HMMA.16816.F32.BF16 R40, R200.reuse, R184, R40 ;  /* 0x000000b8c828723c */ /* 0x040ff00000041828 */
[-C--:B------:R-:W-:Y:S08]  /*17870*/  HMMA.16816.F32.BF16 R44, R200, R186.reuse, R44 ;  /* 0x000000bac82c723c */ /* 0x080ff0000004182c */
[C---:B------:R-:W-:Y:S01]  /*17880*/  HMMA.16816.F32.BF16 R48, R100.reuse, R186, R48 ;  /* 0x000000ba6430723c */ /* 0x040fe20000041830 */
[----:B------:R-:W3:Y:S07]  /*17890*/  LDSM.16.M88.4 R184, [R218] ;  /* 0x00000000dab8783b */ /* 0x000eee0000000200 */
[-C--:B----4-:R-:W-:Y:S08]  /*178a0*/  HMMA.16816.F32.BF16 R52, R100, R108.reuse, R52 ;  /* 0x0000006c6434723c */ /* 0x090ff00000041834 */
[C---:B------:R-:W-:Y:S08]  /*178b0*/  HMMA.16816.F32.BF16 R56, R200.reuse, R108, R56 ;  /* 0x0000006cc838723c */ /* 0x040ff00000041838 */
[-C--:B------:R-:W-:Y:S08]  /*178c0*/  HMMA.16816.F32.BF16 R60, R200, R110.reuse, R60 ;  /* 0x0000006ec83c723c */ /* 0x080ff0000004183c */
[----:B------:R-:W-:Y:S01]  /*178d0*/  HMMA.16816.F32.BF16 R64, R100, R110, R64 ;  /* 0x0000006e6440723c */ /* 0x000fe20000041840 */
[----:B------:R-:W-:Y:S07]  /*178e0*/  LDSM.16.M88.4 R100, [R211+0xa100] ;  /* 0x00a10000d364783b */ /* 0x000fee0000000200 */
[-C--:B-----5:R-:W-:Y:S01]  /*178f0*/  HMMA.16816.F32.BF16 R4, R180, R188.reuse, R4 ;  /* 0x000000bcb404723c */ /* 0x0a0fe20000041804 */
[----:B------:R-:W4:Y:S07]  /*17900*/  LDSM.16.M88.4 R108, [R208+0x5100] ;  /* 0x00510000d06c783b */ /* 0x000f2e0000000200 */
[C---:B--2---:R-:W-:Y:S08]  /*17910*/  HMMA.16816.F32.BF16 R8, R192.reuse, R188, R8 ;  /* 0x000000bcc008723c */ /* 0x044ff00000041808 */
[-C--:B------:R-:W-:Y:S08]  /*17920*/  HMMA.16816.F32.BF16 R12, R192, R190.reuse, R12 ;  /* 0x000000bec00c723c */ /* 0x080ff0000004180c */
[C---:B------:R-:W-:Y:S01]  /*17930*/  HMMA.16816.F32.BF16 R16, R180.reuse, R190, R16 ;  /* 0x000000beb410723c */ /* 0x040fe20000041810 */
[----:B------:R-:W2:Y:S07]  /*17940*/  LDSM.16.M88.4 R188, [R211+0xb100] ;  /* 0x00b10000d3bc783b */ /* 0x000eae0000000200 */
[-C--:B-1----:R-:W-:Y:S08]  /*17950*/  HMMA.16816.F32.BF16 R20, R180, R196.reuse, R20 ;  /* 0x000000c4b414723c */ /* 0x082ff00000041814 */
[C---:B------:R-:W-:Y:S08]  /*17960*/  HMMA.16816.F32.BF16 R24, R192.reuse, R196, R24 ;  /* 0x000000c4c018723c */ /* 0x040ff00000041818 */
[-C--:B------:R-:W-:Y:S08]  /*17970*/  HMMA.16816.F32.BF16 R28, R192, R198.reuse, R28 ;  /* 0x000000c6c01c723c */ /* 0x080ff0000004181c */
[C---:B------:R-:W-:Y:S01]  /*17980*/  HMMA.16816.F32.BF16 R32, R180.reuse, R198, R32 ;  /* 0x000000c6b420723c */ /* 0x040fe20000041820 */
[----:B------:R-:W-:Y:S07]  /*17990*/  LDSM.16.M88.4 R196, [R208+0x5d00] ;  /* 0x005d0000d0c4783b */ /* 0x000fee0000000200 */
[-C--:B------:R-:W-:Y:S08]  /*179a0*/  HMMA.16816.F32.BF16 R36, R180, R176.reuse, R36 ;  /* 0x000000b0b424723c */ /* 0x080ff00000041824 */
[C---:B------:R-:W-:Y:S08]  /*179b0*/  HMMA.16816.F32.BF16 R40, R192.reuse, R176, R40 ;  /* 0x000000b0c028723c */ /* 0x040ff00000041828 */
[-C--:B------:R-:W-:Y:S08]  /*179c0*/  HMMA.16816.F32.BF16 R44, R192, R178.reuse, R44 ;  /* 0x000000b2c02c723c */ /* 0x080ff0000004182c */
[C---:B------:R-:W-:Y:S01]  /*179d0*/  HMMA.16816.F32.BF16 R48, R180.reuse, R178, R48 ;  /* 0x000000b2b430723c */ /* 0x040fe20000041830 */
[----:B------:R-:W1:Y:S07]  /*179e0*/  LDSM.16.M88.4 R176, [R208+0x5500] ;  /* 0x00550000d0b0783b */ /* 0x000e6e0000000200 */
[-C--:B---3--:R-:W-:Y:S08]  /*179f0*/  HMMA.16816.F32.BF16 R52, R180, R184.reuse, R52 ;  /* 0x000000b8b434723c */ /* 0x088ff00000041834 */
[C---:B------:R-:W-:Y:S08]  /*17a00*/  HMMA.16816.F32.BF16 R56, R192.reuse, R184, R56 ;  /* 0x000000b8c038723c */ /* 0x040ff00000041838 */
[-C--:B------:R-:W-:Y:S01]  /*17a10*/  HMMA.16816.F32.BF16 R60, R192, R186.reuse, R60 ;  /* 0x000000bac03c723c */ /* 0x080fe2000004183c */
[----:B------:R-:W3:Y:S07]  /*17a20*/  LDSM.16.M88.4 R192, [R208+0x5900] ;  /* 0x00590000d0c0783b */ /* 0x000eee0000000200 */
[----:B------:R-:W-:Y:S01]  /*17a30*/  HMMA.16816.F32.BF16 R64, R180, R186, R64 ;  /* 0x000000bab440723c */ /* 0x000fe20000041840 */
[----:B------:R-:W-:Y:S07]  /*17a40*/  LDSM.16.M88.4 R180, [R212+0xa100] ;  /* 0x00a10000d4b4783b */ /* 0x000fee0000000200 */
[-C--:B----4-:R-:W-:Y:S01]  /*17a50*/  HMMA.16816.F32.BF16 R4, R100, R108.reuse, R4 ;  /* 0x0000006c6404723c */ /* 0x090fe20000041804 */
[----:B------:R-:W4:Y:S07]  /*17a60*/  LDSM.16.M88.4 R184, [R217] ;  /* 0x00000000d9b8783b */ /* 0x000f2e0000000200 */
[C---:B--2---:R-:W-:Y:S08]  /*17a70*/  HMMA.16816.F32.BF16 R8, R188.reuse, R108, R8 ;  /* 0x0000006cbc08723c */ /* 0x044ff00000041808 */
[-C--:B------:R-:W-:Y:S08]  /*17a80*/  HMMA.16816.F32.BF16 R12, R188, R110.reuse, R12 ;  /* 0x0000006ebc0c723c */ /* 0x080ff0000004180c */
[C---:B------:R-:W-:Y:S01]  /*17a90*/  HMMA.16816.F32.BF16 R16, R100.reuse, R110, R16 ;  /* 0x0000006e6410723c */ /* 0x040fe20000041810 */
[----:B------:R-:W2:Y:S07]  /*17aa0*/  LDSM.16.M88.4 R108, [R212+0xb100] ;  /* 0x00b10000d46c783b */ /* 0x000eae0000000200 */
[-C--:B-1----:R-:W-:Y:S08]  /*17ab0*/  HMMA.16816.F32.BF16 R20, R100, R176.reuse, R20 ;  /* 0x000000b06414723c */ /* 0x082ff00000041814 */
        /* <DEDUP_REMOVED lines=12> */
[C---:B--2---:R-:W-:Y:S08]  /*17b80*/  HMMA.16816.F32.BF16 R8, R108.reuse, R184, R8 ;  /* 0x000000b86c08723c */ /* 0x044ff00000041808 */
        /* <DEDUP_REMOVED lines=29> */
[----:B------:R-:W-:Y:S10]  /*17d60*/  MUFU.TANH R189, R10 ;  /* 0x0000000a00bd7308 */ /* 0x000ff40000002400 */
[----:B------:R2:W-:Y:S01]  /*17d70*/  MUFU.TANH R190, R11 ;  /* 0x0000000b00be7308 */ /* 0x0005e20000002400 */
[-C--:B-1----:R-:W-:Y:S03]  /*17d80*/  HMMA.16816.F32.BF16 R20, R180, R4.reuse, R20 ;  /* 0x00000004b414723c */ /* 0x082fe60000041814 */
[----:B---3--:R-:W-:Y:S06]  /*17d90*/  FMNMX.FTZ R0, R188, R0, !PT ;  /* 0x00000000bc007209 */ /* 0x008fec0007810000 */
[----:B------:R-:W1:Y:S01]  /*17da0*/  MUFU.TANH R16, R16 ;  /* 0x0000001000107308 */ /* 0x000e620000002400 */
[C---:B------:R-:W-:Y:S09]  /*17db0*/  HMMA.16816.F32.BF16 R24, R108.reuse, R4, R24 ;  /* 0x000000046c18723c */ /* 0x040ff20000041818 */
[----:B------:R-:W3:Y:S01]  /*17dc0*/  MUFU.TANH R17, R17 ;  /* 0x0000001100117308 */ /* 0x000ee20000002400 */
[-C--:B------:R-:W-:Y:S01]  /*17dd0*/  HMMA.16816.F32.BF16 R28, R108, R6.reuse, R28 ;  /* 0x000000066c1c723c */ /* 0x080fe2000004181c */
[----:B--2---:R-:W2:Y:S03]  /*17de0*/  LDSM.16.M88.4 R8, [R215] ;  /* 0x00000000d708783b */ /* 0x004ea60000000200 */
[----:B------:R-:W-:Y:S04]  /*17df0*/  FMUL.FTZ R22, R22, c[0x0][0x320] ;  /* 0x0000c80016167a20 */ /* 0x000fe80000410000 */
[C---:B------:R-:W-:Y:S01]  /*17e00*/  HMMA.16816.F32.BF16 R32, R180.reuse, R6, R32 ;  /* 0x00000006b420723c */ /* 0x040fe20000041820 */
[----:B------:R-:W2:Y:S01]  /*17e10*/  MUFU.TANH R18, R18 ;  /* 0x0000001200127308 */ /* 0x000ea20000002400 */
[----:B------:R-:W5:Y:S02]  /*17e20*/  LDSM.16.M88.4 R4, [R214] ;  /* 0x00000000d604783b */ /* 0x000f640000000200 */
[----:B------:R-:W-:Y:S02]  /*17e30*/  FMUL.FTZ R23, R23, c[0x0][0x320] ;  /* 0x0000c80017177a20 */ /* 0x000fe40000410000 */
[----:B------:R-:W-:Y:S02]  /*17e40*/  FMUL.FTZ R20, R20, c[0x0][0x320] ;  /* 0x0000c80014147a20 */ /* 0x000fe40000410000 */
[----:B------:R-:W-:Y:S04]  /*17e50*/  DEPBAR.LE SB0, 0x0 ;  /* 0x000080000000791a */ /* 0x000fe80000000000 */
[----:B------:R-:W-:Y:S01]  /*17e60*/  MUFU.TANH R197, R22 ;  /* 0x0000001600c57308 */ /* 0x000fe20000002400 */
[----:B------:R-:W-:Y:S01]  /*17e70*/  BAR.SYNC.DEFER_BLOCKING 0x0 ;  /* 0x0000000000007b1d */ /* 0x000fe20000010000 */
[----:B------:R-:W-:Y:S02]  /*17e80*/  FMUL.FTZ R24, R24, c[0x0][0x320] ;  /* 0x0000c80018187a20 */ /* 0x000fe40000410000 */
        /* <DEDUP_REMOVED lines=13> */
[----:B------:R2:W-:Y:S01]  /*17f60*/  MUFU.TANH R199, R25 ;  /* 0x0000001900c77308 */ /* 0x0005e20000002400 */
[C---:B------:R-:W-:Y:S01]  /*17f70*/  HMMA.16816.F32.BF16 R40, R108.reuse, R8, R40 ;  /* 0x000000086c28723c */ /* 0x040fe20000041828 */
[----:B-1----:R-:W4:Y:S03]  /*17f80*/  LDL R24, [R1+0x28] ;  /* 0x0000280001187983 */ /* 0x002f260000100800 */
[----:B------:R-:W-:Y:S02]  /*17f90*/  FMUL.FTZ R29, R29, c[0x0][0x320] ;  /* 0x0000c8001d1d7a20 */ /* 0x000fe40000410000 */
[----:B------:R-:W-:Y:S02]  /*17fa0*/  FMUL.FTZ R30, R30, c[0x0][0x320] ;  /* 0x0000c8001e1e7a20 */ /* 0x000fe40000410000 */
[-C--:B------:R-:W-:Y:S01]  /*17fb0*/  HMMA.16816.F32.BF16 R44, R108, R10.reuse, R44 ;  /* 0x0000000a6c2c723c */ /* 0x080fe2000004182c */
[----:B------:R1:W1:Y:S01]  /*17fc0*/  MUFU.TANH R193, R20 ;  /* 0x0000001400c17308 */ /* 0x0002620000002400 */
[----:B---3--:R-:W3:Y:S05]  /*17fd0*/  LDL.64 R22, [R1+0x58] ;  /* 0x0000580001167983 */ /* 0x008eea0000100a00 */
[----:B------:R-:W-:Y:S01]  /*17fe0*/  FMUL.FTZ R36, R36, c[0x0][0x320] ;  /* 0x0000c80024247a20 */ /* 0x000fe20000410000 */
[C---:B------:R-:W-:Y:S03]  /*17ff0*/  HMMA.16816.F32.BF16 R48, R180.reuse, R10, R48 ;  /* 0x0000000ab430723c */ /* 0x040fe60000041830 */
[----:B------:R-:W-:Y:S01]  /*18000*/  MUFU.TANH R233, R31 ;  /* 0x0000001f00e97308 */ /* 0x000fe20000002400 */
[----:B------:R-:W-:Y:S01]  /*18010*/  FMUL.FTZ R37, R37, c[0x0][0x320] ;  /* 0x0000c80025257a20 */ /* 0x000fe20000410000 */
[----:B--2---:R-:W2:Y:S01]  /*18020*/  LDL R25, [R1+0x2c] ;  /* 0x00002c0001197983 */ /* 0x004ea20000100800 */
[----:B------:R-:W-:Y:S02]  /*18030*/  FMUL.FTZ R38, R38, c[0x0][0x320] ;  /* 0x0000c80026267a20 */ /* 0x000fe40000410000 */
[-C--:B-----5:R-:W-:Y:S05]  /*18040*/  HMMA.16816.F32.BF16 R52, R180, R4.reuse, R52 ;  /* 0x00000004b434723c */ /* 0x0a0fea0000041834 */
[----:B------:R-:W-:Y:S01]  /*18050*/  MUFU.TANH R231, R36 ;  /* 0x0000002400e77308 */ /* 0x000fe20000002400 */
[----:B------:R-:W-:Y:S02]  /*18060*/  FMUL.FTZ R39, R39, c[0x0][0x320] ;  /* 0x0000c80027277a20 */ /* 0x000fe40000410000 */
[----:B------:R-:W-:Y:S01]  /*18070*/  FMUL.FTZ R43, R43, c[0x0][0x320] ;  /* 0x0000c8002b2b7a20 */ /* 0x000fe20000410000 */
[----:B-1----:R-:W5:Y:S03]  /*18080*/  LDL R20, [R1+0x30] ;  /* 0x0000300001147983 */ /* 0x002f660000100800 */
[----:B------:R-:W-:Y:S01]  /*18090*/  FMUL.FTZ R46, R46, c[0x0][0x320] ;  /* 0x0000c8002e2e7a20 */ /* 0x000fe20000410000 */
[C---:B------:R-:W-:Y:S02]  /*180a0*/  HMMA.16816.F32.BF16 R56, R108.reuse, R4, R56 ;  /* 0x000000046c38723c */ /* 0x040fe40000041838 */
[----:B------:R1:W-:Y:S02]  /*180b0*/  MUFU.TANH R232, R37 ;  /* 0x0000002500e87308 */ /* 0x0003e40000002400 */
[----:B------:R-:W-:Y:S03]  /*180c0*/  FMUL.FTZ R47, R47, c[0x0][0x320] ;  /* 0x0000c8002f2f7a20 */ /* 0x000fe60000410000 */
[----:B------:R-:W-:Y:S01]  /*180d0*/  FMNMX.FTZ R5, R176, R2, !PT ;  /* 0x00000002b0057209 */ /* 0x000fe20007810000 */
[----:B------:R-:W-:Y:S01]  /*180e0*/  FMUL.FTZ R49, R49, c[0x0][0x320] ;  /* 0x0000c80031317a20 */ /* 0x000fe20000410000 */
[-C--:B------:R-:W-:Y:S03]  /*180f0*/  HMMA.16816.F32.BF16 R60, R108, R6.reuse, R60 ;  /* 0x000000066c3c723c */ /* 0x080fe6000004183c */
[----:B------:R-:W-:Y:S01]  /*18100*/  FMUL.FTZ R50, R50, c[0x0][0x320] ;  /* 0x0000c80032327a20 */ /* 0x000fe20000410000 */
[----:B------:R-:W-:Y:S01]  /*18110*/  FMNMX.FTZ R5, R102, R5, !PT ;  /* 0x0000000566057209 */ /* 0x000fe20007810000 */
[----:B------:R1:W1:Y:S01]  /*18120*/  MUFU.TANH R194, R21 ;  /* 0x0000001500c27308 */ /* 0x0002620000002400 */
[----:B------:R-:W-:Y:S01]  /*18130*/  FMUL.FTZ R52, R52, c[0x0][0x320] ;  /* 0x0000c80034347a20 */ /* 0x000fe20000410000 */
[----:B------:R-:W-:Y:S01]  /*18140*/  FMNMX.FTZ R4, R178, R3, !PT ;  /* 0x00000003b2047209 */ /* 0x000fe20007810000 */
[----:B------:R-:W-:Y:S01]  /*18150*/  FMUL.FTZ R53, R53, c[0x0][0x320] ;  /* 0x0000c80035357a20 */ /* 0x000fe20000410000 */
[----:B------:R-:W-:Y:S04]  /*18160*/  HMMA.16816.F32.BF16 R64, R180, R6, R64 ;  /* 0x00000006b440723c */ /* 0x000fe80000041840 */
[----:B------:R-:W-:Y:S01]  /*18170*/  FMUL.FTZ R54, R54, c[0x0][0x320] ;  /* 0x0000c80036367a20 */ /* 0x000fe20000410000 */
[----:B------:R-:W-:Y:S01]  /*18180*/  FMNMX.FTZ R5, R16, R5, !PT ;  /* 0x0000000510057209 */ /* 0x000fe20007810000 */
[----:B------:R1:W-:Y:S01]  /*18190*/  MUFU.TANH R205, R26 ;  /* 0x0000001a00cd7308 */ /* 0x0003e20000002400 */
[----:B------:R-:W-:Y:S01]  /*181a0*/  FMUL.FTZ R55, R55, c[0x0][0x320] ;  /* 0x0000c80037377a20 */ /* 0x000fe20000410000 */
[----:B------:R-:W-:Y:S01]  /*181b0*/  FMNMX.FTZ R4, R177, R4, !PT ;  /* 0x00000004b1047209 */ /* 0x000fe20007810000 */
[----:B------:R-:W-:Y:S01]  /*181c0*/  FMUL.FTZ R51, R51, c[0x0][0x320] ;  /* 0x0000c80033337a20 */ /* 0x000fe20000410000 */
[----:B-1----:R-:W2:Y:S02]  /*181d0*/  LDL.64 R36, [R1+0x50] ;  /* 0x0000500001247983 */ /* 0x002ea40000100a00 */
        /* <DEDUP_REMOVED lines=8> */
[----:B------:R-:W2:Y:S01]  /*18260*/  LDL R21, [R1+0x34] ;  /* 0x0000340001157983 */ /* 0x000ea20000100800 */
        /* <DEDUP_REMOVED lines=21> */
[----:B------:R-:W-:Y:S01]  /*183c0*/  FMUL.FTZ R60, R60, c[0x0][0x320] ;  /* 0x0000c8003c3c7a20 */ /* 0x000fe20000410000 */
[----:B------:R-:W-:Y:S01]  /*183d0*/  FMNMX.FTZ R4, R197, R4, !PT ;  /* 0x00000004c5047209 */ /* 0x000fe20007810000 */
[----:B------:R-:W-:Y:S01]  /*183e0*/  FMUL.FTZ R40, R40, c[0x0][0x320] ;  /* 0x0000c80028287a20 */ /* 0x000fe20000410000 */
[----:B------:R-:W1:Y:S02]  /*183f0*/  MUFU.TANH R195, R34 ;  /* 0x0000002200c37308 */ /* 0x000e640000002400 */
[----:B------:R-:W-:Y:S02]  /*18400*/  FMNMX.FTZ R4, R198, R4, !PT ;  /* 0x00000004c6047209 */ /* 0x000fe40007810000 */
[----:B------:R-:W-:Y:S06]  /*18410*/  FMNMX.FTZ R5, R191, R5, !PT ;  /* 0x00000005bf057209 */ /* 0x000fec0007810000 */
        /* <DEDUP_REMOVED lines=14> */
[----:B------:R1:W1:Y:S01]  /*18500*/  MUFU.TANH R185, R12 ;  /* 0x0000000c00b97308 */ /* 0x0002620000002400 */
[----:B------:R-:W-:Y:S09]  /*18510*/  FMNMX.FTZ R4, R236, R4, !PT ;  /* 0x00000004ec047209 */ /* 0x000ff20007810000 */
[----:B------:R-:W1:Y:S02]  /*18520*/  MUFU.TANH R234, R50 ;  /* 0x0000003200ea7308 */ /* 0x000e640000002400 */
[----:B-1----:R-:W-:Y:S08]  /*18530*/  FMNMX.FTZ R5, R248, R5, !PT ;  /* 0x00000005f8057209 */ /* 0x002ff00007810000 */
[----:B------:R-:W1:Y:S01]  /*18540*/  MUFU.TANH R239, R53 ;  /* 0x0000003500ef7308 */ /* 0x000e620000002400 */
[----:B------:R-:W-:Y:S02]  /*18550*/  MOV R12, c[0x0][0x1e0] ;  /* 0x00007800000c7a02 */ /* 0x000fe40000000f00 */
[----:B------:R-:W-:Y:S02]  /*18560*/  FMNMX.FTZ R0, R185, R0, !PT ;  /* 0x00000000b9007209 */ /* 0x000fe40007810000 */
[----:B------:R-:W-:Y:S05]  /*18570*/  SHF.L.U32 R12, R12, 0x5, RZ ;  /* 0x000000050c0c7819 */ /* 0x000fea00000006ff */
[----:B------:R-:W1:Y:S01]  /*18580*/  MUFU.TANH R240, R51 ;  /* 0x0000003300f07308 */ /* 0x000e620000002400 */
[----:B------:R-:W-:Y:S02]  /*18590*/  FMNMX.FTZ R0, R184, R0, !PT ;  /* 0x00000000b8007209 */ /* 0x000fe40007810000 */
[----:B------:R-:W-:Y:S02]  /*185a0*/  FMNMX.FTZ R4, R234, R4, !PT ;  /* 0x00000004ea047209 */ /* 0x000fe40007810000 */
        /* <DEDUP_REMOVED lines=11> */
[----:B------:R-:W-:Y:S05]  /*18660*/  FMNMX.FTZ R5, R183, R5, !PT ;  /* 0x00000005b7057209 */ /* 0x000fea0007810000 */
[----:B------:R-:W1:Y:S04]  /*18670*/  SHFL.BFLY PT, R8, R5, 0x2, 0x1f ;  /* 0x0c401f0005087f89 */ /* 0x000e6800000e0000 */
[----:B------:R-:W1:Y:S01]  /*18680*/  MUFU.TANH R242, R66 ;  /* 0x0000004200f27308 */ /* 0x000e620000002400 */
[----:B------:R-:W-:Y:S09]  /*18690*/  FMNMX.FTZ R4, R237, R4, !PT ;  /* 0x00000004ed047209 */ /* 0x000ff20007810000 */
[----:B------:R-:W1:Y:S02]  /*186a0*/  MUFU.TANH R201, R29 ;  /* 0x0000001d00c97308 */ /* 0x000e640000002400 */
[----:B-1----:R-:W-:Y:S08]  /*186b0*/  FMNMX.FTZ R0, R202, R0, !PT ;  /* 0x00000000ca007209 */ /* 0x002ff00007810000 */
[----:B------:R-:W1:Y:S01]  /*186c0*/  MUFU.TANH R241, R67 ;  /* 0x0000004300f17308 */ /* 0x000e620000002400 */
[----:B------:R-:W-:Y:S02]  /*186d0*/  FMNMX.FTZ R5, R5, R8, !PT ;  /* 0x0000000805057209 */ /* 0x000fe40007810000 */
[----:B------:R-:W-:Y:S03]  /*186e0*/  FMNMX.FTZ R4, R242, R4, !PT ;  /* 0x00000004f2047209 */ /* 0x000fe60007810000 */
[----:B------:R-:W4:Y:S04]  /*186f0*/  SHFL.BFLY PT, R105, R5, 0x1, 0x1f ;  /* 0x0c201f0005697f89 */ /* 0x000f2800000e0000 */
[----:B------:R-:W3:Y:S01]  /*18700*/  MUFU.TANH R243, R40 ;  /* 0x0000002800f37308 */ /* 0x000ee20000002400 */
[----:B------:R-:W-:Y:S09]  /*18710*/  FMNMX.FTZ R0, R201, R0, !PT ;  /* 0x00000000c9007209 */ /* 0x000ff20007810000 */
[----:B------:R-:W3:Y:S01]  /*18720*/  MUFU.TANH R247, R41 ;  /* 0x0000002900f77308 */ /* 0x000ee20000002400 */
[----:B-1----:R-:W-:Y:S05]  /*18730*/  FMNMX.FTZ R4, R241, R4, !PT ;  /* 0x00000004f1047209 */ /* 0x002fea0007810000 */
[----:B------:R-:W1:Y:S04]  /*18740*/  SHFL.BFLY PT, R7, R4, 0x2, 0x1f ;  /* 0x0c401f0004077f89 */ /* 0x000e6800000e0000 */
[----:B------:R5:W5:Y:S01]  /*18750*/  MUFU.TANH R244, R44 ;  /* 0x0000002c00f47308 */ /* 0x000b620000002400 */
[----:B----4-:R-:W-:Y:S02]  /*18760*/  FMNMX.FTZ R105, R5, R105, !PT ;  /* 0x0000006905697209 */ /* 0x010fe40007810000 */
[----:B---3--:R-:W-:Y:S03]  /*18770*/  FMNMX.FTZ R0, R243, R0, !PT ;  /* 0x00000000f3007209 */ /* 0x008fe60007810000 */
[----:B------:R-:W-:Y:S04]  /*18780*/  FMUL.FTZ R110, R105, c[0x0][0x2d0] ;  /* 0x0000b400696e7a20 */ /* 0x000fe80000410000 */
[----:B------:R-:W3:Y:S01]  /*18790*/  MUFU.TANH R245, R45 ;  /* 0x0000002d00f57308 */ /* 0x000ee20000002400 */
[--C-:B------:R-:W-:Y:S01]  /*187a0*/  FFMA.FTZ R48, R192, c[0x0][0x2d0], -R110.reuse ;  /* 0x0000b400c0307a23 */ /* 0x100fe2000001086e */
[----:B------:R-:W-:Y:S08]  /*187b0*/  FMNMX.FTZ R0, R247, R0, !PT ;  /* 0x00000000f7007209 */ /* 0x000ff00007810000 */
[----:B------:R-:W4:Y:S01]  /*187c0*/  MUFU.TANH R40, R56 ;  /* 0x0000003800287308 */ /* 0x000f220000002400 */
[----:B-1----:R-:W-:Y:S01]  /*187d0*/  FMNMX.FTZ R4, R4, R7, !PT ;  /* 0x0000000704047209 */ /* 0x002fe20007810000 */
[--C-:B-----5:R-:W-:Y:S01]  /*187e0*/  FFMA.FTZ R44, R191, c[0x0][0x2d0], -R110.reuse ;  /* 0x0000b400bf2c7a23 */ /* 0x120fe2000001086e */
[----:B------:R-:W-:Y:S03]  /*187f0*/  FMNMX.FTZ R0, R244, R0, !PT ;  /* 0x00000000f4007209 */ /* 0x000fe60007810000 */
[----:B------:R-:W1:Y:S04]  /*18800*/  SHFL.BFLY PT, R104, R4, 0x1, 0x1f ;  /* 0x0c201f0004687f89 */ /* 0x000e6800000e0000 */
[----:B------:R-:W5:Y:S01]  /*18810*/  MUFU.TANH R35, R57 ;  /* 0x0000003900237308 */ /* 0x000f620000002400 */
[----:B---3--:R-:W-:Y:S09]  /*18820*/  FMNMX.FTZ R0, R245, R0, !PT ;  /* 0x00000000f5007209 */ /* 0x008ff20007810000 */
[----:B------:R-:W-:Y:S01]  /*18830*/  MUFU.TANH R250, R42 ;  /* 0x0000002a00fa7308 */ /* 0x000fe20000002400 */
[----:B----4-:R-:W-:Y:S09]  /*18840*/  FMNMX.FTZ R0, R40, R0, !PT ;  /* 0x0000000028007209 */ /* 0x010ff20007810000 */
[----:B------:R-:W3:Y:S01]  /*18850*/  MUFU.TANH R42, R60 ;  /* 0x0000003c002a7308 */ /* 0x000ee20000002400 */
[----:B-1----:R-:W-:Y:S01]  /*18860*/  FMNMX.FTZ R104, R4, R104, !PT ;  /* 0x0000006804687209 */ /* 0x002fe20007810000 */
[--C-:B------:R-:W-:Y:S01]  /*18870*/  FFMA.FTZ R4, R176, c[0x0][0x2d0], -R110.reuse ;  /* 0x0000b400b0047a23 */ /* 0x100fe2000001086e */
[----:B-----5:R-:W-:Y:S03]  /*18880*/  FMNMX.FTZ R0, R35, R0, !PT ;  /* 0x0000000023007209 */ /* 0x020fe60007810000 */
[----:B------:R-:W-:Y:S04]  /*18890*/  FMUL.FTZ R111, R104, c[0x0][0x2d0] ;  /* 0x0000b400686f7a20 */ /* 0x000fe80000410000 */
[----:B------:R-:W1:Y:S01]  /*188a0*/  MUFU.TANH R251, R61 ;  /* 0x0000003d00fb7308 */ /* 0x000e620000002400 */
[--C-:B------:R-:W-:Y:S02]  /*188b0*/  FFMA.FTZ R64, R196, c[0x0][0x2d0], -R111.reuse ;  /* 0x0000b400c4407a23 */ /* 0x100fe4000001086f */
[--C-:B------:R-:W-:Y:S07]  /*188c0*/  FFMA.FTZ R56, R198, c[0x0][0x2d0], -R111.reuse ;  /* 0x0000b400c6387a23 */ /* 0x100fee000001086f */
[----:B------:R-:W4:Y:S01]  /*188d0*/  MUFU.TANH R206, R27 ;  /* 0x0000001b00ce7308 */ /* 0x000f220000002400 */
[----:B---3--:R-:W-:Y:S01]  /*188e0*/  FMNMX.FTZ R0, R42, R0, !PT ;  /* 0x000000002a007209 */ /* 0x008fe20007810000 */
[--C-:B------:R-:W-:Y:S08]  /*188f0*/  FFMA.FTZ R60, R195, c[0x0][0x2d0], -R111.reuse ;  /* 0x0000b400c33c7a23 */ /* 0x100ff0000001086f */
[----:B------:R-:W3:Y:S01]  /*18900*/  MUFU.TANH R230, R30 ;  /* 0x0000001e00e67308 */ /* 0x000ee20000002400 */
[----:B-1----:R-:W-:Y:S05]  /*18910*/  FMNMX.FTZ R0, R251, R0, !PT ;  /* 0x00000000fb007209 */ /* 0x002fea0007810000 */
[----:B------:R-:W1:Y:S04]  /*18920*/  SHFL.BFLY PT, R103, R0, 0x2, 0x1f ;  /* 0x0c401f0000677f89 */ /* 0x000e6800000e0000 */
[----:B------:R5:W-:Y:S01]  /*18930*/  MUFU.EX2 R227, R4 ;  /* 0x0000000400e37308 */ /* 0x000be20000000800 */
[----:B----4-:R-:W-:Y:S09]  /*18940*/  FMNMX.FTZ R6, R206, R6, !PT ;  /* 0x00000006ce067209 */ /* 0x010ff20007810000 */
[----:B------:R-:W4:Y:S01]  /*18950*/  MUFU.TANH R180, R43 ;  /* 0x0000002b00b47308 */ /* 0x000f220000002400 */
[----:B---3--:R-:W-:Y:S09]  /*18960*/  FMNMX.FTZ R6, R230, R6, !PT ;  /* 0x00000006e6067209 */ /* 0x008ff20007810000 */
[----:B------:R-:W3:Y:S01]  /*18970*/  MUFU.TANH R181, R46 ;  /* 0x0000002e00b57308 */ /* 0x000ee20000002400 */
[----:B-1----:R-:W-:Y:S01]  /*18980*/  FMNMX.FTZ R103, R0, R103, !PT ;  /* 0x0000006700677209 */ /* 0x002fe20007810000 */
[--C-:B-----5:R-:W-:Y:S01]  /*18990*/  FFMA.FTZ R4, R102, c[0x0][0x2d0], -R110.reuse ;  /* 0x0000b40066047a23 */ /* 0x120fe2000001086e */
[----:B------:R-:W-:Y:S03]  /*189a0*/  FMNMX.FTZ R0, R233, R6, !PT ;  /* 0x00000006e9007209 */ /* 0x000fe60007810000 */
[----:B------:R-:W1:Y:S01]  /*189b0*/  SHFL.BFLY PT, R7, R103, 0x1, 0x1f ;  /* 0x0c201f0067077f89 */ /* 0x000e6200000e0000 */
[----:B------:R-:W-:Y:S01]  /*189c0*/  FMNMX.FTZ R6, R250, R0, !PT ;  /* 0x00000000fa067209 */ /* 0x000fe20007810000 */
[----:B------:R-:W-:Y:S02]  /*189d0*/  FMUL.FTZ R0, R63, c[0x0][0x320] ;  /* 0x0000c8003f007a20 */ /* 0x000fe40000410000 */
[----:B------:R5:W-:Y:S01]  /*189e0*/  MUFU.EX2 R246, R4 ;  /* 0x0000000400f67308 */ /* 0x000be20000000800 */
[----:B----4-:R-:W-:Y:S09]  /*189f0*/  FMNMX.FTZ R5, R180, R6, !PT ;  /* 0x00000006b4057209 */ /* 0x010ff20007810000 */
[----:B------:R4:W-:Y:S01]  /*18a00*/  MUFU.TANH R109, R0 ;  /* 0x00000000006d7308 */ /* 0x0009e20000002400 */
[----:B---3--:R-:W-:Y:S09]  /*18a10*/  FMNMX.FTZ R5, R181, R5, !PT ;  /* 0x00000005b5057209 */ /* 0x008ff20007810000 */
[----:B------:R-:W3:Y:S01]  /*18a20*/  MUFU.TANH R182, R47 ;  /* 0x0000002f00b67308 */ /* 0x000ee20000002400 */
[----:B-1----:R-:W-:Y:S01]  /*18a30*/  FMNMX.FTZ R103, R103, R7, !PT ;  /* 0x0000000767677209 */ /* 0x002fe20007810000 */
[----:B------:R-:W-:Y:S04]  /*18a40*/  @P0 IMAD.WIDE.U32 R6, R204, c[0x0][0x1e0], RZ ;  /* 0x00007800cc060a25 */ /* 0x000fe800078e00ff */
[----:B-----5:R-:W-:Y:S02]  /*18a50*/  FFMA.FTZ R4, R16, c[0x0][0x2d0], -R110 ;  /* 0x0000b40010047a23 */ /* 0x020fe4000001086e */
[----:B------:R-:W-:Y:S02]  /*18a60*/  FMUL.FTZ R176, R103, c[0x0][0x2d0] ;  /* 0x0000b40067b07a20 */ /* 0x000fe40000410000 */
[----:B------:R-:W1:Y:S02]  /*18a70*/  MUFU.TANH R249, R58 ;  /* 0x0000003a00f97308 */ /* 0x000e640000002400 */
[----:B------:R-:W-:Y:S01]  /*18a80*/  FFMA.FTZ R9, R179, c[0x0][0x2d0], -R176 ;  /* 0x0000b400b3097a23 */ /* 0x000fe200000108b0 */
[----:B------:R-:W-:Y:S01]  /*18a90*/  MOV R179, R227 ;  /* 0x000000e300b37202 */ /* 0x000fe20000000f00 */
[----:B----4-:R-:W-:Y:S04]  /*18aa0*/  FADD.FTZ R0, -R105, R2 ;  /* 0x0000000269007221 */ /* 0x010fe80000010100 */
[----:B------:R-:W-:Y:S02]  /*18ab0*/  FMUL.FTZ R0, R0, c[0x0][0x2d0] ;  /* 0x0000b40000007a20 */ /* 0x000fe40000410000 */
[----:B------:R4:W-:Y:S01]  /*18ac0*/  MUFU.EX2 R30, R4 ;  /* 0x00000004001e7308 */ /* 0x0009e20000000800 */
[----:B---3--:R-:W-:Y:S01]  /*18ad0*/  FMNMX.FTZ R2, R182, R5, !PT ;  /* 0x00000005b6027209 */ /* 0x008fe20007810000 */
[----:B------:R-:W-:Y:S08]  /*18ae0*/  FFMA.FTZ R5, R17, c[0x0][0x2d0], -R110 ;  /* 0x0000b40011057a23 */ /* 0x000ff0000001086e */
[----:B------:R3:W5:Y:S01]  /*18af0*/  MUFU.EX2 R101, R0 ;  /* 0x0000000000657308 */ /* 0x0007620000000800 */
[----:B-1----:R-:W-:Y:S09]  /*18b00*/  FMNMX.FTZ R2, R249, R2, !PT ;  /* 0x00000002f9027209 */ /* 0x002ff20007810000 */
[----:B------:R-:W1:Y:S01]  /*18b10*/  MUFU.TANH R238, R59 ;  /* 0x0000003b00ee7308 */ /* 0x000e620000002400 */
[----:B----4-:R-:W-:Y:S09]  /*18b20*/  FFMA.FTZ R4, R178, c[0x0][0x2d0], -R111 ;  /* 0x0000b400b2047a23 */ /* 0x010ff2000001086f */
[----:B------:R-:W4:Y:S01]  /*18b30*/  MUFU.TANH R108, R62 ;  /* 0x0000003e006c7308 */ /* 0x000f220000002400 */
[----:B---3--:R-:W-:Y:S02]  /*18b40*/  FADD.FTZ R0, -R104, R3 ;  /* 0x0000000368007221 */ /* 0x008fe40000010100 */
[C---:B-----5:R-:W-:Y:S02]  /*18b50*/  FMUL.FTZ R49, R101.reuse, R157 ;  /* 0x0000009d65317220 */ /* 0x060fe40000410000 */
[----:B------:R-:W-:Y:S05]  /*18b60*/  FMUL.FTZ R3, R0, c[0x0][0x2d0] ;  /* 0x0000b40000037a20 */ /* 0x000fea0000410000 */
[----:B------:R3:W-:Y:S01]  /*18b70*/  MUFU.EX2 R178, R4 ;  /* 0x0000000400b27308 */ /* 0x0007e20000000800 */
[C---:B------:R-:W-:Y:S02]  /*18b80*/  FMUL.FTZ R65, R101.reuse, R173 ;  /* 0x000000ad65417220 */ /* 0x040fe40000410000 */
[C---:B------:R-:W-:Y:S01]  /*18b90*/  FMUL.FTZ R68, R101.reuse, R68 ;  /* 0x0000004465447220 */ /* 0x040fe20000410000 */
[----:B-1----:R-:W-:Y:S01]  /*18ba0*/  FMNMX.FTZ R2, R238, R2, !PT ;  /* 0x00000002ee027209 */ /* 0x002fe20007810000 */
[C---:B------:R-:W-:Y:S02]  /*18bb0*/  FMUL.FTZ R69, R101.reuse, R69 ;  /* 0x0000004565457220 */ /* 0x040fe40000410000 */
[C---:B------:R-:W-:Y:S02]  /*18bc0*/  FMUL.FTZ R80, R101.reuse, R80 ;  /* 0x0000005065507220 */ /* 0x040fe40000410000 */
[C---:B------:R-:W-:Y:S01]  /*18bd0*/  FMUL.FTZ R81, R101.reuse, R81 ;  /* 0x0000005165517220 */ /* 0x040fe20000410000 */
[----:B------:R1:W5:Y:S01]  /*18be0*/  MUFU.EX2 R100, R3 ;  /* 0x0000000300647308 */ /* 0x0003620000000800 */
[C---:B------:R-:W-:Y:S02]  /*18bf0*/  FMUL.FTZ R84, R101.reuse, R84 ;  /* 0x0000005465547220 */ /* 0x040fe40000410000 */
[----:B------:R-:W-:Y:S01]  /*18c00*/  FMUL.FTZ R85, R101, R85 ;  /* 0x0000005565557220 */ /* 0x000fe20000410000 */
[----:B----4-:R-:W-:Y:S01]  /*18c10*/  FMNMX.FTZ R0, R108, R2, !PT ;  /* 0x000000026c007209 */ /* 0x010fe20007810000 */
[----:B------:R-:W-:Y:S02]  /*18c20*/  FADD.FTZ R2, -R103, R106 ;  /* 0x0000006a67027221 */ /* 0x000fe40000010100 */
[--C-:B------:R-:W-:Y:S01]  /*18c30*/  FFMA.FTZ R106, R200, c[0x0][0x2d0], -R176.reuse ;  /* 0x0000b400c86a7a23 */ /* 0x100fe200000108b0 */
[----:B------:R-:W-:Y:S01]  /*18c40*/  FMNMX.FTZ R0, R109, R0, !PT ;  /* 0x000000006d007209 */ /* 0x000fe20007810000 */
[C---:B------:R-:W-:Y:S01]  /*18c50*/  FMUL.FTZ R96, R101.reuse, R96 ;  /* 0x0000006065607220 */ /* 0x040fe20000410000 */
[----:B------:R4:W-:Y:S01]  /*18c60*/  MUFU.EX2 R225, R5 ;  /* 0x0000000500e17308 */ /* 0x0009e20000000800 */
[----:B------:R-:W-:Y:S02]  /*18c70*/  FMUL.FTZ R97, R101, R97 ;  /* 0x0000006165617220 */ /* 0x000fe40000410000 */
[--C-:B---3--:R-:W-:Y:S07]  /*18c80*/  FFMA.FTZ R4, R177, c[0x0][0x2d0], -R111.reuse ;  /* 0x0000b400b1047a23 */ /* 0x108fee000001086f */
[----:B------:R3:W-:Y:S01]  /*18c90*/  MUFU.EX2 R207, R4 ;  /* 0x0000000400cf7308 */ /* 0x0007e20000000800 */
[----:B-1----:R-:W-:Y:S02]  /*18ca0*/  FMUL.FTZ R3, R2, c[0x0][0x2d0] ;  /* 0x0000b40002037a20 */ /* 0x002fe40000410000 */
[----:B------:R-:W1:Y:S01]  /*18cb0*/  SHFL.BFLY PT, R2, R0, 0x2, 0x1f ;  /* 0x0c401f0000027f89 */ /* 0x000e6200000e0000 */
[C---:B-----5:R-:W-:Y:S02]  /*18cc0*/  FMUL.FTZ R50, R100.reuse, R158 ;  /* 0x0000009e64327220 */ /* 0x060fe40000410000 */
[C---:B------:R-:W-:Y:S04]  /*18cd0*/  FMUL.FTZ R51, R100.reuse, R159 ;  /* 0x0000009f64337220 */ /* 0x040fe80000410000 */
[----:B------:R-:W-:Y:S01]  /*18ce0*/  MUFU.EX2 R41, R9 ;  /* 0x0000000900297308 */ /* 0x000fe20000000800 */
[C---:B------:R-:W-:Y:S02]  /*18cf0*/  FMUL.FTZ R66, R100.reuse, R174 ;  /* 0x000000ae64427220 */ /* 0x040fe40000410000 */
[----:B------:R-:W-:Y:S02]  /*18d00*/  FMUL.FTZ R67, R100, R175 ;  /* 0x000000af64437220 */ /* 0x000fe40000410000 */
[--C-:B----4-:R-:W-:Y:S02]  /*18d10*/  FFMA.FTZ R5, R18, c[0x0][0x2d0], -R111.reuse ;  /* 0x0000b40012057a23 */ /* 0x110fe4000001086f */
[----:B------:R-:W-:Y:S01]  /*18d20*/  FFMA.FTZ R18, R185, c[0x0][0x2d0], -R176 ;  /* 0x0000b400b9127a23 */ /* 0x000fe200000108b0 */
[----:B------:R-:W-:Y:S01]  /*18d30*/  MOV R185, R249 ;  /* 0x000000f900b97202 */ /* 0x000fe20000000f00 */
[C---:B------:R-:W-:Y:S01]  /*18d40*/  FMUL.FTZ R70, R100.reuse, R70 ;  /* 0x0000004664467220 */ /* 0x040fe20000410000 */
[----:B------:R4:W-:Y:S01]  /*18d50*/  MUFU.EX2 R29, R5 ;  /* 0x00000005001d7308 */ /* 0x0009e20000000800 */
[C---:B------:R-:W-:Y:S02]  /*18d60*/  FMUL.FTZ R71, R100.reuse, R71 ;  /* 0x0000004764477220 */ /* 0x040fe40000410000 */
[C---:B------:R-:W-:Y:S01]  /*18d70*/  FMUL.FTZ R82, R100.reuse, R82 ;  /* 0x0000005264527220 */ /* 0x040fe20000410000 */
[----:B---3--:R-:W-:Y:S01]  /*18d80*/  @P0 SHF.R.S32.HI R4, RZ, 0x1f, R204 ;  /* 0x0000001fff040819 */ /* 0x008fe200000114cc */
[C---:B------:R-:W-:Y:S02]  /*18d90*/  FMUL.FTZ R83, R100.reuse, R83 ;  /* 0x0000005364537220 */ /* 0x040fe40000410000 */
[----:B------:R-:W-:Y:S02]  /*18da0*/  FMUL.FTZ R86, R100, R86 ;  /* 0x0000005664567220 */ /* 0x000fe40000410000 */
[----:B------:R-:W-:Y:S01]  /*18db0*/  @P0 IMAD R4, R4, c[0x0][0x1e0], RZ ;  /* 0x0000780004040a24 */ /* 0x000fe200078e02ff */
[----:B-1----:R-:W-:Y:S01]  /*18dc0*/  FMNMX.FTZ R0, R0, R2, !PT ;  /* 0x0000000200007209 */ /* 0x002fe20007810000 */
[----:B------:R-:W1:Y:S01]  /*18dd0*/  MUFU.EX2 R3, R3 ;  /* 0x0000000300037308 */ /* 0x000e620000000800 */
[C---:B------:R-:W-:Y:S02]  /*18de0*/  FMUL.FTZ R87, R100.reuse, R87 ;  /* 0x0000005764577220 */ /* 0x040fe40000410000 */
[C---:B------:R-:W-:Y:S01]  /*18df0*/  FMUL.FTZ R98, R100.reuse, R98 ;  /* 0x0000006264627220 */ /* 0x040fe20000410000 */
[----:B------:R-:W3:Y:S01]  /*18e00*/  SHFL.BFLY PT, R2, R0, 0x1, 0x1f ;  /* 0x0c201f0000027f89 */ /* 0x000ee200000e0000 */
[----:B------:R-:W-:Y:S05]  /*18e10*/  FMUL.FTZ R99, R100, R99 ;  /* 0x0000006364637220 */ /* 0x000fea0000410000 */
[----:B------:R5:W-:Y:S01]  /*18e20*/  MUFU.EX2 R177, R18 ;  /* 0x0000001200b17308 */ /* 0x000be20000000800 */
[----:B----4-:R-:W-:Y:S01]  /*18e30*/  @P0 IMAD R5, R204, c[0x0][0x1e4], R4 ;  /* 0x00007900cc050a24 */ /* 0x010fe200078e0204 */
[----:B------:R-:W-:Y:S08]  /*18e40*/  @P0 SHF.L.U32 R4, R6, 0x6, RZ ;  /* 0x0000000606040819 */ /* 0x000ff000000006ff */
[----:B------:R4:W-:Y:S01]  /*18e50*/  MUFU.EX2 R249, R48 ;  /* 0x0000003000f97308 */ /* 0x0009e20000000800 */
[C---:B-1----:R-:W-:Y:S01]  /*18e60*/  FMUL.FTZ R28, R3.reuse, R136 ;  /* 0x00000088031c7220 */ /* 0x042fe20000410000 */
[----:B------:R-:W-:Y:S01]  /*18e70*/  MOV R136, R29 ;  /* 0x0000001d00887202 */ /* 0x000fe20000000f00 */
[----:B------:R-:W-:Y:S01]  /*18e80*/  FMUL.FTZ R45, R3, R153 ;  /* 0x00000099032d7220 */ /* 0x000fe20000410000 */
[----:B---3--:R-:W-:Y:S01]  /*18e90*/  FMNMX.FTZ R102, R0, R2, !PT ;  /* 0x0000000200667209 */ /* 0x008fe20007810000 */
[----:B------:R-:W-:Y:S01]  /*18ea0*/  FFMA.FTZ R0, R19, c[0x0][0x2d0], -R111 ;  /* 0x0000b40013007a23 */ /* 0x000fe2000001086f */
[----:B------:R-:W-:Y:S01]  /*18eb0*/  @P0 IADD3 R2, R7, R5, RZ ;  /* 0x0000000507020210 */ /* 0x000fe20007ffe0ff */
[----:B------:R-:W-:Y:S01]  /*18ec0*/  FMUL.FTZ R19, R100, R127 ;  /* 0x0000007f64137220 */ /* 0x000fe20000410000 */
[----:B--2---:R-:W-:Y:S02]  /*18ed0*/  @P0 IADD3 R5, P2, R4, R36, RZ ;  /* 0x0000002404050210 */ /* 0x004fe40007f5e0ff */
[----:B------:R1:W-:Y:S01]  /*18ee0*/  MUFU.EX2 R33, R0 ;  /* 0x0000000000217308 */ /* 0x0003e20000000800 */
[----:B------:R-:W-:Y:S01]  /*18ef0*/  @P0 SHF.L.U64.HI R2, R6, 0x6, R2 ;  /* 0x0000000606020819 */ /* 0x000fe20000010202 */
[----:B-----5:R-:W-:Y:S01]  /*18f00*/  FMUL.FTZ R18, R100, R126 ;  /* 0x0000007e64127220 */ /* 0x020fe20000410000 */
[----:B------:R-:W-:Y:S01]  /*18f10*/  @P0 LEA R14, P1, R5, c[0x0][0x1c8], 0x1 ;  /* 0x00007200050e0a11 */ /* 0x000fe200078208ff */
[C---:B------:R-:W-:Y:S01]  /*18f20*/  FMUL.FTZ R57, R3.reuse, R165 ;  /* 0x000000a503397220 */ /* 0x040fe20000410000 */
[----:B------:R-:W-:Y:S01]  /*18f30*/  @P0 IADD3.X R6, R2, R23, RZ, P2, !PT ;  /* 0x0000001702060210 */ /* 0x000fe200017fe4ff */
[C---:B------:R-:W-:Y:S02]  /*18f40*/  FMUL.FTZ R61, R3.reuse, R169 ;  /* 0x000000a9033d7220 */ /* 0x040fe40000410000 */
[----:B------:R-:W-:Y:S01]  /*18f50*/  FMUL.FTZ R72, R3, R72 ;  /* 0x0000004803487220 */ /* 0x000fe20000410000 */
[----:B------:R-:W-:Y:S01]  /*18f60*/  @P0 LEA.HI.X R15, R5, c[0x0][0x1cc], R6, 0x1, P1 ;  /* 0x00007300050f0a11 */ /* 0x000fe200008f0c06 */
[----:B------:R-:W-:Y:S01]  /*18f70*/  FMUL.FTZ R73, R3, R73 ;  /* 0x0000004903497220 */ /* 0x000fe20000410000 */
[C---:B------:R-:W-:Y:S01]  /*18f80*/  @P0 IADD3 R6, P1, R4.reuse, R24, RZ ;  /* 0x0000001804060210 */ /* 0x040fe20007f3e0ff */
[----:B----4-:R-:W-:Y:S01]  /*18f90*/  FMUL.FTZ R48, R101, R156 ;  /* 0x0000009c65307220 */ /* 0x010fe20000410000 */
[----:B------:R-:W-:Y:S01]  /*18fa0*/  @P0 IADD3 R5, P2, R4, R25, RZ ;  /* 0x0000001904050210 */ /* 0x000fe20007f5e0ff */
[----:B------:R2:W-:Y:S01]  /*18fb0*/  @P0 LDGSTS.E.BYPASS.LTC128B.128 [R226+0x3100], [R14.64], !P5 ;  /* 0x031000000ee20fae */ /* 0x0005e2000e901d46 */
[----:B------:R-:W-:Y:S01]  /*18fc0*/  @P0 IADD3.X R8, R2, R20, RZ, P1, !PT ;  /* 0x0000001402080210 */ /* 0x000fe20000ffe4ff */
[C---:B------:R-:W-:Y:S01]  /*18fd0*/  FMUL.FTZ R76, R3.reuse, R76 ;  /* 0x0000004c034c7220 */ /* 0x040fe20000410000 */
[----:B------:R-:W-:Y:S01]  /*18fe0*/  @P0 IADD3 R4, P3, R12, R4, RZ ;  /* 0x000000040c040210 */ /* 0x000fe20007f7e0ff */
[C---:B------:R-:W-:Y:S01]  /*18ff0*/  FMUL.FTZ R77, R3.reuse, R77 ;  /* 0x0000004d034d7220 */ /* 0x040fe20000410000 */
[----:B------:R-:W-:Y:S01]  /*19000*/  @P0 LEA R12, P1, R6, c[0x0][0x1c8], 0x1 ;  /* 0x00007200060c0a11 */ /* 0x000fe200078208ff */
[C---:B------:R-:W-:Y:S01]  /*19010*/  FMUL.FTZ R88, R3.reuse, R88 ;  /* 0x0000005803587220 */ /* 0x040fe20000410000 */
[----:B------:R-:W-:Y:S01]  /*19020*/  @P0 IADD3.X R7, R2, R21, RZ, P2, !PT ;  /* 0x0000001502070210 */ /* 0x000fe200017fe4ff */
[----:B------:R-:W-:Y:S01]  /*19030*/  FMUL.FTZ R89, R3, R89 ;  /* 0x0000005903597220 */ /* 0x000fe20000410000 */
[C---:B------:R-:W-:Y:S01]  /*19040*/  @P0 LEA R10, P2, R5.reuse, c[0x0][0x1c8], 0x1 ;  /* 0x00007200050a0a11 */ /* 0x040fe200078408ff */
[----:B-1----:R-:W-:Y:S01]  /*19050*/  FADD.FTZ R0, -R102, R107 ;  /* 0x0000006b66007221 */ /* 0x002fe20000010100 */
[----:B------:R-:W-:Y:S01]  /*19060*/  @P0 LEA.HI.X R13, R6, c[0x0][0x1cc], R8, 0x1, P1 ;  /* 0x00007300060d0a11 */ /* 0x000fe200008f0c08 */
[----:B------:R-:W-:Y:S01]  /*19070*/  FFMA.FTZ R6, R188, c[0x0][0x2d0], -R176 ;  /* 0x0000b400bc067a23 */ /* 0x000fe200000108b0 */
[----:B------:R-:W-:Y:S01]  /*19080*/  @P0 LEA.HI.X R11, R5, c[0x0][0x1cc], R7, 0x1, P2 ;  /* 0x00007300050b0a11 */ /* 0x000fe200010f0c07 */
[----:B------:R-:W-:Y:S01]  /*19090*/  FMUL.FTZ R0, R0, c[0x0][0x2d0] ;  /* 0x0000b40000007a20 */ /* 0x000fe20000410000 */
[C---:B------:R-:W-:Y:S01]  /*190a0*/  @P0 IADD3 R9, P2, R4.reuse, R36, RZ ;  /* 0x0000002404090210 */ /* 0x040fe20007f5e0ff */
[----:B------:R1:W-:Y:S01]  /*190b0*/  MUFU.EX2 R31, R6 ;  /* 0x00000006001f7308 */ /* 0x0003e20000000800 */
[----:B------:R-:W-:Y:S01]  /*190c0*/  @P0 IADD3 R7, P1, R4, R25, RZ ;  /* 0x0000001904070210 */ /* 0x000fe20007f3e0ff */
[----:B------:R3:W-:Y:S01]  /*190d0*/  @P0 LDGSTS.E.BYPASS.LTC128B.128 [R226+0x4100], [R10.64], !P6 ;  /* 0x041000000ae20fae */ /* 0x0007e2000f101d46 */
[----:B------:R-:W-:Y:S01]  /*190e0*/  @P0 IADD3.X R2, R26, R2, RZ, P3, !PT ;  /* 0x000000021a020210 */ /* 0x000fe20001ffe4ff */
[C---:B------:R-:W-:Y:S01]  /*190f0*/  FMUL.FTZ R25, R3.reuse, R133 ;  /* 0x0000008503197220 */ /* 0x040fe20000410000 */
[----:B------:R-:W-:Y:S01]  /*19100*/  @P0 IADD3 R5, P3, R4, R24, RZ ;  /* 0x0000001804050210 */ /* 0x000fe20007f7e0ff */
[C---:B------:R-:W-:Y:S01]  /*19110*/  FMUL.FTZ R24, R3.reuse, R132 ;  /* 0x0000008403187220 */ /* 0x040fe20000410000 */
[C---:B------:R-:W-:Y:S01]  /*19120*/  @P0 IADD3.X R16, R2.reuse, R23, RZ, P2, !PT ;  /* 0x0000001702100210 */ /* 0x040fe200017fe4ff */
[C---:B------:R-:W-:Y:S01]  /*19130*/  FMUL.FTZ R92, R3.reuse, R92 ;  /* 0x0000005c035c7220 */ /* 0x040fe20000410000 */
[C---:B------:R-:W-:Y:S01]  /*19140*/  @P0 IADD3.X R17, R2.reuse, R21, RZ, P1, !PT ;  /* 0x0000001502110210 */ /* 0x040fe20000ffe4ff */
[----:B------:R-:W3:Y:S01]  /*19150*/  MUFU.EX2 R0, R0 ;  /* 0x0000000000007308 */ /* 0x000ee20000000800 */
[----:B------:R-:W-:Y:S01]  /*19160*/  @P0 IADD3.X R2, R2, R20, RZ, P3, !PT ;  /* 0x0000001402020210 */ /* 0x000fe20001ffe4ff */
[----:B------:R-:W-:Y:S01]  /*19170*/  FMUL.FTZ R93, R3, R93 ;  /* 0x0000005d035d7220 */ /* 0x000fe20000410000 */
[----:B------:R-:W-:Y:S02]  /*19180*/  ISETP.NE.AND P3, PT, R228, RZ, PT ;  /* 0x000000ffe400720c */ /* 0x000fe40003f65270 */
[----:B------:R-:W-:Y:S02]  /*19190*/  @P0 LEA R8, P4, R9, c[0x0][0x1c8], 0x1 ;  /* 0x0000720009080a11 */ /* 0x000fe400078808ff */
[----:B------:R-:W-:Y:S02]  /*191a0*/  @P0 LEA R4, P1, R5, c[0x0][0x1c8], 0x1 ;  /* 0x0000720005040a11 */ /* 0x000fe400078208ff */
[----:B------:R-:W-:Y:S01]  /*191b0*/  @P0 LEA.HI.X R9, R9, c[0x0][0x1cc], R16, 0x1, P4 ;  /* 0x0000730009090a11 */ /* 0x000fe200020f0c10 */
[----:B------:R-:W-:Y:S01]  /*191c0*/  FMUL.FTZ R16, R101, R124 ;  /* 0x0000007c65107220 */ /* 0x000fe20000410000 */
[----:B------:R-:W-:Y:S01]  /*191d0*/  @P0 LEA.HI.X R5, R5, c[0x0][0x1cc], R2, 0x1, P1 ;  /* 0x0000730005050a11 */ /* 0x000fe200008f0c02 */
[----:B------:R-:W-:Y:S01]  /*191e0*/  FFMA.FTZ R2, R184, c[0x0][0x2d0], -R176 ;  /* 0x0000b400b8027a23 */ /* 0x000fe200000108b0 */
[----:B------:R-:W-:Y:S02]  /*191f0*/  MOV R107, R225 ;  /* 0x000000e1006b7202 */ /* 0x000fe40000000f00 */
[C---:B-1----:R-:W-:Y:S01]  /*19200*/  @P0 LEA R6, P2, R7.reuse, c[0x0][0x1c8], 0x1 ;  /* 0x0000720007060a11 */ /* 0x042fe200078408ff */
[----:B------:R1:W-:Y:S01]  /*19210*/  @P0 LDGSTS.E.BYPASS.LTC128B.128 [R226+0x5100], [R12.64], !P3 ;  /* 0x051000000ce20fae */ /* 0x0003e2000d901d46 */
[----:B------:R4:W5:Y:S01]  /*19220*/  MUFU.EX2 R32, R2 ;  /* 0x0000000200207308 */ /* 0x0009620000000800 */
[----:B------:R-:W-:Y:S02]  /*19230*/  MOV R184, R207 ;  /* 0x000000cf00b87202 */ /* 0x000fe40000000f00 */
[----:B------:R-:W-:Y:S01]  /*19240*/  @P0 LEA.HI.X R7, R7, c[0x0][0x1cc], R17, 0x1, P2 ;  /* 0x0000730007070a11 */ /* 0x000fe200010f0c11 */
[----:B------:R-:W-:Y:S01]  /*19250*/  FMUL.FTZ R17, R101, R125 ;  /* 0x0000007d65117220 */ /* 0x000fe20000410000 */
[----:B------:R-:W-:Y:S02]  /*19260*/  MOV R133, R242 ;  /* 0x000000f200857202 */ /* 0x000fe40000000f00 */
[----:B------:R5:W-:Y:S01]  /*19270*/  @P0 LDGSTS.E.BYPASS.LTC128B.128 [R226+0x3900], [R8.64], !P5 ;  /* 0x0390000008e20fae */ /* 0x000be2000e901d46 */
[C---:B---3--:R-:W-:Y:S01]  /*19280*/  FMUL.FTZ R11, R0.reuse, R119 ;  /* 0x00000077000b7220 */ /* 0x048fe20000410000 */
[----:B------:R-:W-:Y:S01]  /*19290*/  MOV R132, R241 ;  /* 0x000000f100847202 */ /* 0x000fe20000000f00 */
[C---:B--2---:R-:W-:Y:S01]  /*192a0*/  FMUL.FTZ R14, R0.reuse, R122 ;  /* 0x0000007a000e7220 */ /* 0x044fe20000410000 */
[----:B------:R-:W-:Y:S01]  /*192b0*/  MOV R188, R248 ;  /* 0x000000f800bc7202 */ /* 0x000fe20000000f00 */
[C---:B------:R-:W-:Y:S02]  /*192c0*/  FMUL.FTZ R15, R0.reuse, R123 ;  /* 0x0000007b000f7220 */ /* 0x040fe40000410000 */
[C---:B------:R-:W-:Y:S01]  /*192d0*/  FMUL.FTZ R27, R0.reuse, R135 ;  /* 0x00000087001b7220 */ /* 0x040fe20000410000 */
[----:B------:R2:W-:Y:S01]  /*192e0*/  @P0 LDGSTS.E.BYPASS.LTC128B.128 [R226+0x4900], [R6.64], !P6 ;  /* 0x0490000006e20fae */ /* 0x0005e2000f101d46 */
[----:B------:R-:W-:Y:S01]  /*192f0*/  MOV R135, R41 ;  /* 0x0000002900877202 */ /* 0x000fe20000000f00 */
[C---:B------:R-:W-:Y:S01]  /*19300*/  FMUL.FTZ R26, R0.reuse, R134 ;  /* 0x00000086001a7220 */ /* 0x040fe20000410000 */
[----:B------:R-:W-:Y:S01]  /*19310*/  MOV R134, R246 ;  /* 0x000000f600867202 */ /* 0x000fe20000000f00 */
[C---:B------:R-:W-:Y:S01]  /*19320*/  FMUL.FTZ R43, R0.reuse, R151 ;  /* 0x00000097002b7220 */ /* 0x040fe20000410000 */
[----:B------:R-:W-:Y:S01]  /*19330*/  MOV R151, R236 ;  /* 0x000000ec00977202 */ /* 0x000fe20000000f00 */
[----:B------:R-:W-:Y:S02]  /*19340*/  FMUL.FTZ R46, R0, R154 ;  /* 0x0000009a002e7220 */ /* 0x000fe40000410000 */
[----:B------:R3:W-:Y:S01]  /*19350*/  @P0 LDGSTS.E.BYPASS.LTC128B.128 [R226+0x5900], [R4.64], !P3 ;  /* 0x0590000004e20fae */ /* 0x0007e2000d901d46 */
[----:B----4-:R-:W-:Y:S02]  /*19360*/  FMUL.FTZ R2, R102, c[0x0][0x2d0] ;  /* 0x0000b40066027a20 */ /* 0x010fe40000410000 */
[----:B-1----:R-:W-:Y:S02]  /*19370*/  FMUL.FTZ R12, R3, R120 ;  /* 0x00000078030c7220 */ /* 0x002fe40000410000 */
[--C-:B------:R-:W-:Y:S01]  /*19380*/  FFMA.FTZ R10, R189, c[0x0][0x2d0], -R2.reuse ;  /* 0x0000b400bd0a7a23 */ /* 0x100fe20000010802 */
[----:B------:R-:W-:Y:S01]  /*19390*/  MOV R189, R237 ;  /* 0x000000ed00bd7202 */ /* 0x000fe20000000f00 */
[C---:B------:R-:W-:Y:S01]  /*193a0*/  FMUL.FTZ R13, R3.reuse, R121 ;  /* 0x00000079030d7220 */ /* 0x040fe20000410000 */
[----:B------:R-:W1:Y:S01]  /*193b0*/  LDSM.16.MT88.4 R20, [R209+0x100] ;  /* 0x00010000d114783b */ /* 0x000e620000004200 */
[----:B------:R4:W-:Y:S01]  /*193c0*/  MUFU.EX2 R207, R10 ;  /* 0x0000000a00cf7308 */ /* 0x0009e20000000800 */
[----:B------:R-:W-:Y:S02]  /*193d0*/  FMUL.FTZ R47, R0, R155 ;  /* 0x0000009b002f7220 */ /* 0x000fe40000410000 */
[----:B-----5:R-:W-:Y:S01]  /*193e0*/  FMUL.FTZ R8, R3, R116 ;  /* 0x0000007403087220 */ /* 0x020fe20000410000 */
[----:B------:R-:W-:Y:S01]  /*193f0*/  F2FP.BF16.PACK_AB R116, R31, R41 ;  /* 0x000000291f74723e */ /* 0x000fe200000010ff */
[C---:B------:R-:W-:Y:S02]  /*19400*/  FMUL.FTZ R9, R3.reuse, R117 ;  /* 0x0000007503097220 */ /* 0x040fe40000410000 */
[----:B------:R-:W5:Y:S01]  /*19410*/  LDSM.16.MT88.4 R36, [R210+0x100] ;  /* 0x00010000d224783b */ /* 0x000f620000004200 */
[----:B------:R-:W-:Y:S01]  /*19420*/  FMUL.FTZ R41, R3, R149 ;  /* 0x0000009503297220 */ /* 0x000fe20000410000 */
[----:B------:R-:W-:Y:S01]  /*19430*/  MOV R149, R243 ;  /* 0x000000f300957202 */ /* 0x000fe20000000f00 */
[C---:B--2---:R-:W-:Y:S01]  /*19440*/  FMUL.FTZ R6, R100.reuse, R114 ;  /* 0x0000007264067220 */ /* 0x044fe20000410000 */
[-C--:B------:R-:W-:Y:S01]  /*19450*/  F2FP.BF16.PACK_AB R114, R107, R30.reuse ;  /* 0x0000001e6b72723e */ /* 0x080fe200000010ff */
[----:B------:R-:W-:Y:S01]  /*19460*/  FMUL.FTZ R7, R100, R115 ;  /* 0x0000007364077220 */ /* 0x000fe20000410000 */
[----:B------:R-:W-:Y:S01]  /*19470*/  F2FP.BF16.PACK_AB R115, R33, R29 ;  /* 0x0000001d2173723e */ /* 0x000fe200000010ff */
[----:B------:R-:W-:Y:S01]  /*19480*/  FMUL.FTZ R29, R3, R137 ;  /* 0x00000089031d7220 */ /* 0x000fe20000410000 */
[----:B------:R-:W-:Y:S01]  /*19490*/  MOV R137, R30 ;  /* 0x0000001e00897202 */ /* 0x000fe20000000f00 */
[----:B------:R-:W-:Y:S01]  /*194a0*/  FMUL.FTZ R30, R0, R138 ;  /* 0x0000008a001e7220 */ /* 0x000fe20000410000 */
[----:B------:R-:W-:Y:S01]  /*194b0*/  MOV R138, R31 ;  /* 0x0000001f008a7202 */ /* 0x000fe20000000f00 */
[----:B---3--:R-:W-:Y:S01]  /*194c0*/  FFMA.FTZ R4, R190, c[0x0][0x2d0], -R2 ;  /* 0x0000b400be047a23 */ /* 0x008fe20000010802 */
[----:B------:R-:W-:Y:S01]  /*194d0*/  MOV R190, R251 ;  /* 0x000000fb00be7202 */ /* 0x000fe20000000f00 */
[----:B------:R-:W-:Y:S01]  /*194e0*/  FMUL.FTZ R31, R0, R139 ;  /* 0x0000008b001f7220 */ /* 0x000fe20000410000 */
[----:B------:R-:W-:Y:S01]  /*194f0*/  MOV R139, R32 ;  /* 0x00000020008b7202 */ /* 0x000fe20000000f00 */
[----:B------:R-:W2:Y:S01]  /*19500*/  MUFU.EX2 R225, R4 ;  /* 0x0000000400e17308 */ /* 0x000ea20000000800 */
[C---:B------:R-:W-:Y:S01]  /*19510*/  FMUL.FTZ R5, R101.reuse, R113 ;  /* 0x0000007165057220 */ /* 0x040fe20000410000 */
[----:B------:R-:W-:Y:S01]  /*19520*/  F2FP.BF16.PACK_AB R113, R184, R178 ;  /* 0x000000b2b871723e */ /* 0x000fe200000010ff */
[----:B----4-:R-:W-:Y:S01]  /*19530*/  FMUL.FTZ R10, R0, R118 ;  /* 0x00000076000a7220 */ /* 0x010fe20000410000 */
[----:B------:R-:W-:Y:S01]  /*19540*/  F2FP.BF16.PACK_AB R118, R32, R177 ;  /* 0x000000b12076723e */ /* 0x000fe200000010ff */
[C---:B------:R-:W-:Y:S01]  /*19550*/  FMUL.FTZ R32, R101.reuse, R140 ;  /* 0x0000008c65207220 */ /* 0x040fe20000410000 */
[----:B------:R-:W-:Y:S01]  /*19560*/  MOV R140, R33 ;  /* 0x00000021008c7202 */ /* 0x000fe20000000f00 */
[----:B------:R-:W-:Y:S01]  /*19570*/  FMUL.FTZ R33, R101, R141 ;  /* 0x0000008d65217220 */ /* 0x000fe20000410000 */
[----:B------:R-:W-:Y:S01]  /*19580*/  MOV R141, R34 ;  /* 0x00000022008d7202 */ /* 0x000fe20000000f00 */
[C---:B------:R-:W-:Y:S01]  /*19590*/  FMUL.FTZ R34, R100.reuse, R142 ;  /* 0x0000008e64227220 */ /* 0x040fe20000410000 */
[----:B------:R-:W-:Y:S01]  /*195a0*/  MOV R142, R35 ;  /* 0x00000023008e7202 */ /* 0x000fe20000000f00 */
[----:B------:R-:W-:Y:S01]  /*195b0*/  FMUL.FTZ R35, R100, R143 ;  /* 0x0000008f64237220 */ /* 0x000fe20000410000 */
[----:B------:R-:W-:Y:S01]  /*195c0*/  MOV R143, R40 ;  /* 0x00000028008f7202 */ /* 0x000fe20000000f00 */
[----:B------:R-:W-:Y:S01]  /*195d0*/  FFMA.FTZ R40, R194, c[0x0][0x2d0], -R110 ;  /* 0x0000b400c2287a23 */ /* 0x000fe2000001086e */
[----:B------:R-:W3:Y:S01]  /*195e0*/  LDSM.16.MT88.4 R52, [R209+0x1100] ;  /* 0x00110000d134783b */ /* 0x000ee20000004200 */
[C---:B------:R-:W-:Y:S02]  /*195f0*/  FMUL.FTZ R58, R0.reuse, R166 ;  /* 0x000000a6003a7220 */ /* 0x040fe40000410000 */
[----:B------:R4:W-:Y:S01]  /*19600*/  MUFU.EX2 R251, R40 ;  /* 0x0000002800fb7308 */ /* 0x0009e20000000800 */
[C---:B------:R-:W-:Y:S02]  /*19610*/  FMUL.FTZ R59, R0.reuse, R167 ;  /* 0x000000a7003b7220 */ /* 0x040fe40000410000 */
[C---:B------:R-:W-:Y:S02]  /*19620*/  FMUL.FTZ R62, R0.reuse, R170 ;  /* 0x000000aa003e7220 */ /* 0x040fe40000410000 */
[----:B------:R-:W1:Y:S01]  /*19630*/  LDSM.16.MT88.4 R120, [R210+0x1100] ;  /* 0x00110000d278783b */ /* 0x000e620000004200 */
[C---:B------:R-:W-:Y:S01]  /*19640*/  FMUL.FTZ R63, R0.reuse, R171 ;  /* 0x000000ab003f7220 */ /* 0x040fe20000410000 */
[----:B--2---:R-:W-:Y:S01]  /*19650*/  F2FP.BF16.PACK_AB R117, R225, R207 ;  /* 0x000000cfe175723e */ /* 0x004fe200000010ff */
[--C-:B------:R-:W-:Y:S01]  /*19660*/  FFMA.FTZ R4, R187, c[0x0][0x2d0], -R2.reuse ;  /* 0x0000b400bb047a23 */ /* 0x100fe20000010802 */
[----:B------:R-:W-:Y:S01]  /*19670*/  MOV R187, R238 ;  /* 0x000000ee00bb7202 */ /* 0x000fe20000000f00 */
[C---:B------:R-:W-:Y:S02]  /*19680*/  FMUL.FTZ R74, R0.reuse, R74 ;  /* 0x0000004a004a7220 */ /* 0x040fe40000410000 */
[----:B------:R2:W-:Y:S01]  /*19690*/  MUFU.EX2 R227, R4 ;  /* 0x0000000400e37308 */ /* 0x0005e20000000800 */
[----:B------:R-:W1:Y:S01]  /*196a0*/  LDSM.16.MT88.4 R124, [R209+0x2100] ;  /* 0x00210000d17c783b */ /* 0x000e620000004200 */
[C---:B------:R-:W-:Y:S02]  /*196b0*/  FMUL.FTZ R75, R0.reuse, R75 ;  /* 0x0000004b004b7220 */ /* 0x040fe40000410000 */
[C---:B------:R-:W-:Y:S02]  /*196c0*/  FMUL.FTZ R78, R0.reuse, R78 ;  /* 0x0000004e004e7220 */ /* 0x040fe40000410000 */
[C---:B------:R-:W-:Y:S02]  /*196d0*/  FMUL.FTZ R79, R0.reuse, R79 ;  /* 0x0000004f004f7220 */ /* 0x040fe40000410000 */
[C---:B------:R-:W-:Y:S01]  /*196e0*/  FMUL.FTZ R90, R0.reuse, R90 ;  /* 0x0000005a005a7220 */ /* 0x040fe20000410000 */
[----:B------:R-:W-:Y:S01]  /*196f0*/  LDSM.16.MT88.4 R156, [R209+0x1d00] ;  /* 0x001d0000d19c783b */ /* 0x000fe20000004200 */
[C---:B------:R-:W-:Y:S02]  /*19700*/  FMUL.FTZ R91, R0.reuse, R91 ;  /* 0x0000005b005b7220 */ /* 0x040fe40000410000 */
[----:B----4-:R-:W-:Y:S01]  /*19710*/  FMUL.FTZ R40, R3, R148 ;  /* 0x0000009403287220 */ /* 0x010fe20000410000 */
[----:B------:R-:W-:Y:S01]  /*19720*/  MOV R148, R244 ;  /* 0x000000f400947202 */ /* 0x000fe20000000f00 */
[C---:B------:R-:W-:Y:S01]  /*19730*/  FMUL.FTZ R94, R0.reuse, R94 ;  /* 0x0000005e005e7220 */ /* 0x040fe20000410000 */
[----:B------:R4:W-:Y:S01]  /*19740*/  MUFU.EX2 R244, R106 ;  /* 0x0000006a00f47308 */ /* 0x0009e20000000800 */
[----:B------:R-:W-:Y:S01]  /*19750*/  FMUL.FTZ R95, R0, R95 ;  /* 0x0000005f005f7220 */ /* 0x000fe20000410000 */
[----:B------:R-:W0:Y:S01]  /*19760*/  LDGDEPBAR ;  /* 0x00000000000079af */ /* 0x000e220000000000 */
[--C-:B------:R-:W-:Y:S02]  /*19770*/  FFMA.FTZ R108, R108, c[0x0][0x2d0], -R2.reuse ;  /* 0x0000b4006c6c7a23 */ /* 0x100fe40000010802 */
[----:B--2---:R-:W-:Y:S01]  /*19780*/  FFMA.FTZ R4, R186, c[0x0][0x2d0], -R2 ;  /* 0x0000b400ba047a23 */ /* 0x004fe20000010802 */
[----:B------:R-:W-:Y:S04]  /*19790*/  MOV R186, R239 ;  /* 0x000000ef00ba7202 */ /* 0x000fe80000000f00 */
[----:B------:R2:W1:Y:S01]  /*197a0*/  MUFU.EX2 R228, R4 ;  /* 0x0000000400e47308 */ /* 0x0004620000000800 */
[----:B------:R-:W-:Y:S01]  /*197b0*/  MOV R192, R186 ;  /* 0x000000ba00c07202 */ /* 0x000fe20000000f00 */
[--C-:B----4-:R-:W-:Y:S08]  /*197c0*/  FFMA.FTZ R106, R199, c[0x0][0x2d0], -R176.reuse ;  /* 0x0000b400c76a7a23 */ /* 0x110ff000000108b0 */
[----:B------:R4:W3:Y:S01]  /*197d0*/  MUFU.EX2 R243, R106 ;  /* 0x0000006a00f37308 */ /* 0x0008e20000000800 */
[C---:B--2---:R-:W-:Y:S01]  /*197e0*/  FMUL.FTZ R4, R101.reuse, R112 ;  /* 0x0000007065047220 */ /* 0x044fe20000410000 */
[----:B------:R-:W-:Y:S02]  /*197f0*/  F2FP.BF16.PACK_AB R112, R246, R179 ;  /* 0x000000b3f670723e */ /* 0x000fe400000010ff */
[----:B-1----:R-:W-:Y:S06]  /*19800*/  F2FP.BF16.PACK_AB R119, R228, R227 ;  /* 0x000000e3e477723e */ /* 0x002fec00000010ff */
[----:B------:R1:W-:Y:S01]  /*19810*/  MUFU.EX2 R246, R60 ;  /* 0x0000003c00f67308 */ /* 0x0003e20000000800 */
[-C--:B------:R-:W-:Y:S05]  /*19820*/  HMMA.16816.F32.BF16 R4, R112, R20.reuse, R4 ;  /* 0x000000147004723c */ /* 0x080fea0000041804 */
[--C-:B----4-:R-:W-:Y:S03]  /*19830*/  FFMA.FTZ R106, R202, c[0x0][0x2d0], -R176.reuse ;  /* 0x0000b400ca6a7a23 */ /* 0x110fe600000108b0 */
[C---:B------:R-:W-:Y:S01]  /*19840*/  HMMA.16816.F32.BF16 R8, R116.reuse, R20, R8 ;  /* 0x000000147408723c */ /* 0x040fe20000041808 */
[----:B------:R2:W-:Y:S06]  /*19850*/  MUFU.EX2 R242, R106 ;  /* 0x0000006a00f27308 */ /* 0x0005ec0000000800 */
[C---:B------:R-:W-:Y:S01]  /*19860*/  FMUL.FTZ R20, R101.reuse, R128 ;  /* 0x0000008065147220 */ /* 0x040fe20000410000 */
[-C--:B------:R-:W-:Y:S04]  /*19870*/  HMMA.16816.F32.BF16 R12, R116, R22.reuse, R12 ;  /* 0x00000016740c723c */ /* 0x080fe8000004180c */
[----:B------:R-:W-:Y:S02]  /*19880*/  FMUL.FTZ R21, R101, R129 ;  /* 0x0000008165157220 */ /* 0x000fe40000410000 */
[----:B-1----:R-:W-:Y:S02]  /*19890*/  FMUL.FTZ R60, R3, R168 ;  /* 0x000000a8033c7220 */ /* 0x002fe40000410000 */
[C---:B------:R-:W-:Y:S07]  /*198a0*/  HMMA.16816.F32.BF16 R16, R112.reuse, R22, R16 ;  /* 0x000000167010723c */ /* 0x040fee0000041810 */
[C---:B------:R-:W-:Y:S02]  /*198b0*/  FMUL.FTZ R22, R100.reuse, R130 ;  /* 0x0000008264167220 */ /* 0x040fe40000410000 */
[C---:B------:R-:W-:Y:S02]  /*198c0*/  FMUL.FTZ R23, R100.reuse, R131 ;  /* 0x0000008364177220 */ /* 0x040fe40000410000 */
[----:B------:R-:W-:Y:S01]  /*198d0*/  LDSM.16.MT88.4 R128, [R210+0x500] ;  /* 0x00050000d280783b */ /* 0x000fe20000004200 */
[----:B--2---:R-:W-:Y:S04]  /*198e0*/  FFMA.FTZ R106, R201, c[0x0][0x2d0], -R176 ;  /* 0x0000b400c96a7a23 */ /* 0x004fe800000108b0 */
[-C--:B-----5:R-:W-:Y:S01]  /*198f0*/  HMMA.16816.F32.BF16 R20, R112, R36.reuse, R20 ;  /* 0x000000247014723c */ /* 0x0a0fe20000041814 */
[----:B------:R1:W2:Y:S07]  /*19900*/  MUFU.EX2 R241, R106 ;  /* 0x0000006a00f17308 */ /* 0x0002ae0000000800 */
[C---:B------:R-:W-:Y:S07]  /*19910*/  HMMA.16816.F32.BF16 R24, R116.reuse, R36, R24 ;  /* 0x000000247418723c */ /* 0x040fee0000041818 */
[----:B------:R-:W-:Y:S01]  /*19920*/  FFMA.FTZ R36, R193, c[0x0][0x2d0], -R110 ;  /* 0x0000b400c1247a23 */ /* 0x000fe2000001086e */
[-C--:B------:R-:W-:Y:S04]  /*19930*/  HMMA.16816.F32.BF16 R28, R116, R38.reuse, R28 ;  /* 0x00000026741c723c */ /* 0x080fe8000004181c */
[----:B------:R-:W-:Y:S01]  /*19940*/  MOV R193, R252 ;  /* 0x000000fc00c17202 */ /* 0x000fe20000000f00 */
[----:B------:R-:W-:Y:S01]  /*19950*/  FMUL.FTZ R37, R101, R145 ;  /* 0x0000009165257220 */ /* 0x000fe20000410000 */
[----:B------:R4:W-:Y:S01]  /*19960*/  MUFU.EX2 R252, R36 ;  /* 0x0000002400fc7308 */ /* 0x0009e20000000800 */
[----:B------:R-:W-:Y:S01]  /*19970*/  MOV R145, R250 ;  /* 0x000000fa00917202 */ /* 0x000fe20000000f00 */
[C---:B------:R-:W-:Y:S04]  /*19980*/  HMMA.16816.F32.BF16 R32, R112.reuse, R38, R32 ;  /* 0x000000267020723c */ /* 0x040fe80000041820 */
[--C-:B-1----:R-:W-:Y:S03]  /*19990*/  FFMA.FTZ R106, R205, c[0x0][0x2d0], -R2.reuse ;  /* 0x0000b400cd6a7a23 */ /* 0x102fe60000010802 */
[C---:B------:R-:W-:Y:S01]  /*199a0*/  FMUL.FTZ R38, R100.reuse, R146 ;  /* 0x0000009264267220 */ /* 0x040fe20000410000 */
[----:B------:R1:W-:Y:S01]  /*199b0*/  MUFU.EX2 R250, R44 ;  /* 0x0000002c00fa7308 */ /* 0x0003e20000000800 */
[----:B------:R-:W-:Y:S03]  /*199c0*/  FMUL.FTZ R39, R100, R147 ;  /* 0x0000009364277220 */ /* 0x000fe60000410000 */
[----:B------:R-:W-:Y:S02]  /*199d0*/  MOV R146, R247 ;  /* 0x000000f700927202 */ /* 0x000fe40000000f00 */
[----:B------:R-:W-:Y:S04]  /*199e0*/  MOV R147, R245 ;  /* 0x000000f500937202 */ /* 0x000fe80000000f00 */
[----:B------:R5:W-:Y:S01]  /*199f0*/  MUFU.EX2 R247, R56 ;  /* 0x0000003800f77308 */ /* 0x000be20000000800 */
[----:B----4-:R-:W-:Y:S01]  /*19a00*/  FMUL.FTZ R36, R101, R144 ;  /* 0x0000009065247220 */ /* 0x010fe20000410000 */
[----:B------:R-:W-:Y:S01]  /*19a10*/  MOV R144, R42 ;  /* 0x0000002a00907202 */ /* 0x000fe20000000f00 */
[----:B------:R-:W-:Y:S01]  /*19a20*/  FMUL.FTZ R42, R0, R150 ;  /* 0x00000096002a7220 */ /* 0x000fe20000410000 */
[----:B------:R-:W-:Y:S06]  /*19a30*/  MOV R150, R240 ;  /* 0x000000f000967202 */ /* 0x000fec0000000f00 */
[----:B------:R4:W-:Y:S01]  /*19a40*/  MUFU.EX2 R245, R64 ;  /* 0x0000004000f57308 */ /* 0x0009e20000000800 */
[-C--:B---3--:R-:W-:Y:S03]  /*19a50*/  HMMA.16816.F32.BF16 R36, R112, R52.reuse, R36 ;  /* 0x000000347024723c */ /* 0x088fe60000041824 */
[C---:B-1----:R-:W-:Y:S01]  /*19a60*/  FMUL.FTZ R44, R3.reuse, R152 ;  /* 0x00000098032c7220 */ /* 0x042fe20000410000 */
[----:B------:R-:W-:Y:S04]  /*19a70*/  MOV R152, R188 ;  /* 0x000000bc00987202 */ /* 0x000fe80000000f00 */
[C---:B------:R-:W-:Y:S04]  /*19a80*/  HMMA.16816.F32.BF16 R40, R116.reuse, R52, R40 ;  /* 0x000000347428723c */ /* 0x040fe80000041828 */
[----:B-----5:R-:W-:Y:S03]  /*19a90*/  FMUL.FTZ R56, R3, R164 ;  /* 0x000000a403387220 */ /* 0x020fe60000410000 */
[--C-:B------:R-:W-:Y:S01]  /*19aa0*/  FFMA.FTZ R52, R197, c[0x0][0x2d0], -R111.reuse ;  /* 0x0000b400c5347a23 */ /* 0x100fe2000001086f */
[-C--:B------:R-:W-:Y:S01]  /*19ab0*/  HMMA.16816.F32.BF16 R44, R116, R54.reuse, R44 ;  /* 0x00000036742c723c */ /* 0x080fe2000004182c */
[----:B------:R1:W-:Y:S03]  /*19ac0*/  MUFU.EX2 R197, R106 ;  /* 0x0000006a00c57308 */ /* 0x0003e60000000800 */
[C---:B------:R-:W-:Y:S02]  /*19ad0*/  FMUL.FTZ R53, R101.reuse, R161 ;  /* 0x000000a165357220 */ /* 0x040fe40000410000 */
[C---:B----4-:R-:W-:Y:S02]  /*19ae0*/  FMUL.FTZ R64, R101.reuse, R172 ;  /* 0x000000ac65407220 */ /* 0x050fe40000410000 */
[C---:B------:R-:W-:Y:S01]  /*19af0*/  HMMA.16816.F32.BF16 R48, R112.reuse, R54, R48 ;  /* 0x000000367030723c */ /* 0x040fe20000041830 */
[----:B------:R-:W-:Y:S02]  /*19b00*/  LDSM.16.MT88.4 R172, [R210+0x1d00] ;  /* 0x001d0000d2ac783b */ /* 0x000fe40000004200 */
[----:B------:R3:W-:Y:S04]  /*19b10*/  MUFU.EX2 R248, R52 ;  /* 0x0000003400f87308 */ /* 0x0007e80000000800 */
[C---:B------:R-:W-:Y:S02]  /*19b20*/  FMUL.FTZ R54, R100.reuse, R162 ;  /* 0x000000a264367220 */ /* 0x040fe40000410000 */
[----:B------:R-:W-:Y:S03]  /*19b30*/  FMUL.FTZ R55, R100, R163 ;  /* 0x000000a364377220 */ /* 0x000fe60000410000 */
[--C-:B-1----:R-:W-:Y:S04]  /*19b40*/  FFMA.FTZ R106, R206, c[0x0][0x2d0], -R2.reuse ;  /* 0x0000b400ce6a7a23 */ /* 0x102fe80000010802 */
[----:B------:R1:W4:Y:S01]  /*19b50*/  MUFU.EX2 R196, R106 ;  /* 0x0000006a00c47308 */ /* 0x0003220000000800 */
[----:B---3--:R-:W-:Y:S07]  /*19b60*/  FMUL.FTZ R52, R101, R160 ;  /* 0x000000a065347220 */ /* 0x008fee0000410000 */
[-C--:B------:R-:W-:Y:S08]  /*19b70*/  HMMA.16816.F32.BF16 R52, R112, R120.reuse, R52 ;  /* 0x000000787034723c */ /* 0x080ff00000041834 */
[C---:B------:R-:W-:Y:S04]  /*19b80*/  HMMA.16816.F32.BF16 R56, R116.reuse, R120, R56 ;  /* 0x000000787438723c */ /* 0x040fe80000041838 */
[--C-:B-1----:R-:W-:Y:S04]  /*19b90*/  FFMA.FTZ R106, R230, c[0x0][0x2d0], -R2.reuse ;  /* 0x0000b400e66a7a23 */ /* 0x102fe80000010802 */
[-C--:B------:R-:W-:Y:S01]  /*19ba0*/  HMMA.16816.F32.BF16 R60, R116, R122.reuse, R60 ;  /* 0x0000007a743c723c */ /* 0x080fe2000004183c */
[----:B------:R1:W-:Y:S07]  /*19bb0*/  MUFU.EX2 R191, R106 ;  /* 0x0000006a00bf7308 */ /* 0x0003ee0000000800 */
[C---:B------:R-:W-:Y:S01]  /*19bc0*/  HMMA.16816.F32.BF16 R64, R112.reuse, R122, R64 ;  /* 0x0000007a7040723c */ /* 0x040fe20000041840 */
[----:B------:R-:W3:Y:S07]  /*19bd0*/  LDSM.16.MT88.4 R120, [R210+0x2100] ;  /* 0x00210000d278783b */ /* 0x000eee0000004200 */
[-C--:B------:R-:W-:Y:S08]  /*19be0*/  HMMA.16816.F32.BF16 R68, R112, R124.reuse, R68 ;  /* 0x0000007c7044723c */ /* 0x080ff00000041844 */
[C---:B------:R-:W-:Y:S04]  /*19bf0*/  HMMA.16816.F32.BF16 R72, R116.reuse, R124, R72 ;  /* 0x0000007c7448723c */ /* 0x040fe80000041848 */
[----:B-1----:R-:W-:Y:S04]  /*19c00*/  FFMA.FTZ R106, R233, c[0x0][0x2d0], -R2 ;  /* 0x0000b400e96a7a23 */ /* 0x002fe80000010802 */
[-C--:B------:R-:W-:Y:S01]  /*19c10*/  HMMA.16816.F32.BF16 R76, R116, R126.reuse, R76 ;  /* 0x0000007e744c723c */ /* 0x080fe2000004184c */
[----:B------:R1:W5:Y:S07]  /*19c20*/  MUFU.EX2 R194, R106 ;  /* 0x0000006a00c27308 */ /* 0x00036e0000000800 */
[C---:B------:R-:W-:Y:S01]  /*19c30*/  HMMA.16816.F32.BF16 R80, R112.reuse, R126, R80 ;  /* 0x0000007e7050723c */ /* 0x040fe20000041850 */
[----:B------:R-:W5:Y:S07]  /*19c40*/  LDSM.16.MT88.4 R124, [R209+0x500] ;  /* 0x00050000d17c783b */ /* 0x000f6e0000004200 */
[-C--:B---3--:R-:W-:Y:S08]  /*19c50*/  HMMA.16816.F32.BF16 R84, R112, R120.reuse, R84 ;  /* 0x000000787054723c */ /* 0x088ff00000041854 */
[C---:B------:R-:W-:Y:S04]  /*19c60*/  HMMA.16816.F32.BF16 R88, R116.reuse, R120, R88 ;  /* 0x000000787458723c */ /* 0x040fe80000041858 */
[--C-:B-1----:R-:W-:Y:S04]  /*19c70*/  FFMA.FTZ R106, R231, c[0x0][0x2d0], -R110.reuse ;  /* 0x0000b400e76a7a23 */ /* 0x102fe8000001086e */
[-C--:B------:R-:W-:Y:S01]  /*19c80*/  HMMA.16816.F32.BF16 R92, R116, R122.reuse, R92 ;  /* 0x0000007a745c723c */ /* 0x080fe2000004185c */
[----:B------:R1:W-:Y:S06]  /*19c90*/  MUFU.EX2 R240, R106 ;  /* 0x0000006a00f07308 */ /* 0x0003ec0000000800 */
[----:B------:R-:W-:Y:S01]  /*19ca0*/  F2FP.BF16.PACK_AB R116, R243, R244 ;  /* 0x000000f4f374723e */ /* 0x000fe200000010ff */
[----:B------:R-:W-:Y:S01]  /*19cb0*/  HMMA.16816.F32.BF16 R96, R112, R122, R96 ;  /* 0x0000007a7060723c */ /* 0x000fe20000041860 */
[----:B------:R-:W3:Y:S03]  /*19cc0*/  LDSM.16.MT88.4 R120, [R209+0x1500] ;  /* 0x00150000d178783b */ /* 0x000ee60000004200 */
[----:B--2---:R-:W-:Y:S02]  /*19cd0*/  F2FP.BF16.PACK_AB R118, R241, R242 ;  /* 0x000000f2f176723e */ /* 0x004fe400000010ff */
[----:B----4-:R-:W-:Y:S02]  /*19ce0*/  F2FP.BF16.PACK_AB R117, R196, R197 ;  /* 0x000000c5c475723e */ /* 0x010fe400000010ff */
[----:B------:R-:W-:Y:S04]  /*19cf0*/  F2FP.BF16.PACK_AB R112, R251, R252 ;  /* 0x000000fcfb70723e */ /* 0x000fe800000010ff */
[----:B------:R-:W-:Y:S02]  /*19d00*/  F2FP.BF16.PACK_AB R114, R249, R250 ;  /* 0x000000faf972723e */ /* 0x000fe400000010ff */
[----:B------:R-:W-:Y:S02]  /*19d10*/  F2FP.BF16.PACK_AB R113, R247, R248 ;  /* 0x000000f8f771723e */ /* 0x000fe400000010ff */
[----:B------:R-:W-:Y:S01]  /*19d20*/  F2FP.BF16.PACK_AB R115, R245, R246 ;  /* 0x000000f6f573723e */ /* 0x000fe200000010ff */
[--C-:B-1----:R-:W-:Y:S01]  /*19d30*/  FFMA.FTZ R106, R232, c[0x0][0x2d0], -R110.reuse ;  /* 0x0000b400e86a7a23 */ /* 0x102fe2000001086e */
[----:B-----5:R-:W-:Y:S03]  /*19d40*/  F2FP.BF16.PACK_AB R119, R194, R191 ;  /* 0x000000bfc277723e */ /* 0x020fe600000010ff */
[----:B------:R1:W2:Y:S02]  /*19d50*/  MUFU.EX2 R238, R106 ;  /* 0x0000006a00ee7308 */ /* 0x0002a40000000800 */
[-C--:B------:R-:W-:Y:S08]  /*19d60*/  HMMA.16816.F32.BF16 R4, R112, R124.reuse, R4 ;  /* 0x0000007c7004723c */ /* 0x080ff00000041804 */
[C---:B------:R-:W-:Y:S08]  /*19d70*/  HMMA.16816.F32.BF16 R8, R116.reuse, R124, R8 ;  /* 0x0000007c7408723c */ /* 0x040ff00000041808 */
[-C--:B------:R-:W-:Y:S04]  /*19d80*/  HMMA.16816.F32.BF16 R12, R116, R126.reuse, R12 ;  /* 0x0000007e740c723c */ /* 0x080fe8000004180c */
[--C-:B-1----:R-:W-:Y:S04]  /*19d90*/  FFMA.FTZ R106, R203, c[0x0][0x2d0], -R110.reuse ;  /* 0x0000b400cb6a7a23 */ /* 0x102fe8000001086e */
[C---:B------:R-:W-:Y:S01]  /*19da0*/  HMMA.16816.F32.BF16 R16, R112.reuse, R126, R16 ;  /* 0x0000007e7010723c */ /* 0x040fe20000041810 */
[----:B------:R-:W1:Y:S01]  /*19db0*/  LDSM.16.MT88.4 R124, [R210+0x1500] ;  /* 0x00150000d27c783b */ /* 0x000e620000004200 */
[----:B------:R4:W-:Y:S06]  /*19dc0*/  MUFU.EX2 R239, R106 ;  /* 0x0000006a00ef7308 */ /* 0x0009ec0000000800 */
[-C--:B------:R-:W-:Y:S08]  /*19dd0*/  HMMA.16816.F32.BF16 R20, R112, R128.reuse, R20 ;  /* 0x000000807014723c */ /* 0x080ff00000041814 */
[C---:B------:R-:W-:Y:S08]  /*19de0*/  HMMA.16816.F32.BF16 R24, R116.reuse, R128, R24 ;  /* 0x000000807418723c */ /* 0x040ff00000041818 */
[-C--:B------:R-:W-:Y:S04]  /*19df0*/  HMMA.16816.F32.BF16 R28, R116, R130.reuse, R28 ;  /* 0x00000082741c723c */ /* 0x080fe8000004181c */
[----:B----4-:R-:W-:Y:S04]  /*19e00*/  FFMA.FTZ R106, R229, c[0x0][0x2d0], -R110 ;  /* 0x0000b400e56a7a23 */ /* 0x010fe8000001086e */
[C---:B------:R-:W-:Y:S01]  /*19e10*/  HMMA.16816.F32.BF16 R32, R112.reuse, R130, R32 ;  /* 0x000000827020723c */ /* 0x040fe20000041820 */
[----:B------:R4:W5:Y:S01]  /*19e20*/  MUFU.EX2 R237, R106 ;  /* 0x0000006a00ed7308 */ /* 0x0009620000000800 */
[----:B------:R-:W2:Y:S06]  /*19e30*/  LDSM.16.MT88.4 R128, [R209+0x2500] ;  /* 0x00250000d180783b */ /* 0x000eac0000004200 */
[-C--:B---3--:R-:W-:Y:S08]  /*19e40*/  HMMA.16816.F32.BF16 R36, R112, R120.reuse, R36 ;  /* 0x000000787024723c */ /* 0x088ff00000041824 */
[C---:B------:R-:W-:Y:S08]  /*19e50*/  HMMA.16816.F32.BF16 R40, R116.reuse, R120, R40 ;  /* 0x000000787428723c */ /* 0x040ff00000041828 */
[-C--:B------:R-:W-:Y:S04]  /*19e60*/  HMMA.16816.F32.BF16 R44, R116, R122.reuse, R44 ;  /* 0x0000007a742c723c */ /* 0x080fe8000004182c */
[--C-:B----4-:R-:W-:Y:S04]  /*19e70*/  FFMA.FTZ R106, R235, c[0x0][0x2d0], -R111.reuse ;  /* 0x0000b400eb6a7a23 */ /* 0x110fe8000001086f */
[C---:B------:R-:W-:Y:S01]  /*19e80*/  HMMA.16816.F32.BF16 R48, R112.reuse, R122, R48 ;  /* 0x0000007a7030723c */ /* 0x040fe20000041830 */
[----:B------:R3:W-:Y:S01]  /*19e90*/  MUFU.EX2 R236, R106 ;  /* 0x0000006a00ec7308 */ /* 0x0007e20000000800 */
[----:B------:R-:W4:Y:S06]  /*19ea0*/  LDSM.16.MT88.4 R120, [R210+0x2500] ;  /* 0x00250000d278783b */ /* 0x000f2c0000004200 */
[-C--:B-1----:R-:W-:Y:S08]  /*19eb0*/  HMMA.16816.F32.BF16 R52, R112, R124.reuse, R52 ;  /* 0x0000007c7034723c */ /* 0x082ff00000041834 */
[C---:B------:R-:W-:Y:S08]  /*19ec0*/  HMMA.16816.F32.BF16 R56, R116.reuse, R124, R56 ;  /* 0x0000007c7438723c */ /* 0x040ff00000041838 */
[-C--:B------:R-:W-:Y:S04]  /*19ed0*/  HMMA.16816.F32.BF16 R60, R116, R126.reuse, R60 ;  /* 0x0000007e743c723c */ /* 0x080fe8000004183c */
[--C-:B---3--:R-:W-:Y:S01]  /*19ee0*/  FFMA.FTZ R106, R151, c[0x0][0x2d0], -R111.reuse ;  /* 0x0000b400976a7a23 */ /* 0x108fe2000001086f */
[----:B------:R-:W-:Y:S02]  /*19ef0*/  MOV R151, R150 ;  /* 0x0000009600977202 */ /* 0x000fe40000000f00 */
[----:B------:R-:W-:Y:S01]  /*19f00*/  MOV R150, R149 ;  /* 0x0000009500967202 */ /* 0x000fe20000000f00 */
[C---:B------:R-:W-:Y:S01]  /*19f10*/  HMMA.16816.F32.BF16 R64, R112.reuse, R126, R64 ;  /* 0x0000007e7040723c */ /* 0x040fe20000041840 */
[----:B------:R1:W3:Y:S01]  /*19f20*/  MUFU.EX2 R235, R106 ;  /* 0x0000006a00eb7308 */ /* 0x0002e20000000800 */
[----:B------:R-:W-:Y:S02]  /*19f30*/  LDSM.16.MT88.4 R124, [R210+0x900] ;  /* 0x00090000d27c783b */ /* 0x000fe40000004200 */
[----:B------:R-:W-:Y:S02]  /*19f40*/  MOV R149, R146 ;  /* 0x0000009200957202 */ /* 0x000fe40000000f00 */
[----:B------:R-:W-:Y:S02]  /*19f50*/  MOV R146, R145 ;  /* 0x0000009100927202 */ /* 0x000fe40000000f00 */
[-C--:B--2---:R-:W-:Y:S04]  /*19f60*/  HMMA.16816.F32.BF16 R68, R112, R128.reuse, R68 ;  /* 0x000000807044723c */ /* 0x084fe80000041844 */
[----:B------:R-:W-:Y:S02]  /*19f70*/  MOV R145, R144 ;  /* 0x0000009000917202 */ /* 0x000fe40000000f00 */
[----:B------:R-:W-:Y:S02]  /*19f80*/  MOV R144, R193 ;  /* 0x000000c100907202 */ /* 0x000fe40000000f00 */
[C---:B------:R-:W-:Y:S04]  /*19f90*/  HMMA.16816.F32.BF16 R72, R116.reuse, R128, R72 ;  /* 0x000000807448723c */ /* 0x040fe80000041848 */
[----:B------:R-:W-:Y:S02]  /*19fa0*/  MOV R193, R143 ;  /* 0x0000008f00c17202 */ /* 0x000fe40000000f00 */
[----:B------:R-:W-:Y:S02]  /*19fb0*/  MOV R143, R142 ;  /* 0x0000008e008f7202 */ /* 0x000fe40000000f00 */
[-C--:B------:R-:W-:Y:S04]  /*19fc0*/  HMMA.16816.F32.BF16 R76, R116, R130.reuse, R76 ;  /* 0x00000082744c723c */ /* 0x080fe8000004184c */
[--C-:B-1----:R-:W-:Y:S01]  /*19fd0*/  FFMA.FTZ R106, R151, c[0x0][0x2d0], -R111.reuse ;  /* 0x0000b400976a7a23 */ /* 0x102fe2000001086f */
[----:B------:R-:W-:Y:S02]  /*19fe0*/  MOV R142, R141 ;  /* 0x0000008d008e7202 */ /* 0x000fe40000000f00 */
[----:B------:R-:W-:Y:S01]  /*19ff0*/  MOV R141, R140 ;  /* 0x0000008c008d7202 */ /* 0x000fe20000000f00 */
[C---:B------:R-:W-:Y:S01]  /*1a000*/  HMMA.16816.F32.BF16 R80, R112.reuse, R130, R80 ;  /* 0x000000827050723c */ /* 0x040fe20000041850 */
[----:B------:R-:W-:Y:S03]  /*1a010*/  LDSM.16.MT88.4 R128, [R210+0x1900] ;  /* 0x00190000d280783b */ /* 0x000fe60000004200 */
[----:B------:R-:W-:Y:S02]  /*1a020*/  MOV R140, R139 ;  /* 0x0000008b008c7202 */ /* 0x000fe40000000f00 */
[----:B------:R-:W-:Y:S02]  /*1a030*/  MOV R139, R138 ;  /* 0x0000008a008b7202 */ /* 0x000fe40000000f00 */
[-C--:B----4-:R-:W-:Y:S04]  /*1a040*/  HMMA.16816.F32.BF16 R84, R112, R120.reuse, R84 ;  /* 0x000000787054723c */ /* 0x090fe80000041854 */
[----:B------:R-:W-:Y:S02]  /*1a050*/  MOV R138, R137 ;  /* 0x00000089008a7202 */ /* 0x000fe40000000f00 */
[----:B------:R-:W-:Y:S02]  /*1a060*/  MOV R137, R136 ;  /* 0x0000008800897202 */ /* 0x000fe40000000f00 */
[C---:B------:R-:W-:Y:S04]  /*1a070*/  HMMA.16816.F32.BF16 R88, R116.reuse, R120, R88 ;  /* 0x000000787458723c */ /* 0x040fe80000041858 */
[----:B------:R-:W-:Y:S01]  /*1a080*/  MOV R136, R107 ;  /* 0x0000006b00887202 */ /* 0x000fe20000000f00 */
[--C-:B------:R-:W-:Y:S01]  /*1a090*/  FFMA.FTZ R107, R234, c[0x0][0x2d0], -R111.reuse ;  /* 0x0000b400ea6b7a23 */ /* 0x100fe2000001086f */
[----:B------:R-:W-:Y:S01]  /*1a0a0*/  MOV R151, R142 ;  /* 0x0000008e00977202 */ /* 0x000fe20000000f00 */
[----:B------:R1:W-:Y:S01]  /*1a0b0*/  MUFU.EX2 R234, R106 ;  /* 0x0000006a00ea7308 */ /* 0x0003e20000000800 */
[-C--:B------:R-:W-:Y:S04]  /*1a0c0*/  HMMA.16816.F32.BF16 R92, R116, R122.reuse, R92 ;  /* 0x0000007a745c723c */ /* 0x080fe8000004185c */
[----:B------:R-:W-:Y:S02]  /*1a0d0*/  MOV R142, R140 ;  /* 0x0000008c008e7202 */ /* 0x000fe40000000f00 */
[----:B------:R-:W-:Y:S02]  /*1a0e0*/  MOV R140, R134 ;  /* 0x00000086008c7202 */ /* 0x000fe40000000f00 */
[----:B------:R-:W-:Y:S01]  /*1a0f0*/  HMMA.16816.F32.BF16 R96, R112, R122, R96 ;  /* 0x0000007a7060723c */ /* 0x000fe20000041860 */
[----:B------:R-:W2:Y:S01]  /*1a100*/  MUFU.EX2 R233, R107 ;  /* 0x0000006b00e97308 */ /* 0x000ea20000000800 */
[----:B------:R-:W-:Y:S05]  /*1a110*/  LDSM.16.MT88.4 R120, [R209+0x1900] ;  /* 0x00190000d178783b */ /* 0x000fea0000004200 */
[----:B------:R-:W-:Y:S02]  /*1a120*/  F2FP.BF16.PACK_AB R112, R238, R240 ;  /* 0x000000f0ee70723e */ /* 0x000fe400000010ff */
[----:B-----5:R-:W-:Y:S03]  /*1a130*/  F2FP.BF16.PACK_AB R114, R237, R239 ;  /* 0x000000efed72723e */ /* 0x020fe600000010ff */
[----:B---3--:R-:W-:Y:S01]  /*1a140*/  F2FP.BF16.PACK_AB R113, R235, R236 ;  /* 0x000000eceb71723e */ /* 0x008fe200000010ff */
[----:B-1----:R-:W-:Y:S01]  /*1a150*/  FFMA.FTZ R106, R150, c[0x0][0x2d0], -R176 ;  /* 0x0000b400966a7a23 */ /* 0x002fe200000108b0 */
[----:B------:R-:W-:Y:S02]  /*1a160*/  MOV R150, R144 ;  /* 0x0000009000967202 */ /* 0x000fe40000000f00 */
[----:B------:R-:W-:Y:S01]  /*1a170*/  MOV R144, R187 ;  /* 0x000000bb00907202 */ /* 0x000fe20000000f00 */
[----:B------:R1:W-:Y:S01]  /*1a180*/  MUFU.EX2 R232, R106 ;  /* 0x0000006a00e87308 */ /* 0x0003e20000000800 */
[----:B--2---:R-:W-:Y:S01]  /*1a190*/  F2FP.BF16.PACK_AB R115, R234, R233 ;  /* 0x000000e9ea73723e */ /* 0x004fe200000010ff */
[----:B------:R-:W-:Y:S08]  /*1a1a0*/  FFMA.FTZ R107, R151, c[0x0][0x2d0], -R110 ;  /* 0x0000b400976b7a23 */ /* 0x000ff0000001086e */
[----:B------:R-:W-:Y:S01]  /*1a1b0*/  MUFU.EX2 R203, R107 ;  /* 0x0000006b00cb7308 */ /* 0x000fe20000000800 */
[--C-:B-1----:R-:W-:Y:S01]  /*1a1c0*/  FFMA.FTZ R106, R149, c[0x0][0x2d0], -R176.reuse ;  /* 0x0000b400956a7a23 */ /* 0x102fe200000108b0 */
[----:B------:R-:W-:Y:S08]  /*1a1d0*/  MOV R149, R189 ;  /* 0x000000bd00957202 */ /* 0x000ff00000000f00 */
[----:B------:R1:W2:Y:S02]  /*1a1e0*/  MUFU.EX2 R231, R106 ;  /* 0x0000006a00e77308 */ /* 0x0002a40000000800 */
[--C-:B-1----:R-:W-:Y:S01]  /*1a1f0*/  FFMA.FTZ R106, R148, c[0x0][0x2d0], -R176.reuse ;  /* 0x0000b400946a7a23 */ /* 0x102fe200000108b0 */
[----:B------:R-:W-:Y:S02]  /*1a200*/  MOV R148, R133 ;  /* 0x0000008500947202 */ /* 0x000fe40000000f00 */
[----:B--2---:R-:W-:Y:S05]  /*1a210*/  F2FP.BF16.PACK_AB R116, R231, R232 ;  /* 0x000000e8e774723e */ /* 0x004fea00000010ff */
[----:B------:R1:W-:Y:S02]  /*1a220*/  MUFU.EX2 R229, R106 ;  /* 0x0000006a00e57308 */ /* 0x0003e40000000800 */
[----:B-1----:R-:W-:Y:S01]  /*1a230*/  FFMA.FTZ R106, R147, c[0x0][0x2d0], -R176 ;  /* 0x0000b400936a7a23 */ /* 0x002fe200000108b0 */
[----:B------:R-:W-:Y:S07]  /*1a240*/  MOV R147, R132 ;  /* 0x0000008400937202 */ /* 0x000fee0000000f00 */
[----:B------:R1:W2:Y:S02]  /*1a250*/  MUFU.EX2 R230, R106 ;  /* 0x0000006a00e67308 */ /* 0x0002a40000000800 */
[----:B-1----:R-:W-:Y:S01]  /*1a260*/  FFMA.FTZ R106, R146, c[0x0][0x2d0], -R2 ;  /* 0x0000b400926a7a23 */ /* 0x002fe20000010802 */
[----:B------:R-:W-:Y:S02]  /*1a270*/  MOV R146, R143 ;  /* 0x0000008f00927202 */ /* 0x000fe40000000f00 */
[----:B------:R-:W-:Y:S05]  /*1a280*/  MOV R143, R139 ;  /* 0x0000008b008f7202 */ /* 0x000fea0000000f00 */
[----:B------:R1:W-:Y:S01]  /*1a290*/  MUFU.EX2 R189, R106 ;  /* 0x0000006a00bd7308 */ /* 0x0003e20000000800 */
[----:B------:R-:W-:Y:S01]  /*1a2a0*/  MOV R139, R138 ;  /* 0x0000008a008b7202 */ /* 0x000fe20000000f00 */
[----:B------:R-:W-:Y:S01]  /*1a2b0*/  FFMA.FTZ R107, R146, c[0x0][0x2d0], -R176 ;  /* 0x0000b400926b7a23 */ /* 0x000fe200000108b0 */
[----:B------:R-:W-:Y:S02]  /*1a2c0*/  MOV R138, R137 ;  /* 0x00000089008a7202 */ /* 0x000fe40000000f00 */
[----:B------:R-:W-:Y:S02]  /*1a2d0*/  MOV R137, R136 ;  /* 0x0000008800897202 */ /* 0x000fe40000000f00 */
[----:B------:R-:W-:Y:S02]  /*1a2e0*/  MOV R136, R135 ;  /* 0x0000008700887202 */ /* 0x000fe40000000f00 */
[----:B------:R-:W3:Y:S01]  /*1a2f0*/  LDSM.16.MT88.4 R132, [R209+0x900] ;  /* 0x00090000d184783b */ /* 0x000ee20000004200 */
[----:B------:R-:W-:Y:S01]  /*1a300*/  MOV R146, R141 ;  /* 0x0000008d00927202 */ /* 0x000fe20000000f00 */
[----:B------:R-:W-:Y:S01]  /*1a310*/  MUFU.EX2 R195, R107 ;  /* 0x0000006b00c37308 */ /* 0x000fe20000000800 */
[----:B--2---:R-:W-:Y:S09]  /*1a320*/  F2FP.BF16.PACK_AB R118, R230, R229 ;  /* 0x000000e5e676723e */ /* 0x004ff200000010ff */
[----:B------:R-:W-:Y:S01]  /*1a330*/  MUFU.EX2 R107, R108 ;  /* 0x0000006c006b7308 */ /* 0x000fe20000000800 */
[--C-:B-1----:R-:W-:Y:S09]  /*1a340*/  FFMA.FTZ R106, R180, c[0x0][0x2d0], -R2.reuse ;  /* 0x0000b400b46a7a23 */ /* 0x102ff20000010802 */
[----:B------:R1:W2:Y:S01]  /*1a350*/  MUFU.EX2 R188, R106 ;  /* 0x0000006a00bc7308 */ /* 0x0002a20000000800 */
[-C--:B---3--:R-:W-:Y:S03]  /*1a360*/  HMMA.16816.F32.BF16 R4, R112, R132.reuse, R4 ;  /* 0x000000847004723c */ /* 0x088fe60000041804 */
[--C-:B-1----:R-:W-:Y:S01]  /*1a370*/  FFMA.FTZ R106, R181, c[0x0][0x2d0], -R2.reuse ;  /* 0x0000b400b56a7a23 */ /* 0x102fe20000010802 */
[----:B--2---:R-:W-:Y:S05]  /*1a380*/  F2FP.BF16.PACK_AB R117, R188, R189 ;  /* 0x000000bdbc75723e */ /* 0x004fea00000010ff */
[----:B------:R1:W-:Y:S03]  /*1a390*/  MUFU.EX2 R187, R106 ;  /* 0x0000006a00bb7308 */ /* 0x0003e60000000800 */
[----:B-1----:R-:W-:Y:S07]  /*1a3a0*/  FFMA.FTZ R106, R182, c[0x0][0x2d0], -R2 ;  /* 0x0000b400b66a7a23 */ /* 0x002fee0000010802 */
        /* <DEDUP_REMOVED lines=9> */
[----:B------:R1:W2:Y:S07]  /*1a440*/  MUFU.EX2 R206, R106 ;  /* 0x0000006a00ce7308 */ /* 0x0002ae0000000800 */
[C---:B------:R-:W-:Y:S08]  /*1a450*/  HMMA.16816.F32.BF16 R24, R116.reuse, R124, R24 ;  /* 0x0000007c7418723c */ /* 0x040ff00000041818 */
[-C--:B------:R-:W-:Y:S08]  /*1a460*/  HMMA.16816.F32.BF16 R28, R116, R126.reuse, R28 ;  /* 0x0000007e741c723c */ /* 0x080ff0000004181c */
[C---:B------:R-:W-:Y:S01]  /*1a470*/  HMMA.16816.F32.BF16 R32, R112.reuse, R126, R32 ;  /* 0x0000007e7020723c */ /* 0x040fe20000041820 */
[----:B------:R-:W3:Y:S03]  /*1a480*/  LDSM.16.MT88.4 R124, [R209+0x2900] ;  /* 0x00290000d17c783b */ /* 0x000ee60000004200 */
[----:B-1----:R-:W-:Y:S01]  /*1a490*/  FFMA.FTZ R106, R183, c[0x0][0x2d0], -R110 ;  /* 0x0000b400b76a7a23 */ /* 0x002fe2000001086e */
[----:B--2---:R-:W-:Y:S03]  /*1a4a0*/  F2FP.BF16.PACK_AB R108, R206, R205 ;  /* 0x000000cdce6c723e */ /* 0x004fe600000010ff */
[-C--:B------:R-:W-:Y:S01]  /*1a4b0*/  HMMA.16816.F32.BF16 R36, R112, R120.reuse, R36 ;  /* 0x000000787024723c */ /* 0x080fe20000041824 */
[----:B------:R-:W-:Y:S01]  /*1a4c0*/  LDSM.16.MT88.4 R180, [R209+0x2d00] ;  /* 0x002d0000d1b4783b */ /* 0x000fe20000004200 */
[----:B------:R-:W1:Y:S06]  /*1a4d0*/  MUFU.EX2 R202, R106 ;  /* 0x0000006a00ca7308 */ /* 0x000e6c0000000800 */
[C---:B------:R-:W-:Y:S08]  /*1a4e0*/  HMMA.16816.F32.BF16 R40, R116.reuse, R120, R40 ;  /* 0x000000787428723c */ /* 0x040ff00000041828 */
[-C--:B------:R-:W-:Y:S08]  /*1a4f0*/  HMMA.16816.F32.BF16 R44, R116, R122.reuse, R44 ;  /* 0x0000007a742c723c */ /* 0x080ff0000004182c */
[C---:B------:R-:W-:Y:S01]  /*1a500*/  HMMA.16816.F32.BF16 R48, R112.reuse, R122, R48 ;  /* 0x0000007a7030723c */ /* 0x040fe20000041830 */
[----:B------:R-:W2:Y:S03]  /*1a510*/  LDSM.16.MT88.4 R120, [R210+0x2900] ;  /* 0x00290000d278783b */ /* 0x000ea60000004200 */
[----:B-1----:R-:W-:Y:S01]  /*1a520*/  F2FP.BF16.PACK_AB R110, R202, R203 ;  /* 0x000000cbca6e723e */ /* 0x002fe200000010ff */
[--C-:B------:R-:W-:Y:S03]  /*1a530*/  FFMA.FTZ R106, R150, c[0x0][0x2d0], -R111.reuse ;  /* 0x0000b400966a7a23 */ /* 0x100fe6000001086f */
[-C--:B------:R-:W-:Y:S01]  /*1a540*/  HMMA.16816.F32.BF16 R52, R112, R128.reuse, R52 ;  /* 0x000000807034723c */ /* 0x080fe20000041834 */
[----:B------:R1:W-:Y:S07]  /*1a550*/  MUFU.EX2 R200, R106 ;  /* 0x0000006a00c87308 */ /* 0x0003ee0000000800 */
[C---:B------:R-:W-:Y:S08]  /*1a560*/  HMMA.16816.F32.BF16 R56, R116.reuse, R128, R56 ;  /* 0x000000807438723c */ /* 0x040ff00000041838 */
[-C--:B------:R-:W-:Y:S08]  /*1a570*/  HMMA.16816.F32.BF16 R60, R116, R130.reuse, R60 ;  /* 0x00000082743c723c */ /* 0x080ff0000004183c */
[C---:B------:R-:W-:Y:S01]  /*1a580*/  HMMA.16816.F32.BF16 R64, R112.reuse, R130, R64 ;  /* 0x000000827040723c */ /* 0x040fe20000041840 */
[----:B------:R-:W4:Y:S03]  /*1a590*/  LDSM.16.MT88.4 R128, [R209+0xd00] ;  /* 0x000d0000d180783b */ /* 0x000f260000004200 */
[--C-:B-1----:R-:W-:Y:S04]  /*1a5a0*/  FFMA.FTZ R106, R149, c[0x0][0x2d0], -R111.reuse ;  /* 0x0000b400956a7a23 */ /* 0x102fe8000001086f */
[-C--:B---3--:R-:W-:Y:S01]  /*1a5b0*/  HMMA.16816.F32.BF16 R68, R112, R124.reuse, R68 ;  /* 0x0000007c7044723c */ /* 0x088fe20000041844 */
[----:B------:R1:W-:Y:S07]  /*1a5c0*/  MUFU.EX2 R201, R106 ;  /* 0x0000006a00c97308 */ /* 0x0003ee0000000800 */
[C---:B------:R-:W-:Y:S01]  /*1a5d0*/  HMMA.16816.F32.BF16 R72, R116.reuse, R124, R72 ;  /* 0x0000007c7448723c */ /* 0x040fe20000041848 */
[----:B------:R-:W3:Y:S04]  /*1a5e0*/  LDL.LU R125, [R1+0x18] ;  /* 0x00001800017d7983 */ /* 0x000ee80000300800 */
[----:B------:R-:W5:Y:S03]  /*1a5f0*/  LDL.LU R124, [R1+0x1c] ;  /* 0x00001c00017c7983 */ /* 0x000f660000300800 */
[-C--:B------:R-:W-:Y:S08]  /*1a600*/  HMMA.16816.F32.BF16 R76, R116, R126.reuse, R76 ;  /* 0x0000007e744c723c */ /* 0x080ff0000004184c */
[C---:B------:R-:W-:Y:S04]  /*1a610*/  HMMA.16816.F32.BF16 R80, R112.reuse, R126, R80 ;  /* 0x0000007e7050723c */ /* 0x040fe80000041850 */
[--C-:B-1----:R-:W-:Y:S01]  /*1a620*/  FFMA.FTZ R106, R148, c[0x0][0x2d0], -R111.reuse ;  /* 0x0000b400946a7a23 */ /* 0x102fe2000001086f */
[----:B------:R-:W-:Y:S03]  /*1a630*/  MOV R148, R140 ;  /* 0x0000008c00947202 */ /* 0x000fe60000000f00 */
[-C--:B--2---:R-:W-:Y:S01]  /*1a640*/  HMMA.16816.F32.BF16 R84, R112, R120.reuse, R84 ;  /* 0x000000787054723c */ /* 0x084fe20000041854 */
[----:B------:R1:W-:Y:S07]  /*1a650*/  MUFU.EX2 R199, R106 ;  /* 0x0000006a00c77308 */ /* 0x0003ee0000000800 */
[C---:B------:R-:W-:Y:S08]  /*1a660*/  HMMA.16816.F32.BF16 R88, R116.reuse, R120, R88 ;  /* 0x000000787458723c */ /* 0x040ff00000041858 */
[-C--:B------:R-:W-:Y:S08]  /*1a670*/  HMMA.16816.F32.BF16 R92, R116, R122.reuse, R92 ;  /* 0x0000007a745c723c */ /* 0x080ff0000004185c */
[----:B------:R-:W-:Y:S04]  /*1a680*/  HMMA.16816.F32.BF16 R96, R112, R122, R96 ;  /* 0x0000007a7060723c */ /* 0x000fe80000041860 */
[----:B-1----:R-:W-:Y:S01]  /*1a690*/  FFMA.FTZ R106, R147, c[0x0][0x2d0], -R111 ;  /* 0x0000b400936a7a23 */ /* 0x002fe2000001086f */
[----:B------:R-:W-:Y:S03]  /*1a6a0*/  MOV R147, R184 ;  /* 0x000000b800937202 */ /* 0x000fe60000000f00 */
[----:B------:R1:W2:Y:S04]  /*1a6b0*/  MUFU.EX2 R198, R106 ;  /* 0x0000006a00c67308 */ /* 0x0002a80000000800 */
[--C-:B-1----:R-:W-:Y:S01]  /*1a6c0*/  FFMA.FTZ R106, R193, c[0x0][0x2d0], -R176.reuse ;  /* 0x0000b400c16a7a23 */ /* 0x102fe200000108b0 */
[----:B--2---:R-:W-:Y:S05]  /*1a6d0*/  F2FP.BF16.PACK_AB R111, R198, R199 ;  /* 0x000000c7c66f723e */ /* 0x004fea00000010ff */
[----:B------:R1:W2:Y:S02]  /*1a6e0*/  MUFU.EX2 R193, R106 ;  /* 0x0000006a00c17308 */ /* 0x0002a40000000800 */
[--C-:B-1----:R-:W-:Y:S01]  /*1a6f0*/  FFMA.FTZ R106, R145, c[0x0][0x2d0], -R176.reuse ;  /* 0x0000b400916a7a23 */ /* 0x102fe200000108b0 */
[----:B------:R-:W-:Y:S07]  /*1a700*/  MOV R145, R142 ;  /* 0x0000008e00917202 */ /* 0x000fee0000000f00 */
[----:B------:R1:W-:Y:S02]  /*1a710*/  MUFU.EX2 R192, R106 ;  /* 0x0000006a00c07308 */ /* 0x0003e40000000800 */
[----:B-1----:R-:W-:Y:S01]  /*1a720*/  FFMA.FTZ R106, R190, c[0x0][0x2d0], -R176 ;  /* 0x0000b400be6a7a23 */ /* 0x002fe200000108b0 */
[----:B--2---:R-:W-:Y:S07]  /*1a730*/  F2FP.BF16.PACK_AB R176, R195, R193 ;  /* 0x000000c1c3b0723e */ /* 0x004fee00000010ff */
[----:B------:R1:W-:Y:S02]  /*1a740*/  MUFU.EX2 R190, R106 ;  /* 0x0000006a00be7308 */ /* 0x0003e40000000800 */
[--C-:B-1----:R-:W-:Y:S08]  /*1a750*/  FFMA.FTZ R106, R185, c[0x0][0x2d0], -R2.reuse ;  /* 0x0000b400b96a7a23 */ /* 0x102ff00000010802 */
[----:B------:R1:W-:Y:S02]  /*1a760*/  MUFU.EX2 R185, R106 ;  /* 0x0000006a00b97308 */ /* 0x0003e40000000800 */
[--C-:B-1----:R-:W-:Y:S01]  /*1a770*/  FFMA.FTZ R106, R144, c[0x0][0x2d0], -R2.reuse ;  /* 0x0000b400906a7a23 */ /* 0x102fe20000010802 */
[----:B------:R-:W-:Y:S01]  /*1a780*/  MOV R144, R143 ;  /* 0x0000008f00907202 */ /* 0x000fe20000000f00 */
[----:B------:R-:W-:Y:S01]  /*1a790*/  FFMA.FTZ R2, R109, c[0x0][0x2d0], -R2 ;  /* 0x0000b4006d027a23 */ /* 0x000fe20000010802 */
[----:B------:R-:W-:Y:S05]  /*1a7a0*/  F2FP.BF16.PACK_AB R109, R201, R200 ;  /* 0x000000c8c96d723e */ /* 0x000fea00000010ff */
[----:B------:R-:W1:Y:S01]  /*1a7b0*/  MUFU.EX2 R184, R106 ;  /* 0x0000006a00b87308 */ /* 0x000e620000000800 */
[----:B------:R-:W2:Y:S01]  /*1a7c0*/  LDSM.16.MT88.4 R140, [R210+0xd00] ;  /* 0x000d0000d28c783b */ /* 0x000ea20000004200 */
[-C--:B----4-:R-:W-:Y:S07]  /*1a7d0*/  HMMA.16816.F32.BF16 R112, R108, R128.reuse, R4 ;  /* 0x000000806c70723c */ /* 0x090fee0000041804 */
[----:B------:R-:W4:Y:S01]  /*1a7e0*/  LDSM.16.MT88.4 R4, [R210+0x2d00] ;  /* 0x002d0000d204783b */ /* 0x000f220000004200 */
[----:B------:R1:W1:Y:S04]  /*1a7f0*/  MUFU.EX2 R106, R2 ;  /* 0x00000002006a7308 */ /* 0x0002680000000800 */
[----:B-1----:R-:W-:Y:S02]  /*1a800*/  MOV R2, R177 ;  /* 0x000000b100027202 */ /* 0x002fe40000000f00 */
[----:B------:R-:W-:Y:S01]  /*1a810*/  F2FP.BF16.PACK_AB R177, R184, R185 ;  /* 0x000000b9b8b1723e */ /* 0x000fe200000010ff */
[----:B---3--:R-:W-:Y:S01]  /*1a820*/  FFMA.FTZ R101, R101, R125, R179 ;  /* 0x0000007d65657223 */ /* 0x008fe200000100b3 */
        /* <DEDUP_REMOVED lines=9> */
[----:B------:R-:W3:Y:S03]  /*1a8c0*/  LDL.LU R18, [R1+0x20] ;  /* 0x0000200001127983 */ /* 0x000ee60000300800 */
[----:B------:R-:W-:Y:S01]  /*1a8d0*/  MOV R15, R137 ;  /* 0x00000089000f7202 */ /* 0x000fe20000000f00 */
[----:B------:R-:W5:Y:S01]  /*1a8e0*/  LDL.LU R19, [R1+0x24] ;  /* 0x0000240001137983 */ /* 0x000f620000300800 */
[----:B------:R-:W-:Y:S01]  /*1a8f0*/  MOV R13, R139 ;  /* 0x0000008b000d7202 */ /* 0x000fe20000000f00 */
[----:B------:R-:W-:Y:S01]  /*1a900*/  FADD.FTZ R11, R11, R100 ;  /* 0x000000640b0b7221 */ /* 0x000fe20000010000 */
[-C--:B--2---:R-:W-:Y:S04]  /*1a910*/  HMMA.16816.F32.BF16 R128, R108, R140.reuse, R20 ;  /* 0x0000008c6c80723c */ /* 0x084fe80000041814 */
        /* <DEDUP_REMOVED lines=26> */
[----:B------:R-:W-:Y:S04]  /*1aac0*/  HMMA.16816.F32.BF16 R96, R108, R6, R96 ;  /* 0x000000066c60723c */ /* 0x000fe80000041860 */
[----:B---3--:R-:W-:Y:S02]  /*1aad0*/  FFMA.FTZ R3, R3, R18, R17 ;  /* 0x0000001203037223 */ /* 0x008fe40000010011 */
        /* <DEDUP_REMOVED lines=65> */
.L_x_734:
        /* <DEDUP_REMOVED lines=153> */
.L_x_681:
[----:B------:R-:W1:Y:S02]  /*1b880*/  S2R R69, SR_CTAID.Y ;  /* 0x0000000000457919 */ /* 0x000e640000002600 */
[----:B-1----:R-:W-:Y:S01]  /*1b890*/  SHF.R.S32.HI R57, RZ, 0x1f, R69 ;  /* 0x0000001fff397819 */ /* 0x002fe20000011445 */
[----:B------:R-:W-:Y:S05]  /*1b8a0*/  @P4 BRA `(.L_x_736) ;  /* 0x0000173000004947 */ /* 0x000fea0003800000 */
[----:B------:R-:W2:Y:S01]  /*1b8b0*/  LDL R58, [R1+0x84] ;  /* 0x00008400013a7983 */ /* 0x000ea20000100800 */
[----:B------:R-:W-:-:S02]  /*1b8c0*/  F2FP.BF16.PACK_AB R45, R45, R112 ;  /* 0x000000702d2d723e */ /* 0x000fc400000010ff */
[----:B------:R-:W-:Y:S01]  /*1b8d0*/  F2FP.BF16.PACK_AB R44, R44, R114 ;  /* 0x000000722c2c723e */ /* 0x000fe200000010ff */
[----:B------:R-:W1:Y:S01]  /*1b8e0*/  S2R R55, SR_TID.X ;  /* 0x0000000000377919 */ /* 0x000e620000002100 */
        /* <DEDUP_REMOVED lines=12> */
[----:B-1----:R-:W-:Y:S02]  /*1b9b0*/  SHF.R.S32.HI R56, RZ, 0x1f, R55 ;  /* 0x0000001fff387819 */ /* 0x002fe40000011437 */
[----:B------:R-:W-:Y:S02]  /*1b9c0*/  F2FP.BF16.PACK_AB R36, R36, R136 ;  /* 0x000000882424723e */ /* 0x000fe400000010ff */
[CC--:B------:R-:W-:Y:S02]  /*1b9d0*/  LEA.HI R3, R56.reuse, R55.reuse, RZ, 0x2 ;  /* 0x0000003738037211 */ /* 0x0c0fe400078f10ff */
        /* <DEDUP_REMOVED lines=131> */
.L_x_737:
        /* <DEDUP_REMOVED lines=11> */
[----:B------:R-:W-:Y:S01]  /*1c2c0*/  IMAD R12, R29, 0x20, R52 ;  /* 0x000000201d0c7824 */ /* 0x000fe200078e0234 */
        /* <DEDUP_REMOVED lines=12> */
[----:B------:R-:W-:Y:S01]  /*1c390*/  LEA.HI R10, R52, R52, RZ, 0x1 ;  /* 0x00000034340a7211 */ /* 0x000fe200078f08ff */
[----:B------:R-:W-:Y:S01]  /*1c3a0*/  IMAD.WIDE.U32 R4, R69, c[0x0][0x490], R2 ;  /* 0x0001240045047a25 */ /* 0x000fe200078e0002 */
[----:B------:R-:W-:-:S02]  /*1c3b0*/  LOP3.LUT P0, RZ, R8, 0x3, RZ, 0xc0, !PT ;  /* 0x0000000308ff7812 */ /* 0x000fc4000780c0ff */
[----:B------:R-:W-:Y:S01]  /*1c3c0*/  LOP3.LUT R10, R10, 0x3fffffe, RZ, 0xc0, !PT ;  /* 0x03fffffe0a0a7812 */ /* 0x000fe200078ec0ff */
[----:B------:R-:W-:Y:S01]  /*1c3d0*/  IMAD.IADD R6, R16, 0x1, R6 ;  /* 0x0000000110067824 */ /* 0x000fe200078e0206 */
[----:B------:R-:W-:Y:S01]  /*1c3e0*/  LEA.HI R13, R56, R55, RZ, 0x3 ;  /* 0x00000037380d7211 */ /* 0x000fe200078f18ff */
[C---:B------:R-:W-:Y:S02]  /*1c3f0*/  IMAD R7, R2.reuse, c[0x0][0x3a4], R0 ;  /* 0x0000e90002077a24 */ /* 0x040fe400078e0200 */
[----:B------:R-:W-:-:S04]  /*1c400*/  IMAD.WIDE.U32 R2, R2, c[0x0][0x3a0], RZ ;  /* 0x0000e80002027a25 */ /* 0x000fc800078e00ff */
[----:B-1----:R-:W-:Y:S02]  /*1c410*/  IMAD R0, R21, 0x80, R6 ;  /* 0x0000008015007824 */ /* 0x002fe400078e0206 */
[----:B------:R-:W-:Y:S02]  /*1c420*/  IMAD R9, R57, c[0x0][0x490], RZ ;  /* 0x0001240039097a24 */ /* 0x000fe400078e02ff */
[----:B------:R-:W-:Y:S01]  /*1c430*/  IMAD.IADD R3, R3, 0x1, R7 ;  /* 0x0000000103037824 */ /* 0x000fe200078e0207 */
        /* <DEDUP_REMOVED lines=113> */
.L_x_739:
[----:B---3--:R-:W-:Y:S05]  /*1cb50*/  BSYNC B0 ;  /* 0x0000000000007941 */ /* 0x008fea0003800000 */
.L_x_738:
        /* <DEDUP_REMOVED lines=23> */
.L_x_741:
[----:B------:R-:W-:Y:S05]  /*1ccd0*/  BSYNC B0 ;  /* 0x0000000000007941 */ /* 0x000fea0003800000 */
.L_x_740:
        /* <DEDUP_REMOVED lines=23> */
.L_x_743:
[----:B------:R-:W-:Y:S05]  /*1ce50*/  BSYNC B0 ;  /* 0x0000000000007941 */ /* 0x000fea0003800000 */
.L_x_742:
        /* <DEDUP_REMOVED lines=24> */
.L_x_736:
        /* <DEDUP_REMOVED lines=19> */
.L_x_744:
        /* <DEDUP_REMOVED lines=40> */
.L_x_746:
[----:B------:R-:W-:Y:S05]  /*1d390*/  BSYNC B0 ;  /* 0x0000000000007941 */ /* 0x000fea0003800000 */
.L_x_745:
        /* <DEDUP_REMOVED lines=64> */
.L_x_748:
[----:B------:R-:W-:Y:S05]  /*1d7a0*/  BSYNC B0 ;  /* 0x0000000000007941 */ /* 0x000fea0003800000 */
.L_x_747:
        /* <DEDUP_REMOVED lines=21> */
.L_x_750:
[----:B------:R-:W-:Y:S05]  /*1d900*/  BSYNC B0 ;  /* 0x0000000000007941 */ /* 0x000fea0003800000 */
.L_x_749:
        /* <DEDUP_REMOVED lines=21> */
.L_x_752:
[----:B------:R-:W-:Y:S05]  /*1da60*/  BSYNC B0 ;  /* 0x0000000000007941 */ /* 0x000fea0003800000 */
.L_x_751:
        /* <DEDUP_REMOVED lines=22> */
.L_x_753:
        /* <DEDUP_REMOVED lines=11> */
.L_x_764:


//--------------------- .nv.shared._ZN7cutlass13device_kernelIN5flash19enable_sm80_to_sm89INS1_16FlashAttnFwdSm80INS1_25CollectiveMainloopFwdSm80ILi4ELi1ELb0EN4cute5tupleIJNS5_1CILi128EEENS7_ILi64EEENS7_ILi96EEEEEELi96ENS_10bfloat16_tEfNS_4arch4Sm80ELb0ELb0ELb1ELb0ELb0ELb0ELb1ELb0EEENS1_21CollectiveEpilogueFwdINS6_IJS8_SA_S9_EEENS6_IJNS7_ILi1EEESI_SI_EEESC_SE_Li128ELb0ELb1ELb0ELb0EEENS1_19SingleTileSchedulerILb0ELb0ELb1ELi128EEEEEEEEEvNT_6ParamsE --------------------------
	.section	.nv.shared._ZN7cutlass13device_kernelIN5flash19enable_sm80_to_sm89INS1_16FlashAttnFwdSm80INS1_25CollectiveMainloopFwdSm80ILi4ELi1ELb0EN4cute5tupleIJNS5_1CILi128EEENS7_ILi64EEENS7_ILi96EEEEEELi96ENS_10bfloat16_tEfNS_4arch4Sm80ELb0ELb0ELb1ELb0ELb0ELb0ELb1ELb0EEENS1_21CollectiveEpilogueFwdINS6_IJS8_SA_S9_EEENS6_IJNS7_ILi1EEESI_SI_EEESC_SE_Li128ELb0ELb1ELb0ELb0EEENS1_19SingleTileSchedulerILb0ELb0ELb1ELi128EEEEEEEEEvNT_6ParamsE,"aw",@nobits
	.sectionflags	@""
	.align	16


//--------------------- .nv.global                --------------------------
	.section	.nv.global,"aw",@nobits
.nv.global:
	.type		_ZN73_INTERNAL_4732254a_37_flash_fwd_hdim96_bf16_softcap_sm80_cu_a7f3af4d_45754cute1_E,@object
	.size		_ZN73_INTERNAL_4732254a_37_flash_fwd_hdim96_bf16_softcap_sm80_cu_a7f3af4d_45754cute1_E,(_ZN73_INTERNAL_4732254a_37_flash_fwd_hdim96_bf16_softcap_sm80_cu_a7f3af4d_45754cuda3std3__45__cpo6cbeginE - _ZN73_INTERNAL_4732254a_37_flash_fwd_hdim96_bf16_softcap_sm80_cu_a7f3af4d_45754cute1_E)
_ZN73_INTERNAL_4732254a_37_flash_fwd_hdim96_bf16_softcap_sm80_cu_a7f3af4d_45754cute1_E:
	.zero		1
	.type		_ZN73_INTERNAL_4732254a_37_flash_fwd_hdim96_bf16_softcap_sm80_cu_a7f3af4d_45754cuda3std3__45__cpo6cbeginE,@object
	.size		_ZN73_INTERNAL_4732254a_37_flash_fwd_hdim96_bf16_softcap_sm80_cu_a7f3af4d_45754cuda3std3__45__cpo6cbeginE,(_ZN73_INTERNAL_4732254a_37_flash_fwd_hdim96_bf16_softcap_sm80_cu_a7f3af4d_45754cuda3std3__48in_placeE - _ZN73_INTERNAL_4732254a_37_flash_fwd_hdim96_bf16_softcap_sm80_cu_a7f3af4d_45754cuda3std3__45__cpo6cbeginE)
_ZN73_INTERNAL_4732254a_37_flash_fwd_hdim96_bf16_softcap_sm80_cu_a7f3af4d_45754cuda3std3__45__cpo6cbeginE:
	.zero		1
	.type		_ZN73_INTERNAL_4732254a_37_flash_fwd_hdim96_bf16_softcap_sm80_cu_a7f3af4d_45754cuda3std3__48in_placeE,@object
	.size		_ZN73_INTERNAL_4732254a_37_flash_fwd_hdim96_bf16_softcap_sm80_cu_a7f3af4d_45754cuda3std3__48in_placeE,(_ZN73_INTERNAL_4732254a_37_flash_fwd_hdim96_bf16_softcap_sm80_cu_a7f3af4d_45754cuda3std6ranges3__45__cpo9iter_moveE - _ZN73_INTERNAL_4732254a_37_flash_fwd_hdim96_bf16_softcap_sm80_cu_a7f3af4d_45754cuda3std3__48in_placeE)
_ZN73_INTERNAL_4732254a_37_flash_fwd_hdim96_bf16_softcap_sm80_cu_a7f3af4d_45754cuda3std3__48in_placeE:
	.zero		1
	.type		_ZN73_INTERNAL_4732254a_37_flash_fwd_hdim96_bf16_softcap_sm80_cu_a7f3af4d_45754cuda3std6ranges3__45__cpo9iter_moveE,@object
	.size		_ZN73_INTERNAL_4732254a_37_flash_fwd_hdim96_bf16_softcap_sm80_cu_a7f3af4d_45754cuda3std6ranges3__45__cpo9iter_moveE,(_ZN73_INTERNAL_4732254a_37_flash_fwd_hdim96_bf16_softcap_sm80_cu_a7f3af4d_45754cuda3std3__45__cpo5beginE - _ZN73_INTERNAL_4732254a_37_flash_fwd_hdim96_bf16_softcap_sm80_cu_a7f3af4d_45754cuda3std6ranges3__45__cpo9iter_moveE)
_ZN73_INTERNAL_4732254a_37_flash_fwd_hdim96_bf16_softcap_sm80_cu_a7f3af4d_45754cuda3std6ranges3__45__cpo9iter_moveE:
	.zero		1
	.type		_ZN73_INTERNAL_4732254a_37_flash_fwd_hdim96_bf16_softcap_sm80_cu_a7f3af4d_45754cuda3std3__45__cpo5beginE,@object
	.size		_ZN73_INTERNAL_4732254a_37_flash_fwd_hdim96_bf16_softcap_sm80_cu_a7f3af4d_45754cuda3std3__45__cpo5beginE,(_ZN73_INTERNAL_4732254a_37_flash_fwd_hdim96_bf16_softcap_sm80_cu_a7f3af4d_45754cuda3std3__475_GLOBAL__N__4732254a_37_flash_fwd_hdim96_bf16_softcap_sm80_cu_a7f3af4d_45756ignoreE - _ZN73_INTERNAL_4732254a_37_flash_fwd_hdim96_bf16_softcap_sm80_cu_a7f3af4d_45754cuda3std3__45__cpo5beginE)
_ZN73_INTERNAL_4732254a_37_flash_fwd_hdim96_bf16_softcap_sm80_cu_a7f3af4d_45754cuda3std3__45__cpo5beginE:
	.zero		1
	.type		_ZN73_INTERNAL_4732254a_37_flash_fwd_hdim96_bf16_softcap_sm80_cu_a7f3af4d_45754cuda3std3__475_GLOBAL__N__4732254a_37_flash_fwd_hdim96_bf16_softcap_sm80_cu_a7f3af4d_45756ignoreE,@object
	.size		_ZN73_INTERNAL_4732254a_37_flash_fwd_hdim96_bf16_softcap_sm80_cu_a7f3af4d_45754cuda3std3__475_GLOBAL__N__4732254a_37_flash_fwd_hdim96_bf16_softcap_sm80_cu_a7f3af4d_45756ignoreE,(_ZN73_INTERNAL_4732254a_37_flash_fwd_hdim96_bf16_softcap_sm80_cu_a7f3af4d_45754cute7productE - _ZN73_INTERNAL_4732254a_37_flash_fwd_hdim96_bf16_softcap_sm80_cu_a7f3af4d_45754cuda3std3__475_GLOBAL__N__4732254a_37_flash_fwd_hdim96_bf16_softcap_sm80_cu_a7f3af4d_45756ignoreE)
_ZN73_INTERNAL_4732254a_37_flash_fwd_hdim96_bf16_softcap_sm80_cu_a7f3af4d_45754cuda3std3__475_GLOBAL__N__4732254a_37_flash_fwd_hdim96_bf16_softcap_sm80_cu_a7f3af4d_45756ignoreE:
	.zero		1
	.type		_ZN73_INTERNAL_4732254a_37_flash_fwd_hdim96_bf16_softcap_sm80_cu_a7f3af4d_45754cute7productE,@object
	.size		_ZN73_INTERNAL_4732254a_37_flash_fwd_hdim96_bf16_softcap_sm80_cu_a7f3af4d_45754cute7productE,(_ZN73_INTERNAL_4732254a_37_flash_fwd_hdim96_bf16_softcap_sm80_cu_a7f3af4d_45754cuda3std3__45__cpo3endE - _ZN73_INTERNAL_4732254a_37_flash_fwd_hdim96_bf16_softcap_sm80_cu_a7f3af4d_45754cute7productE)
_ZN73_INTERNAL_4732254a_37_flash_fwd_hdim96_bf16_softcap_sm80_cu_a7f3af4d_45754cute7productE:
	.zero		1
	.type		_ZN73_INTERNAL_4732254a_37_flash_fwd_hdim96_bf16_softcap_sm80_cu_a7f3af4d_45754cuda3std3__45__cpo3endE,@object
	.size		_ZN73_INTERNAL_4732254a_37_flash_fwd_hdim96_bf16_softcap_sm80_cu_a7f3af4d_45754cuda3std3__45__cpo3endE,(_ZN73_INTERNAL_4732254a_37_flash_fwd_hdim96_bf16_softcap_sm80_cu_a7f3af4d_45754cuda3std3__419piecewise_constructE - _ZN73_INTERNAL_4732254a_37_flash_fwd_hdim96_bf16_softcap_sm80_cu_a7f3af4d_45754cuda3std3__45__cpo3endE)
_ZN73_INTERNAL_4732254a_37_flash_fwd_hdim96_bf16_softcap_sm80_cu_a7f3af4d_45754cuda3std3__45__cpo3endE:
	.zero		1
	.type		_ZN73_INTERNAL_4732254a_37_flash_fwd_hdim96_bf16_softcap_sm80_cu_a7f3af4d_45754cuda3std3__419piecewise_constructE,@object
	.size		_ZN73_INTERNAL_4732254a_37_flash_fwd_hdim96_bf16_softcap_sm80_cu_a7f3af4d_45754cuda3std3__419piecewise_constructE,(_ZN73_INTERNAL_4732254a_37_flash_fwd_hdim96_bf16_softcap_sm80_cu_a7f3af4d_45754cuda3std3__45__cpo4cendE - _ZN73_INTERNAL_4732254a_37_flash_fwd_hdim96_bf16_softcap_sm80_cu_a7f3af4d_45754cuda3std3__419piecewise_constructE)
_ZN73_INTERNAL_4732254a_37_flash_fwd_hdim96_bf16_softcap_sm80_cu_a7f3af4d_45754cuda3std3__419piecewise_constructE:
	.zero		1
	.type		_ZN73_INTERNAL_4732254a_37_flash_fwd_hdim96_bf16_softcap_sm80_cu_a7f3af4d_45754cuda3std3__45__cpo4cendE,@object
	.size		_ZN73_INTERNAL_4732254a_37_flash_fwd_hdim96_bf16_softcap_sm80_cu_a7f3af4d_45754cuda3std3__45__cpo4cendE,(_ZN73_INTERNAL_4732254a_37_flash_fwd_hdim96_bf16_softcap_sm80_cu_a7f3af4d_45754cuda3std6ranges3__45__cpo4swapE - _ZN73_INTERNAL_4732254a_37_flash_fwd_hdim96_bf16_softcap_sm80_cu_a7f3af4d_45754cuda3std3__45__cpo4cendE)
_ZN73_INTERNAL_4732254a_37_flash_fwd_hdim96_bf16_softcap_sm80_cu_a7f3af4d_45754cuda3std3__45__cpo4cendE:
	.zero		1
	.type		_ZN73_INTERNAL_4732254a_37_flash_fwd_hdim96_bf16_softcap_sm80_cu_a7f3af4d_45754cuda3std6ranges3__45__cpo4swapE,@object
	.size		_ZN73_INTERNAL_4732254a_37_flash_fwd_hdim96_bf16_softcap_sm80_cu_a7f3af4d_45754cuda3std6ranges3__45__cpo4swapE,(.L_7 - _ZN73_INTERNAL_4732254a_37_flash_fwd_hdim96_bf16_softcap_sm80_cu_a7f3af4d_45754cuda3std6ranges3__45__cpo4swapE)
_ZN73_INTERNAL_4732254a_37_flash_fwd_hdim96_bf16_softcap_sm80_cu_a7f3af4d_45754cuda3std6ranges3__45__cpo4swapE:
	.zero		1
.L_7:


//--------------------- .nv.shared._ZN7cutlass13device_kernelIN5flash19enable_sm80_to_sm89INS1_16FlashAttnFwdSm80INS1_25CollectiveMainloopFwdSm80ILi4ELi1ELb0EN4cute5tupleIJNS5_1CILi128EEENS7_ILi64EEENS7_ILi96EEEEEELi96ENS_10bfloat16_tEfNS_4arch4Sm80ELb0ELb0ELb1ELb1ELb0ELb0ELb1ELb0EEENS1_21CollectiveEpilogueFwdINS6_IJS8_SA_S9_EEENS6_IJNS7_ILi1EEESI_SI_EEESC_SE_Li128ELb1ELb1ELb0ELb0EEENS1_19SingleTileSchedulerILb1ELb0ELb1ELi128EEEEEEEEEvNT_6ParamsE --------------------------
	.section	.nv.shared._ZN7cutlass13device_kernelIN5flash19enable_sm80_to_sm89INS1_16FlashAttnFwdSm80INS1_25CollectiveMainloopFwdSm80ILi4ELi1ELb0EN4cute5tupleIJNS5_1CILi128EEENS7_ILi64EEENS7_ILi96EEEEEELi96ENS_10bfloat16_tEfNS_4arch4Sm80ELb0ELb0ELb1ELb1ELb0ELb0ELb1ELb0EEENS1_21CollectiveEpilogueFwdINS6_IJS8_SA_S9_EEENS6_IJNS7_ILi1EEESI_SI_EEESC_SE_Li128ELb1ELb1ELb0ELb0EEENS1_19SingleTileSchedulerILb1ELb0ELb1ELi128EEEEEEEEEvNT_6ParamsE,"aw",@nobits
	.sectionflags	@""
	.align	16


//--------------------- .nv.shared._ZN7cutlass13device_kernelIN5flash19enable_sm80_to_sm89INS1_16FlashAttnFwdSm80INS1_25CollectiveMainloopFwdSm80ILi4ELi1ELb0EN4cute5tupleIJNS5_1CILi128EEENS7_ILi64EEENS7_ILi96EEEEEELi96ENS_10bfloat16_tEfNS_4arch4Sm80ELb0ELb0ELb1ELb1ELb0ELb1ELb1ELb0EEENS1_21CollectiveEpilogueFwdINS6_IJS8_SA_S9_EEENS6_IJNS7_ILi1EEESI_SI_EEESC_SE_Li128ELb1ELb1ELb0ELb0EEENS1_19SingleTileSchedulerILb1ELb0ELb1ELi128EEEEEEEEEvNT_6ParamsE --------------------------
	.section	.nv.shared._ZN7cutlass13device_kernelIN5flash19enable_sm80_to_sm89INS1_16FlashAttnFwdSm80INS1_25CollectiveMainloopFwdSm80ILi4ELi1ELb0EN4cute5tupleIJNS5_1CILi128EEENS7_ILi64EEENS7_ILi96EEEEEELi96ENS_10bfloat16_tEfNS_4arch4Sm80ELb0ELb0ELb1ELb1ELb0ELb1ELb1ELb0EEENS1_21CollectiveEpilogueFwdINS6_IJS8_SA_S9_EEENS6_IJNS7_ILi1EEESI_SI_EEESC_SE_Li128ELb1ELb1ELb0ELb0EEENS1_19SingleTileSchedulerILb1ELb0ELb1ELi128EEEEEEEEEvNT_6ParamsE,"aw",@nobits
	.sectionflags	@""
	.align	16


//--------------------- .nv.shared._ZN7cutlass13device_kernelIN5flash19enable_sm80_to_sm89INS1_16FlashAttnFwdSm80INS1_25CollectiveMainloopFwdSm80ILi4ELi1ELb0EN4cute5tupleIJNS5_1CILi128EEENS7_ILi48EEENS7_ILi96EEEEEELi96ENS_10bfloat16_tEfNS_4arch4Sm80ELb0ELb1ELb1ELb0ELb0ELb0ELb1ELb0EEENS1_21CollectiveEpilogueFwdINS6_IJS8_SA_S9_EEENS6_IJNS7_ILi1EEESI_SI_EEESC_SE_Li128ELb0ELb1ELb0ELb0EEENS1_19SingleTileSchedulerILb0ELb0ELb1ELi128EEEEEEEEEvNT_6ParamsE --------------------------
	.section	.nv.shared._ZN7cutlass13device_kernelIN5flash19enable_sm80_to_sm89INS1_16FlashAttnFwdSm80INS1_25CollectiveMainloopFwdSm80ILi4ELi1ELb0EN4cute5tupleIJNS5_1CILi128EEENS7_ILi48EEENS7_ILi96EEEEEELi96ENS_10bfloat16_tEfNS_4arch4Sm80ELb0ELb1ELb1ELb0ELb0ELb0ELb1ELb0EEENS1_21CollectiveEpilogueFwdINS6_IJS8_SA_S9_EEENS6_IJNS7_ILi1EEESI_SI_EEESC_SE_Li128ELb0ELb1ELb0ELb0EEENS1_19SingleTileSchedulerILb0ELb0ELb1ELi128EEEEEEEEEvNT_6ParamsE,"aw",@nobits
	.sectionflags	@""
	.align	16


//--------------------- .nv.shared._ZN7cutlass13device_kernelIN5flash19enable_sm80_to_sm89INS1_16FlashAttnFwdSm80INS1_25CollectiveMainloopFwdSm80ILi4ELi1ELb0EN4cute5tupleIJNS5_1CILi128EEENS7_ILi48EEENS7_ILi96EEEEEELi96ENS_10bfloat16_tEfNS_4arch4Sm80ELb0ELb1ELb1ELb1ELb0ELb0ELb1ELb0EEENS1_21CollectiveEpilogueFwdINS6_IJS8_SA_S9_EEENS6_IJNS7_ILi1EEESI_SI_EEESC_SE_Li128ELb1ELb1ELb0ELb0EEENS1_19SingleTileSchedulerILb1ELb0ELb1ELi128EEEEEEEEEvNT_6ParamsE --------------------------
	.section	.nv.shared._ZN7cutlass13device_kernelIN5flash19enable_sm80_to_sm89INS1_16FlashAttnFwdSm80INS1_25CollectiveMainloopFwdSm80ILi4ELi1ELb0EN4cute5tupleIJNS5_1CILi128EEENS7_ILi48EEENS7_ILi96EEEEEELi96ENS_10bfloat16_tEfNS_4arch4Sm80ELb0ELb1ELb1ELb1ELb0ELb0ELb1ELb0EEENS1_21CollectiveEpilogueFwdINS6_IJS8_SA_S9_EEENS6_IJNS7_ILi1EEESI_SI_EEESC_SE_Li128ELb1ELb1ELb0ELb0EEENS1_19SingleTileSchedulerILb1ELb0ELb1ELi128EEEEEEEEEvNT_6ParamsE,"aw",@nobits
	.sectionflags	@""
	.align	16


//--------------------- .nv.shared._ZN7cutlass13device_kernelIN5flash19enable_sm80_to_sm89INS1_16FlashAttnFwdSm80INS1_25CollectiveMainloopFwdSm80ILi4ELi1ELb0EN4cute5tupleIJNS5_1CILi128EEENS7_ILi48EEENS7_ILi96EEEEEELi96ENS_10bfloat16_tEfNS_4arch4Sm80ELb0ELb1ELb1ELb1ELb0ELb1ELb1ELb0EEENS1_21CollectiveEpilogueFwdINS6_IJS8_SA_S9_EEENS6_IJNS7_ILi1EEESI_SI_EEESC_SE_Li128ELb1ELb1ELb0ELb0EEENS1_19SingleTileSchedulerILb1ELb0ELb1ELi128EEEEEEEEEvNT_6ParamsE --------------------------
	.section	.nv.shared._ZN7cutlass13device_kernelIN5flash19enable_sm80_to_sm89INS1_16FlashAttnFwdSm80INS1_25CollectiveMainloopFwdSm80ILi4ELi1ELb0EN4cute5tupleIJNS5_1CILi128EEENS7_ILi48EEENS7_ILi96EEEEEELi96ENS_10bfloat16_tEfNS_4arch4Sm80ELb0ELb1ELb1ELb1ELb0ELb1ELb1ELb0EEENS1_21CollectiveEpilogueFwdINS6_IJS8_SA_S9_EEENS6_IJNS7_ILi1EEESI_SI_EEESC_SE_Li128ELb1ELb1ELb0ELb0EEENS1_19SingleTileSchedulerILb1ELb0ELb1ELi128EEEEEEEEEvNT_6ParamsE,"aw",@nobits
	.sectionflags	@""
	.align	16


//--------------------- .nv.shared._ZN7cutlass13device_kernelIN5flash19enable_sm80_to_sm89INS1_16FlashAttnFwdSm80INS1_25CollectiveMainloopFwdSm80ILi4ELi1ELb0EN4cute5tupleIJNS5_1CILi128EEENS7_ILi64EEENS7_ILi96EEEEEELi96ENS_10bfloat16_tEfNS_4arch4Sm80ELb1ELb0ELb1ELb0ELb0ELb0ELb1ELb0EEENS1_21CollectiveEpilogueFwdINS6_IJS8_SA_S9_EEENS6_IJNS7_ILi1EEESI_SI_EEESC_SE_Li128ELb0ELb1ELb0ELb0EEENS1_30DynamicPersistentTileSchedulerILi128ELi128ELb0ELb1ELb0EEEEEEEEEvNT_6ParamsE --------------------------
	.section	.nv.shared._ZN7cutlass13device_kernelIN5flash19enable_sm80_to_sm89INS1_16FlashAttnFwdSm80INS1_25CollectiveMainloopFwdSm80ILi4ELi1ELb0EN4cute5tupleIJNS5_1CILi128EEENS7_ILi64EEENS7_ILi96EEEEEELi96ENS_10bfloat16_tEfNS_4arch4Sm80ELb1ELb0ELb1ELb0ELb0ELb0ELb1ELb0EEENS1_21CollectiveEpilogueFwdINS6_IJS8_SA_S9_EEENS6_IJNS7_ILi1EEESI_SI_EEESC_SE_Li128ELb0ELb1ELb0ELb0EEENS1_30DynamicPersistentTileSchedulerILi128ELi128ELb0ELb1ELb0EEEEEEEEEvNT_6ParamsE,"aw",@nobits
	.sectionflags	@""
	.align	16


//--------------------- .nv.shared._ZN7cutlass13device_kernelIN5flash19enable_sm80_to_sm89INS1_16FlashAttnFwdSm80INS1_25CollectiveMainloopFwdSm80ILi4ELi1ELb0EN4cute5tupleIJNS5_1CILi128EEENS7_ILi64EEENS7_ILi96EEEEEELi96ENS_10bfloat16_tEfNS_4arch4Sm80ELb1ELb0ELb1ELb1ELb0ELb0ELb1ELb0EEENS1_21CollectiveEpilogueFwdINS6_IJS8_SA_S9_EEENS6_IJNS7_ILi1EEESI_SI_EEESC_SE_Li128ELb1ELb1ELb0ELb0EEENS1_19SingleTileSchedulerILb1ELb0ELb1ELi128EEEEEEEEEvNT_6ParamsE --------------------------
	.section	.nv.shared._ZN7cutlass13device_kernelIN5flash19enable_sm80_to_sm89INS1_16FlashAttnFwdSm80INS1_25CollectiveMainloopFwdSm80ILi4ELi1ELb0EN4cute5tupleIJNS5_1CILi128EEENS7_ILi64EEENS7_ILi96EEEEEELi96ENS_10bfloat16_tEfNS_4arch4Sm80ELb1ELb0ELb1ELb1ELb0ELb0ELb1ELb0EEENS1_21CollectiveEpilogueFwdINS6_IJS8_SA_S9_EEENS6_IJNS7_ILi1EEESI_SI_EEESC_SE_Li128ELb1ELb1ELb0ELb0EEENS1_19SingleTileSchedulerILb1ELb0ELb1ELi128EEEEEEEEEvNT_6ParamsE,"aw",@nobits
	.sectionflags	@""
	.align	16


//--------------------- .nv.shared._ZN7cutlass13device_kernelIN5flash19enable_sm80_to_sm89INS1_16FlashAttnFwdSm80INS1_25CollectiveMainloopFwdSm80ILi4ELi1ELb0EN4cute5tupleIJNS5_1CILi128EEENS7_ILi64EEENS7_ILi96EEEEEELi96ENS_10bfloat16_tEfNS_4arch4Sm80ELb1ELb0ELb1ELb1ELb0ELb1ELb1ELb0EEENS1_21CollectiveEpilogueFwdINS6_IJS8_SA_S9_EEENS6_IJNS7_ILi1EEESI_SI_EEESC_SE_Li128ELb1ELb1ELb0ELb0EEENS1_19SingleTileSchedulerILb1ELb0ELb1ELi128EEEEEEEEEvNT_6ParamsE --------------------------
	.section	.nv.shared._ZN7cutlass13device_kernelIN5flash19enable_sm80_to_sm89INS1_16FlashAttnFwdSm80INS1_25CollectiveMainloopFwdSm80ILi4ELi1ELb0EN4cute5tupleIJNS5_1CILi128EEENS7_ILi64EEENS7_ILi96EEEEEELi96ENS_10bfloat16_tEfNS_4arch4Sm80ELb1ELb0ELb1ELb1ELb0ELb1ELb1ELb0EEENS1_21CollectiveEpilogueFwdINS6_IJS8_SA_S9_EEENS6_IJNS7_ILi1EEESI_SI_EEESC_SE_Li128ELb1ELb1ELb0ELb0EEENS1_19SingleTileSchedulerILb1ELb0ELb1ELi128EEEEEEEEEvNT_6ParamsE,"aw",@nobits
	.sectionflags	@""
	.align	16
